//
// Generated by NVIDIA NVVM Compiler
//
// Compiler Build ID: CL-36424714
// Cuda compilation tools, release 13.0, V13.0.88
// Based on NVVM 20.0.0
//

.version 9.0
.target sm_100
.address_size 64

	// .globl	_Z10hash_boidsPK6float2Piiii
// _ZZN3cub18CUB_300001_SM_10006detail10radix_sort31DeviceRadixSortSingleTileKernelINS1_5radix10policy_hubIiN4cuda3std3__45tupleIJ6float2SA_EEEyE10Policy1000ELNS0_9SortOrderE0EiSB_yNS1_21identity_decomposer_tEEEvPKT1_PSG_PKT2_PSK_T3_iiT4_E12temp_storage has been demoted
// _ZZN3cub18CUB_300001_SM_10006detail10radix_sort30DeviceRadixSortHistogramKernelINS1_5radix10policy_hubIiN4cuda3std3__45tupleIJ6float2SA_EEEyE10Policy1000ELNS0_9SortOrderE0EiyNS1_21identity_decomposer_tEEEvPT2_PKT1_SG_iiT3_E12temp_storage has been demoted
// _ZZN3cub18CUB_300001_SM_10006detail10radix_sort33DeviceRadixSortExclusiveSumKernelINS1_5radix10policy_hubIiN4cuda3std3__45tupleIJ6float2SA_EEEyE10Policy1000EyEEvPT0_E12temp_storage has been demoted
// _ZZN3cub18CUB_300001_SM_10006detail10radix_sort29DeviceRadixSortOnesweepKernelINS1_5radix10policy_hubIiN4cuda3std3__45tupleIJ6float2SA_EEEyE10Policy1000ELNS0_9SortOrderE0EiSB_yiiNS1_21identity_decomposer_tEEEvPT5_SH_PT3_PKSI_PT1_PKSM_PT2_PKSQ_T4_iiT6_E1s has been demoted
// _ZZN3cub18CUB_300001_SM_10006detail10radix_sort31DeviceRadixSortSingleTileKernelINS1_5radix10policy_hubIiiyE10Policy1000ELNS0_9SortOrderE0EiiyNS1_21identity_decomposer_tEEEvPKT1_PSA_PKT2_PSE_T3_iiT4_E12temp_storage has been demoted
// _ZZN3cub18CUB_300001_SM_10006detail10radix_sort30DeviceRadixSortHistogramKernelINS1_5radix10policy_hubIiiyE10Policy1000ELNS0_9SortOrderE0EiyNS1_21identity_decomposer_tEEEvPT2_PKT1_SA_iiT3_E12temp_storage has been demoted
// _ZZN3cub18CUB_300001_SM_10006detail10radix_sort33DeviceRadixSortExclusiveSumKernelINS1_5radix10policy_hubIiiyE10Policy1000EyEEvPT0_E12temp_storage has been demoted
// _ZZN3cub18CUB_300001_SM_10006detail10radix_sort29DeviceRadixSortOnesweepKernelINS1_5radix10policy_hubIiiyE10Policy1000ELNS0_9SortOrderE0EiiyiiNS1_21identity_decomposer_tEEEvPT5_SB_PT3_PKSC_PT1_PKSG_PT2_PKSK_T4_iiT6_E1s has been demoted
.global .align 1 .b8 _ZN34_INTERNAL_cb43f749_4_k_cu_f96c1b154cuda3std3__45__cpo5beginE[1];
.global .align 1 .b8 _ZN34_INTERNAL_cb43f749_4_k_cu_f96c1b154cuda3std3__45__cpo3endE[1];
.global .align 1 .b8 _ZN34_INTERNAL_cb43f749_4_k_cu_f96c1b154cuda3std3__45__cpo6cbeginE[1];
.global .align 1 .b8 _ZN34_INTERNAL_cb43f749_4_k_cu_f96c1b154cuda3std3__45__cpo4cendE[1];
.global .align 1 .b8 _ZN34_INTERNAL_cb43f749_4_k_cu_f96c1b154cuda3std3__45__cpo6rbeginE[1];
.global .align 1 .b8 _ZN34_INTERNAL_cb43f749_4_k_cu_f96c1b154cuda3std3__45__cpo4rendE[1];
.global .align 1 .b8 _ZN34_INTERNAL_cb43f749_4_k_cu_f96c1b154cuda3std3__45__cpo7crbeginE[1];
.global .align 1 .b8 _ZN34_INTERNAL_cb43f749_4_k_cu_f96c1b154cuda3std3__45__cpo5crendE[1];
.global .align 1 .b8 _ZN34_INTERNAL_cb43f749_4_k_cu_f96c1b154cuda3std3__436_GLOBAL__N__cb43f749_4_k_cu_f96c1b156ignoreE[1];
.global .align 1 .b8 _ZN34_INTERNAL_cb43f749_4_k_cu_f96c1b154cuda3std3__419piecewise_constructE[1];
.global .align 1 .b8 _ZN34_INTERNAL_cb43f749_4_k_cu_f96c1b154cuda3std3__48in_placeE[1];
.global .align 1 .b8 _ZN34_INTERNAL_cb43f749_4_k_cu_f96c1b154cuda3std3__420unreachable_sentinelE[1];
.global .align 1 .b8 _ZN34_INTERNAL_cb43f749_4_k_cu_f96c1b154cuda3std3__47nulloptE[1];
.global .align 1 .b8 _ZN34_INTERNAL_cb43f749_4_k_cu_f96c1b154cuda3std3__48unexpectE[1];
.global .align 1 .b8 _ZN34_INTERNAL_cb43f749_4_k_cu_f96c1b154cuda3std6ranges3__45__cpo4swapE[1];
.global .align 1 .b8 _ZN34_INTERNAL_cb43f749_4_k_cu_f96c1b154cuda3std6ranges3__45__cpo9iter_moveE[1];
.global .align 1 .b8 _ZN34_INTERNAL_cb43f749_4_k_cu_f96c1b154cuda3std6ranges3__45__cpo5beginE[1];
.global .align 1 .b8 _ZN34_INTERNAL_cb43f749_4_k_cu_f96c1b154cuda3std6ranges3__45__cpo3endE[1];
.global .align 1 .b8 _ZN34_INTERNAL_cb43f749_4_k_cu_f96c1b154cuda3std6ranges3__45__cpo6cbeginE[1];
.global .align 1 .b8 _ZN34_INTERNAL_cb43f749_4_k_cu_f96c1b154cuda3std6ranges3__45__cpo4cendE[1];
.global .align 1 .b8 _ZN34_INTERNAL_cb43f749_4_k_cu_f96c1b154cuda3std6ranges3__45__cpo7advanceE[1];
.global .align 1 .b8 _ZN34_INTERNAL_cb43f749_4_k_cu_f96c1b154cuda3std6ranges3__45__cpo9iter_swapE[1];
.global .align 1 .b8 _ZN34_INTERNAL_cb43f749_4_k_cu_f96c1b154cuda3std6ranges3__45__cpo4nextE[1];
.global .align 1 .b8 _ZN34_INTERNAL_cb43f749_4_k_cu_f96c1b154cuda3std6ranges3__45__cpo4prevE[1];
.global .align 1 .b8 _ZN34_INTERNAL_cb43f749_4_k_cu_f96c1b154cuda3std6ranges3__45__cpo4dataE[1];
.global .align 1 .b8 _ZN34_INTERNAL_cb43f749_4_k_cu_f96c1b154cuda3std6ranges3__45__cpo5cdataE[1];
.global .align 1 .b8 _ZN34_INTERNAL_cb43f749_4_k_cu_f96c1b154cuda3std6ranges3__45__cpo4sizeE[1];
.global .align 1 .b8 _ZN34_INTERNAL_cb43f749_4_k_cu_f96c1b154cuda3std6ranges3__45__cpo5ssizeE[1];
.global .align 1 .b8 _ZN34_INTERNAL_cb43f749_4_k_cu_f96c1b154cuda3std6ranges3__45__cpo8distanceE[1];
.global .align 1 .b8 _ZN34_INTERNAL_cb43f749_4_k_cu_f96c1b156thrust24THRUST_300001_SM_1000_NS8cuda_cub3parE[1];
.global .align 1 .b8 _ZN34_INTERNAL_cb43f749_4_k_cu_f96c1b156thrust24THRUST_300001_SM_1000_NS8cuda_cub10par_nosyncE[1];
.global .align 1 .b8 _ZN34_INTERNAL_cb43f749_4_k_cu_f96c1b156thrust24THRUST_300001_SM_1000_NS6system6detail10sequential3seqE[1];
.global .align 1 .b8 _ZN34_INTERNAL_cb43f749_4_k_cu_f96c1b156thrust24THRUST_300001_SM_1000_NS6system3cpp3parE[1];
.global .align 1 .b8 _ZN34_INTERNAL_cb43f749_4_k_cu_f96c1b156thrust24THRUST_300001_SM_1000_NS12placeholders2_1E[1];
.global .align 1 .b8 _ZN34_INTERNAL_cb43f749_4_k_cu_f96c1b156thrust24THRUST_300001_SM_1000_NS12placeholders2_2E[1];
.global .align 1 .b8 _ZN34_INTERNAL_cb43f749_4_k_cu_f96c1b156thrust24THRUST_300001_SM_1000_NS12placeholders2_3E[1];
.global .align 1 .b8 _ZN34_INTERNAL_cb43f749_4_k_cu_f96c1b156thrust24THRUST_300001_SM_1000_NS12placeholders2_4E[1];
.global .align 1 .b8 _ZN34_INTERNAL_cb43f749_4_k_cu_f96c1b156thrust24THRUST_300001_SM_1000_NS12placeholders2_5E[1];
.global .align 1 .b8 _ZN34_INTERNAL_cb43f749_4_k_cu_f96c1b156thrust24THRUST_300001_SM_1000_NS12placeholders2_6E[1];
.global .align 1 .b8 _ZN34_INTERNAL_cb43f749_4_k_cu_f96c1b156thrust24THRUST_300001_SM_1000_NS12placeholders2_7E[1];
.global .align 1 .b8 _ZN34_INTERNAL_cb43f749_4_k_cu_f96c1b156thrust24THRUST_300001_SM_1000_NS12placeholders2_8E[1];
.global .align 1 .b8 _ZN34_INTERNAL_cb43f749_4_k_cu_f96c1b156thrust24THRUST_300001_SM_1000_NS12placeholders2_9E[1];
.global .align 1 .b8 _ZN34_INTERNAL_cb43f749_4_k_cu_f96c1b156thrust24THRUST_300001_SM_1000_NS12placeholders3_10E[1];
.global .align 1 .b8 _ZN34_INTERNAL_cb43f749_4_k_cu_f96c1b156thrust24THRUST_300001_SM_1000_NS3seqE[1];
.global .align 1 .b8 _ZN34_INTERNAL_cb43f749_4_k_cu_f96c1b156thrust24THRUST_300001_SM_1000_NS6deviceE[1];

.visible .entry _Z10hash_boidsPK6float2Piiii(
	.param .u64 .ptr .align 1 _Z10hash_boidsPK6float2Piiii_param_0,
	.param .u64 .ptr .align 1 _Z10hash_boidsPK6float2Piiii_param_1,
	.param .u32 _Z10hash_boidsPK6float2Piiii_param_2,
	.param .u32 _Z10hash_boidsPK6float2Piiii_param_3,
	.param .u32 _Z10hash_boidsPK6float2Piiii_param_4
)
{
	.reg .pred 	%p<2>;
	.reg .b32 	%r<11>;
	.reg .b32 	%f<6>;
	.reg .b64 	%rd<9>;

	ld.param.u64 	%rd1, [_Z10hash_boidsPK6float2Piiii_param_0];
	ld.param.u64 	%rd2, [_Z10hash_boidsPK6float2Piiii_param_1];
	ld.param.u32 	%r2, [_Z10hash_boidsPK6float2Piiii_param_2];
	ld.param.u32 	%r3, [_Z10hash_boidsPK6float2Piiii_param_3];
	ld.param.u32 	%r4, [_Z10hash_boidsPK6float2Piiii_param_4];
	mov.u32 	%r5, %ctaid.x;
	mov.u32 	%r6, %ntid.x;
	mov.u32 	%r7, %tid.x;
	mad.lo.s32 	%r1, %r5, %r6, %r7;
	setp.ge.s32 	%p1, %r1, %r4;
	@%p1 bra 	$L__BB0_2;
	cvta.to.global.u64 	%rd3, %rd1;
	cvta.to.global.u64 	%rd4, %rd2;
	mul.wide.s32 	%rd5, %r1, 8;
	add.s64 	%rd6, %rd3, %rd5;
	ld.global.v2.f32 	{%f1, %f2}, [%rd6];
	cvt.rn.f32.s32 	%f3, %r2;
	div.rn.f32 	%f4, %f1, %f3;
	cvt.rzi.s32.f32 	%r8, %f4;
	div.rn.f32 	%f5, %f2, %f3;
	cvt.rzi.s32.f32 	%r9, %f5;
	mad.lo.s32 	%r10, %r9, %r3, %r8;
	mul.wide.s32 	%rd7, %r1, 4;
	add.s64 	%rd8, %rd4, %rd7;
	st.global.u32 	[%rd8], %r10;
$L__BB0_2:
	ret;

}
	// .globl	_Z16find_cell_boundsPKiPiS1_i
.visible .entry _Z16find_cell_boundsPKiPiS1_i(
	.param .u64 .ptr .align 1 _Z16find_cell_boundsPKiPiS1_i_param_0,
	.param .u64 .ptr .align 1 _Z16find_cell_boundsPKiPiS1_i_param_1,
	.param .u64 .ptr .align 1 _Z16find_cell_boundsPKiPiS1_i_param_2,
	.param .u32 _Z16find_cell_boundsPKiPiS1_i_param_3
)
{
	.reg .pred 	%p<5>;
	.reg .b32 	%r<13>;
	.reg .b64 	%rd<17>;

	ld.param.u64 	%rd5, [_Z16find_cell_boundsPKiPiS1_i_param_0];
	ld.param.u64 	%rd6, [_Z16find_cell_boundsPKiPiS1_i_param_1];
	ld.param.u64 	%rd7, [_Z16find_cell_boundsPKiPiS1_i_param_2];
	ld.param.u32 	%r3, [_Z16find_cell_boundsPKiPiS1_i_param_3];
	cvta.to.global.u64 	%rd1, %rd7;
	cvta.to.global.u64 	%rd2, %rd6;
	cvta.to.global.u64 	%rd3, %rd5;
	mov.u32 	%r4, %ctaid.x;
	mov.u32 	%r5, %ntid.x;
	mov.u32 	%r6, %tid.x;
	mad.lo.s32 	%r1, %r4, %r5, %r6;
	setp.ge.s32 	%p1, %r1, %r3;
	@%p1 bra 	$L__BB1_7;
	setp.ne.s32 	%p2, %r1, 0;
	mul.wide.s32 	%rd8, %r1, 4;
	add.s64 	%rd4, %rd3, %rd8;
	@%p2 bra 	$L__BB1_3;
	ld.global.u32 	%r9, [%rd3];
	mul.wide.s32 	%rd13, %r9, 4;
	add.s64 	%rd14, %rd2, %rd13;
	mov.b32 	%r10, 0;
	st.global.u32 	[%rd14], %r10;
	bra.uni 	$L__BB1_5;
$L__BB1_3:
	ld.global.u32 	%r2, [%rd4];
	ld.global.u32 	%r7, [%rd4+-4];
	setp.eq.s32 	%p3, %r2, %r7;
	@%p3 bra 	$L__BB1_5;
	mul.wide.s32 	%rd9, %r2, 4;
	add.s64 	%rd10, %rd2, %rd9;
	st.global.u32 	[%rd10], %r1;
	ld.global.u32 	%r8, [%rd4+-4];
	mul.wide.s32 	%rd11, %r8, 4;
	add.s64 	%rd12, %rd1, %rd11;
	st.global.u32 	[%rd12], %r1;
$L__BB1_5:
	add.s32 	%r11, %r3, -1;
	setp.ne.s32 	%p4, %r1, %r11;
	@%p4 bra 	$L__BB1_7;
	ld.global.u32 	%r12, [%rd4];
	mul.wide.s32 	%rd15, %r12, 4;
	add.s64 	%rd16, %rd1, %rd15;
	st.global.u32 	[%rd16], %r3;
$L__BB1_7:
	ret;

}
	// .globl	_Z12update_boidsPK6float2S1_PS_S2_PKiS4_iii
.visible .entry _Z12update_boidsPK6float2S1_PS_S2_PKiS4_iii(
	.param .u64 .ptr .align 1 _Z12update_boidsPK6float2S1_PS_S2_PKiS4_iii_param_0,
	.param .u64 .ptr .align 1 _Z12update_boidsPK6float2S1_PS_S2_PKiS4_iii_param_1,
	.param .u64 .ptr .align 1 _Z12update_boidsPK6float2S1_PS_S2_PKiS4_iii_param_2,
	.param .u64 .ptr .align 1 _Z12update_boidsPK6float2S1_PS_S2_PKiS4_iii_param_3,
	.param .u64 .ptr .align 1 _Z12update_boidsPK6float2S1_PS_S2_PKiS4_iii_param_4,
	.param .u64 .ptr .align 1 _Z12update_boidsPK6float2S1_PS_S2_PKiS4_iii_param_5,
	.param .u32 _Z12update_boidsPK6float2S1_PS_S2_PKiS4_iii_param_6,
	.param .u32 _Z12update_boidsPK6float2S1_PS_S2_PKiS4_iii_param_7,
	.param .u32 _Z12update_boidsPK6float2S1_PS_S2_PKiS4_iii_param_8
)
{
	.reg .pred 	%p<97>;
	.reg .b32 	%r<176>;
	.reg .b32 	%f<628>;
	.reg .b64 	%rd<53>;

	ld.param.u64 	%rd8, [_Z12update_boidsPK6float2S1_PS_S2_PKiS4_iii_param_0];
	ld.param.u64 	%rd9, [_Z12update_boidsPK6float2S1_PS_S2_PKiS4_iii_param_1];
	ld.param.u64 	%rd7, [_Z12update_boidsPK6float2S1_PS_S2_PKiS4_iii_param_5];
	ld.param.u32 	%r91, [_Z12update_boidsPK6float2S1_PS_S2_PKiS4_iii_param_6];
	ld.param.u32 	%r92, [_Z12update_boidsPK6float2S1_PS_S2_PKiS4_iii_param_7];
	ld.param.u32 	%r93, [_Z12update_boidsPK6float2S1_PS_S2_PKiS4_iii_param_8];
	cvta.to.global.u64 	%rd1, %rd9;
	cvta.to.global.u64 	%rd2, %rd8;
	mov.u32 	%r94, %ctaid.x;
	mov.u32 	%r95, %ntid.x;
	mov.u32 	%r96, %tid.x;
	mad.lo.s32 	%r1, %r94, %r95, %r96;
	setp.ge.s32 	%p1, %r1, %r93;
	@%p1 bra 	$L__BB2_79;
	mul.wide.s32 	%rd10, %r1, 8;
	add.s64 	%rd11, %rd2, %rd10;
	ld.global.v2.f32 	{%f571, %f570}, [%rd11];
	add.s64 	%rd12, %rd1, %rd10;
	ld.global.v2.f32 	{%f3, %f4}, [%rd12];
	cvt.rn.f32.s32 	%f262, %r92;
	div.rn.f32 	%f263, %f571, %f262;
	cvt.rzi.s32.f32 	%r99, %f263;
	div.rn.f32 	%f264, %f570, %f262;
	cvt.rzi.s32.f32 	%r100, %f264;
	add.s32 	%r2, %r100, %r91;
	add.s32 	%r3, %r99, %r91;
	cvta.to.global.u64 	%rd3, %rd7;
	mov.f32 	%f577, 0f00000000;
	mov.b32 	%r161, 0;
	mov.b32 	%r127, -1;
	mov.u32 	%r160, %r161;
	mov.f32 	%f576, %f577;
	mov.f32 	%f575, %f577;
	mov.f32 	%f574, %f577;
	mov.f32 	%f573, %f577;
	mov.f32 	%f572, %f577;
$L__BB2_2:
	add.s32 	%r102, %r2, %r127;
	rem.s32 	%r103, %r102, %r91;
	mul.lo.s32 	%r7, %r103, %r91;
	mov.b32 	%r130, -1;
$L__BB2_3:
	ld.param.u64 	%rd52, [_Z12update_boidsPK6float2S1_PS_S2_PKiS4_iii_param_4];
	add.s32 	%r104, %r3, %r130;
	rem.s32 	%r105, %r104, %r91;
	add.s32 	%r106, %r7, %r105;
	cvta.to.global.u64 	%rd13, %rd52;
	mul.wide.s32 	%rd14, %r106, 4;
	add.s64 	%rd15, %rd13, %rd14;
	ld.global.u32 	%r107, [%rd15];
	add.s64 	%rd16, %rd3, %rd14;
	ld.global.u32 	%r108, [%rd16];
	setp.eq.s32 	%p2, %r107, -1;
	setp.ge.s32 	%p3, %r107, %r108;
	or.pred  	%p4, %p2, %p3;
	@%p4 bra 	$L__BB2_46;
	sub.s32 	%r110, %r108, %r107;
	and.b32  	%r13, %r110, 3;
	setp.eq.s32 	%p5, %r13, 0;
	mov.u32 	%r145, %r107;
	@%p5 bra 	$L__BB2_23;
	setp.eq.s32 	%p6, %r107, %r1;
	@%p6 bra 	$L__BB2_10;
	mul.wide.s32 	%rd17, %r107, 8;
	add.s64 	%rd18, %rd2, %rd17;
	ld.global.v2.f32 	{%f266, %f267}, [%rd18];
	sub.f32 	%f268, %f266, %f571;
	sub.f32 	%f269, %f267, %f570;
	setp.gt.f32 	%p7, %f268, 0f43480000;
	add.f32 	%f270, %f268, 0fC3C80000;
	selp.f32 	%f271, %f270, %f268, %p7;
	setp.lt.f32 	%p8, %f271, 0fC3480000;
	add.f32 	%f272, %f271, 0f43C80000;
	selp.f32 	%f21, %f272, %f271, %p8;
	setp.gt.f32 	%p9, %f269, 0f43480000;
	add.f32 	%f273, %f269, 0fC3C80000;
	selp.f32 	%f274, %f273, %f269, %p9;
	setp.lt.f32 	%p10, %f274, 0fC3480000;
	add.f32 	%f275, %f274, 0f43C80000;
	selp.f32 	%f22, %f275, %f274, %p10;
	mul.f32 	%f276, %f22, %f22;
	fma.rn.f32 	%f23, %f21, %f21, %f276;
	setp.geu.f32 	%p11, %f23, 0f41C80000;
	@%p11 bra 	$L__BB2_8;
	mul.wide.s32 	%rd19, %r107, 8;
	add.s64 	%rd20, %rd1, %rd19;
	ld.global.v2.f32 	{%f277, %f278}, [%rd20];
	add.f32 	%f576, %f576, %f277;
	add.f32 	%f577, %f577, %f278;
	add.f32 	%f279, %f21, %f571;
	add.f32 	%f280, %f22, %f570;
	add.f32 	%f573, %f573, %f279;
	add.f32 	%f572, %f572, %f280;
	add.s32 	%r160, %r160, 1;
	add.s32 	%r161, %r161, 1;
$L__BB2_8:
	setp.geu.f32 	%p12, %f23, 0f40800000;
	@%p12 bra 	$L__BB2_10;
	add.f32 	%f281, %f23, 0f358637BD;
	rsqrt.approx.f32 	%f282, %f281;
	mul.f32 	%f283, %f21, %f282;
	sub.f32 	%f575, %f575, %f283;
	mul.f32 	%f284, %f22, %f282;
	sub.f32 	%f574, %f574, %f284;
$L__BB2_10:
	add.s32 	%r145, %r107, 1;
	setp.eq.s32 	%p13, %r13, 1;
	@%p13 bra 	$L__BB2_23;
	setp.eq.s32 	%p14, %r145, %r1;
	@%p14 bra 	$L__BB2_16;
	mul.wide.s32 	%rd21, %r107, 8;
	add.s64 	%rd22, %rd2, %rd21;
	ld.global.v2.f32 	{%f285, %f286}, [%rd22+8];
	sub.f32 	%f287, %f285, %f571;
	sub.f32 	%f288, %f286, %f570;
	setp.gt.f32 	%p15, %f287, 0f43480000;
	add.f32 	%f289, %f287, 0fC3C80000;
	selp.f32 	%f290, %f289, %f287, %p15;
	setp.lt.f32 	%p16, %f290, 0fC3480000;
	add.f32 	%f291, %f290, 0f43C80000;
	selp.f32 	%f40, %f291, %f290, %p16;
	setp.gt.f32 	%p17, %f288, 0f43480000;
	add.f32 	%f292, %f288, 0fC3C80000;
	selp.f32 	%f293, %f292, %f288, %p17;
	setp.lt.f32 	%p18, %f293, 0fC3480000;
	add.f32 	%f294, %f293, 0f43C80000;
	selp.f32 	%f41, %f294, %f293, %p18;
	mul.f32 	%f295, %f41, %f41;
	fma.rn.f32 	%f42, %f40, %f40, %f295;
	setp.geu.f32 	%p19, %f42, 0f41C80000;
	@%p19 bra 	$L__BB2_14;
	mul.wide.s32 	%rd23, %r107, 8;
	add.s64 	%rd24, %rd1, %rd23;
	ld.global.v2.f32 	{%f296, %f297}, [%rd24+8];
	add.f32 	%f576, %f576, %f296;
	add.f32 	%f577, %f577, %f297;
	add.f32 	%f298, %f40, %f571;
	add.f32 	%f299, %f41, %f570;
	add.f32 	%f573, %f573, %f298;
	add.f32 	%f572, %f572, %f299;
	add.s32 	%r160, %r160, 1;
	add.s32 	%r161, %r161, 1;
$L__BB2_14:
	setp.geu.f32 	%p20, %f42, 0f40800000;
	@%p20 bra 	$L__BB2_16;
	add.f32 	%f300, %f42, 0f358637BD;
	rsqrt.approx.f32 	%f301, %f300;
	mul.f32 	%f302, %f40, %f301;
	sub.f32 	%f575, %f575, %f302;
	mul.f32 	%f303, %f41, %f301;
	sub.f32 	%f574, %f574, %f303;
$L__BB2_16:
	add.s32 	%r145, %r107, 2;
	setp.eq.s32 	%p21, %r13, 2;
	@%p21 bra 	$L__BB2_23;
	setp.eq.s32 	%p22, %r145, %r1;
	@%p22 bra 	$L__BB2_22;
	mul.wide.s32 	%rd25, %r107, 8;
	add.s64 	%rd26, %rd2, %rd25;
	ld.global.v2.f32 	{%f304, %f305}, [%rd26+16];
	sub.f32 	%f306, %f304, %f571;
	sub.f32 	%f307, %f305, %f570;
	setp.gt.f32 	%p23, %f306, 0f43480000;
	add.f32 	%f308, %f306, 0fC3C80000;
	selp.f32 	%f309, %f308, %f306, %p23;
	setp.lt.f32 	%p24, %f309, 0fC3480000;
	add.f32 	%f310, %f309, 0f43C80000;
	selp.f32 	%f63, %f310, %f309, %p24;
	setp.gt.f32 	%p25, %f307, 0f43480000;
	add.f32 	%f311, %f307, 0fC3C80000;
	selp.f32 	%f312, %f311, %f307, %p25;
	setp.lt.f32 	%p26, %f312, 0fC3480000;
	add.f32 	%f313, %f312, 0f43C80000;
	selp.f32 	%f64, %f313, %f312, %p26;
	mul.f32 	%f314, %f64, %f64;
	fma.rn.f32 	%f65, %f63, %f63, %f314;
	setp.geu.f32 	%p27, %f65, 0f41C80000;
	@%p27 bra 	$L__BB2_20;
	mul.wide.s32 	%rd27, %r107, 8;
	add.s64 	%rd28, %rd1, %rd27;
	ld.global.v2.f32 	{%f315, %f316}, [%rd28+16];
	add.f32 	%f576, %f576, %f315;
	add.f32 	%f577, %f577, %f316;
	add.f32 	%f317, %f63, %f571;
	add.f32 	%f318, %f64, %f570;
	add.f32 	%f573, %f573, %f317;
	add.f32 	%f572, %f572, %f318;
	add.s32 	%r160, %r160, 1;
	add.s32 	%r161, %r161, 1;
$L__BB2_20:
	setp.geu.f32 	%p28, %f65, 0f40800000;
	@%p28 bra 	$L__BB2_22;
	add.f32 	%f319, %f65, 0f358637BD;
	rsqrt.approx.f32 	%f320, %f319;
	mul.f32 	%f321, %f63, %f320;
	sub.f32 	%f575, %f575, %f321;
	mul.f32 	%f322, %f64, %f320;
	sub.f32 	%f574, %f574, %f322;
$L__BB2_22:
	add.s32 	%r145, %r107, 3;
$L__BB2_23:
	sub.s32 	%r111, %r107, %r108;
	setp.gt.u32 	%p29, %r111, -4;
	@%p29 bra 	$L__BB2_46;
	mov.u32 	%r112, %ctaid.x;
	mov.u32 	%r113, %ntid.x;
	mov.u32 	%r114, %tid.x;
	mad.lo.s32 	%r115, %r112, %r113, %r114;
	sub.s32 	%r150, %r145, %r115;
$L__BB2_25:
	setp.eq.s32 	%p30, %r150, 0;
	@%p30 bra 	$L__BB2_30;
	mul.wide.s32 	%rd29, %r145, 8;
	add.s64 	%rd30, %rd2, %rd29;
	ld.global.v2.f32 	{%f323, %f324}, [%rd30];
	sub.f32 	%f325, %f323, %f571;
	sub.f32 	%f326, %f324, %f570;
	setp.gt.f32 	%p31, %f325, 0f43480000;
	add.f32 	%f327, %f325, 0fC3C80000;
	selp.f32 	%f328, %f327, %f325, %p31;
	setp.lt.f32 	%p32, %f328, 0fC3480000;
	add.f32 	%f329, %f328, 0f43C80000;
	selp.f32 	%f108, %f329, %f328, %p32;
	setp.gt.f32 	%p33, %f326, 0f43480000;
	add.f32 	%f330, %f326, 0fC3C80000;
	selp.f32 	%f331, %f330, %f326, %p33;
	setp.lt.f32 	%p34, %f331, 0fC3480000;
	add.f32 	%f332, %f331, 0f43C80000;
	selp.f32 	%f109, %f332, %f331, %p34;
	mul.f32 	%f333, %f109, %f109;
	fma.rn.f32 	%f110, %f108, %f108, %f333;
	setp.geu.f32 	%p35, %f110, 0f41C80000;
	@%p35 bra 	$L__BB2_28;
	mul.wide.s32 	%rd31, %r145, 8;
	add.s64 	%rd32, %rd1, %rd31;
	ld.global.v2.f32 	{%f334, %f335}, [%rd32];
	add.f32 	%f576, %f576, %f334;
	add.f32 	%f577, %f577, %f335;
	add.f32 	%f336, %f108, %f571;
	add.f32 	%f337, %f109, %f570;
	add.f32 	%f573, %f573, %f336;
	add.f32 	%f572, %f572, %f337;
	add.s32 	%r160, %r160, 1;
	add.s32 	%r161, %r161, 1;
$L__BB2_28:
	setp.geu.f32 	%p36, %f110, 0f40800000;
	@%p36 bra 	$L__BB2_30;
	add.f32 	%f338, %f110, 0f358637BD;
	rsqrt.approx.f32 	%f339, %f338;
	mul.f32 	%f340, %f108, %f339;
	sub.f32 	%f575, %f575, %f340;
	mul.f32 	%f341, %f109, %f339;
	sub.f32 	%f574, %f574, %f341;
$L__BB2_30:
	add.s32 	%r116, %r145, 1;
	setp.eq.s32 	%p37, %r116, %r1;
	@%p37 bra 	$L__BB2_35;
	mul.wide.s32 	%rd33, %r145, 8;
	add.s64 	%rd34, %rd2, %rd33;
	ld.global.v2.f32 	{%f342, %f343}, [%rd34+8];
	sub.f32 	%f344, %f342, %f571;
	sub.f32 	%f345, %f343, %f570;
	setp.gt.f32 	%p38, %f344, 0f43480000;
	add.f32 	%f346, %f344, 0fC3C80000;
	selp.f32 	%f347, %f346, %f344, %p38;
	setp.lt.f32 	%p39, %f347, 0fC3480000;
	add.f32 	%f348, %f347, 0f43C80000;
	selp.f32 	%f131, %f348, %f347, %p39;
	setp.gt.f32 	%p40, %f345, 0f43480000;
	add.f32 	%f349, %f345, 0fC3C80000;
	selp.f32 	%f350, %f349, %f345, %p40;
	setp.lt.f32 	%p41, %f350, 0fC3480000;
	add.f32 	%f351, %f350, 0f43C80000;
	selp.f32 	%f132, %f351, %f350, %p41;
	mul.f32 	%f352, %f132, %f132;
	fma.rn.f32 	%f133, %f131, %f131, %f352;
	setp.geu.f32 	%p42, %f133, 0f41C80000;
	@%p42 bra 	$L__BB2_33;
	mul.wide.s32 	%rd35, %r145, 8;
	add.s64 	%rd36, %rd1, %rd35;
	ld.global.v2.f32 	{%f353, %f354}, [%rd36+8];
	add.f32 	%f576, %f576, %f353;
	add.f32 	%f577, %f577, %f354;
	add.f32 	%f355, %f131, %f571;
	add.f32 	%f356, %f132, %f570;
	add.f32 	%f573, %f573, %f355;
	add.f32 	%f572, %f572, %f356;
	add.s32 	%r160, %r160, 1;
	add.s32 	%r161, %r161, 1;
$L__BB2_33:
	setp.geu.f32 	%p43, %f133, 0f40800000;
	@%p43 bra 	$L__BB2_35;
	add.f32 	%f357, %f133, 0f358637BD;
	rsqrt.approx.f32 	%f358, %f357;
	mul.f32 	%f359, %f131, %f358;
	sub.f32 	%f575, %f575, %f359;
	mul.f32 	%f360, %f132, %f358;
	sub.f32 	%f574, %f574, %f360;
$L__BB2_35:
	add.s32 	%r117, %r145, 2;
	setp.eq.s32 	%p44, %r117, %r1;
	@%p44 bra 	$L__BB2_40;
	mul.wide.s32 	%rd37, %r145, 8;
	add.s64 	%rd38, %rd2, %rd37;
	ld.global.v2.f32 	{%f361, %f362}, [%rd38+16];
	sub.f32 	%f363, %f361, %f571;
	sub.f32 	%f364, %f362, %f570;
	setp.gt.f32 	%p45, %f363, 0f43480000;
	add.f32 	%f365, %f363, 0fC3C80000;
	selp.f32 	%f366, %f365, %f363, %p45;
	setp.lt.f32 	%p46, %f366, 0fC3480000;
	add.f32 	%f367, %f366, 0f43C80000;
	selp.f32 	%f154, %f367, %f366, %p46;
	setp.gt.f32 	%p47, %f364, 0f43480000;
	add.f32 	%f368, %f364, 0fC3C80000;
	selp.f32 	%f369, %f368, %f364, %p47;
	setp.lt.f32 	%p48, %f369, 0fC3480000;
	add.f32 	%f370, %f369, 0f43C80000;
	selp.f32 	%f155, %f370, %f369, %p48;
	mul.f32 	%f371, %f155, %f155;
	fma.rn.f32 	%f156, %f154, %f154, %f371;
	setp.geu.f32 	%p49, %f156, 0f41C80000;
	@%p49 bra 	$L__BB2_38;
	mul.wide.s32 	%rd39, %r145, 8;
	add.s64 	%rd40, %rd1, %rd39;
	ld.global.v2.f32 	{%f372, %f373}, [%rd40+16];
	add.f32 	%f576, %f576, %f372;
	add.f32 	%f577, %f577, %f373;
	add.f32 	%f374, %f154, %f571;
	add.f32 	%f375, %f155, %f570;
	add.f32 	%f573, %f573, %f374;
	add.f32 	%f572, %f572, %f375;
	add.s32 	%r160, %r160, 1;
	add.s32 	%r161, %r161, 1;
$L__BB2_38:
	setp.geu.f32 	%p50, %f156, 0f40800000;
	@%p50 bra 	$L__BB2_40;
	add.f32 	%f376, %f156, 0f358637BD;
	rsqrt.approx.f32 	%f377, %f376;
	mul.f32 	%f378, %f154, %f377;
	sub.f32 	%f575, %f575, %f378;
	mul.f32 	%f379, %f155, %f377;
	sub.f32 	%f574, %f574, %f379;
$L__BB2_40:
	add.s32 	%r118, %r145, 3;
	setp.eq.s32 	%p51, %r118, %r1;
	@%p51 bra 	$L__BB2_45;
	mul.wide.s32 	%rd41, %r145, 8;
	add.s64 	%rd42, %rd2, %rd41;
	ld.global.v2.f32 	{%f380, %f381}, [%rd42+24];
	sub.f32 	%f382, %f380, %f571;
	sub.f32 	%f383, %f381, %f570;
	setp.gt.f32 	%p52, %f382, 0f43480000;
	add.f32 	%f384, %f382, 0fC3C80000;
	selp.f32 	%f385, %f384, %f382, %p52;
	setp.lt.f32 	%p53, %f385, 0fC3480000;
	add.f32 	%f386, %f385, 0f43C80000;
	selp.f32 	%f177, %f386, %f385, %p53;
	setp.gt.f32 	%p54, %f383, 0f43480000;
	add.f32 	%f387, %f383, 0fC3C80000;
	selp.f32 	%f388, %f387, %f383, %p54;
	setp.lt.f32 	%p55, %f388, 0fC3480000;
	add.f32 	%f389, %f388, 0f43C80000;
	selp.f32 	%f178, %f389, %f388, %p55;
	mul.f32 	%f390, %f178, %f178;
	fma.rn.f32 	%f179, %f177, %f177, %f390;
	setp.geu.f32 	%p56, %f179, 0f41C80000;
	@%p56 bra 	$L__BB2_43;
	mul.wide.s32 	%rd43, %r145, 8;
	add.s64 	%rd44, %rd1, %rd43;
	ld.global.v2.f32 	{%f391, %f392}, [%rd44+24];
	add.f32 	%f576, %f576, %f391;
	add.f32 	%f577, %f577, %f392;
	add.f32 	%f393, %f177, %f571;
	add.f32 	%f394, %f178, %f570;
	add.f32 	%f573, %f573, %f393;
	add.f32 	%f572, %f572, %f394;
	add.s32 	%r160, %r160, 1;
	add.s32 	%r161, %r161, 1;
$L__BB2_43:
	setp.geu.f32 	%p57, %f179, 0f40800000;
	@%p57 bra 	$L__BB2_45;
	add.f32 	%f395, %f179, 0f358637BD;
	rsqrt.approx.f32 	%f396, %f395;
	mul.f32 	%f397, %f177, %f396;
	sub.f32 	%f575, %f575, %f397;
	mul.f32 	%f398, %f178, %f396;
	sub.f32 	%f574, %f574, %f398;
$L__BB2_45:
	add.s32 	%r145, %r145, 4;
	add.s32 	%r150, %r150, 4;
	setp.ne.s32 	%p58, %r145, %r108;
	@%p58 bra 	$L__BB2_25;
$L__BB2_46:
	add.s32 	%r130, %r130, 1;
	setp.ne.s32 	%p59, %r130, 2;
	@%p59 bra 	$L__BB2_3;
	add.s32 	%r127, %r127, 1;
	setp.ne.s32 	%p60, %r127, 2;
	@%p60 bra 	$L__BB2_2;
	setp.lt.s32 	%p61, %r160, 1;
	mov.f32 	%f614, 0f00000000;
	mov.f32 	%f615, %f614;
	@%p61 bra 	$L__BB2_50;
	cvt.rn.f32.u32 	%f401, %r160;
	rcp.rn.f32 	%f402, %f401;
	mul.f32 	%f403, %f576, %f402;
	mul.f32 	%f404, %f577, %f402;
	sub.f32 	%f614, %f403, %f3;
	sub.f32 	%f615, %f404, %f4;
$L__BB2_50:
	setp.lt.s32 	%p62, %r161, 1;
	mov.f32 	%f616, 0f00000000;
	mov.f32 	%f617, %f616;
	@%p62 bra 	$L__BB2_52;
	cvt.rn.f32.u32 	%f407, %r161;
	rcp.rn.f32 	%f408, %f407;
	mul.f32 	%f409, %f573, %f408;
	mul.f32 	%f410, %f572, %f408;
	sub.f32 	%f411, %f409, %f571;
	sub.f32 	%f412, %f410, %f570;
	setp.gt.f32 	%p63, %f411, 0f43480000;
	add.f32 	%f413, %f411, 0fC3C80000;
	selp.f32 	%f414, %f413, %f411, %p63;
	setp.lt.f32 	%p64, %f414, 0fC3480000;
	add.f32 	%f415, %f414, 0f43C80000;
	selp.f32 	%f616, %f415, %f414, %p64;
	setp.gt.f32 	%p65, %f412, 0f43480000;
	add.f32 	%f416, %f412, 0fC3C80000;
	selp.f32 	%f417, %f416, %f412, %p65;
	setp.lt.f32 	%p66, %f417, 0fC3480000;
	add.f32 	%f418, %f417, 0f43C80000;
	selp.f32 	%f617, %f418, %f417, %p66;
$L__BB2_52:
	add.f32 	%f419, %f614, 0f00000000;
	add.f32 	%f420, %f615, 0f00000000;
	fma.rn.f32 	%f421, %f616, 0f3F000000, %f419;
	fma.rn.f32 	%f422, %f617, 0f3F000000, %f420;
	fma.rn.f32 	%f618, %f575, 0f3FC00000, %f421;
	fma.rn.f32 	%f619, %f574, 0f3FC00000, %f422;
	mul.f32 	%f423, %f619, %f619;
	fma.rn.f32 	%f220, %f618, %f618, %f423;
	setp.leu.f32 	%p67, %f220, 0f451C4000;
	@%p67 bra 	$L__BB2_54;
	rsqrt.approx.f32 	%f424, %f220;
	mul.f32 	%f425, %f424, 0f42480000;
	mul.f32 	%f618, %f618, %f425;
	mul.f32 	%f619, %f619, %f425;
$L__BB2_54:
	fma.rn.f32 	%f620, %f618, 0f3C23D70A, %f3;
	fma.rn.f32 	%f621, %f619, 0f3C23D70A, %f4;
	mul.f32 	%f426, %f621, %f621;
	fma.rn.f32 	%f227, %f620, %f620, %f426;
	setp.leu.f32 	%p68, %f227, 0f43C80000;
	@%p68 bra 	$L__BB2_56;
	rsqrt.approx.f32 	%f427, %f227;
	mul.f32 	%f428, %f427, 0f41A00000;
	mul.f32 	%f620, %f620, %f428;
	mul.f32 	%f621, %f621, %f428;
$L__BB2_56:
	fma.rn.f32 	%f232, %f620, 0f3C23D70A, %f571;
	fma.rn.f32 	%f233, %f621, 0f3C23D70A, %f570;
	abs.f32 	%f624, %f232;
	setp.lt.f32 	%p69, %f624, 0f43C80000;
	@%p69 bra 	$L__BB2_67;
	setp.gtu.f32 	%p70, %f624, 0f4F480000;
	@%p70 bra 	$L__BB2_64;
	mov.f32 	%f429, 0f43C80000;
	div.approx.f32 	%f430, %f624, %f429;
	cvt.rzi.f32.f32 	%f622, %f430;
	fma.rn.f32 	%f236, %f622, 0fC3C80000, %f624;
	mov.b32 	%r75, %f236;
	setp.lt.u32 	%p71, %r75, 1137180672;
	@%p71 bra 	$L__BB2_63;
	setp.lt.u32 	%p72, %r75, -2147483647;
	@%p72 bra 	$L__BB2_61;
	add.f32 	%f434, %f622, 0fBF800000;
	setp.lt.f32 	%p75, %f236, 0fC3C80000;
	add.f32 	%f435, %f434, 0fBF800000;
	selp.f32 	%f622, %f435, %f434, %p75;
	bra.uni 	$L__BB2_63;
$L__BB2_61:
	add.f32 	%f622, %f622, 0f3F800000;
	setp.ltu.f32 	%p73, %f236, 0f44480000;
	@%p73 bra 	$L__BB2_63;
	add.f32 	%f431, %f622, 0f3F800000;
	fma.rn.f32 	%f432, 0f43C80000, 0fC0400000, %f236;
	setp.ge.f32 	%p74, %f432, 0f00000000;
	add.f32 	%f433, %f431, 0f3F800000;
	selp.f32 	%f622, %f433, %f431, %p74;
$L__BB2_63:
	fma.rn.f32 	%f624, %f622, 0fC3C80000, %f624;
	bra.uni 	$L__BB2_67;
$L__BB2_64:
	mov.b32 	%r76, %f624;
	and.b32  	%r119, %r76, 8388607;
	or.b32  	%r172, %r119, 1065353216;
	mov.b32 	%f623, %r172;
	and.b32  	%r120, %r76, -8388608;
	add.s32 	%r173, %r120, -1132462080;
	setp.eq.s32 	%p76, %r173, 0;
	@%p76 bra 	$L__BB2_66;
$L__BB2_65:
	min.u32 	%r121, %r173, 192937984;
	add.s32 	%r122, %r172, %r121;
	mov.b32 	%f436, %r122;
	mul.f32 	%f437, %f436, 0f3F23D70A;
	fma.rn.f32 	%f438, %f437, 0fBFC80000, %f436;
	fma.rn.f32 	%f439, %f438, 0f3F23D70A, %f437;
	fma.rn.f32 	%f440, %f439, 0fBFC80000, %f436;
	mov.f32 	%f441, 0f3F23D70A;
	fma.rz.f32 	%f442, %f440, %f441, %f439;
	cvt.rzi.f32.f32 	%f443, %f442;
	fma.rn.f32 	%f623, %f443, 0fBFC80000, %f436;
	sub.s32 	%r173, %r173, %r121;
	mov.b32 	%r172, %f623;
	setp.ne.s32 	%p77, %r173, 0;
	setp.ne.s32 	%p78, %r172, 0;
	and.pred  	%p79, %p77, %p78;
	@%p79 bra 	$L__BB2_65;
$L__BB2_66:
	setp.gt.u32 	%p80, %r76, 2139095039;
	selp.f32 	%f445, 0f7FFFFFFF, 0f4F000000, %p80;
	mul.f32 	%f446, %f623, 0f34000000;
	mul.f32 	%f624, %f445, %f446;
$L__BB2_67:
	abs.f32 	%f447, %f624;
	setp.nan.f32 	%p81, %f447, %f447;
	copysign.f32 	%f448, %f232, %f624;
	selp.f32 	%f247, %f624, %f448, %p81;
	abs.f32 	%f627, %f233;
	setp.lt.f32 	%p82, %f627, 0f43C80000;
	@%p82 bra 	$L__BB2_78;
	setp.gtu.f32 	%p83, %f627, 0f4F480000;
	@%p83 bra 	$L__BB2_75;
	mov.f32 	%f449, 0f43C80000;
	div.approx.f32 	%f450, %f627, %f449;
	cvt.rzi.f32.f32 	%f625, %f450;
	fma.rn.f32 	%f250, %f625, 0fC3C80000, %f627;
	mov.b32 	%r83, %f250;
	setp.lt.u32 	%p84, %r83, 1137180672;
	@%p84 bra 	$L__BB2_74;
	setp.lt.u32 	%p85, %r83, -2147483647;
	@%p85 bra 	$L__BB2_72;
	add.f32 	%f454, %f625, 0fBF800000;
	setp.lt.f32 	%p88, %f250, 0fC3C80000;
	add.f32 	%f455, %f454, 0fBF800000;
	selp.f32 	%f625, %f455, %f454, %p88;
	bra.uni 	$L__BB2_74;
$L__BB2_72:
	add.f32 	%f625, %f625, 0f3F800000;
	setp.ltu.f32 	%p86, %f250, 0f44480000;
	@%p86 bra 	$L__BB2_74;
	add.f32 	%f451, %f625, 0f3F800000;
	fma.rn.f32 	%f452, 0f43C80000, 0fC0400000, %f250;
	setp.ge.f32 	%p87, %f452, 0f00000000;
	add.f32 	%f453, %f451, 0f3F800000;
	selp.f32 	%f625, %f453, %f451, %p87;
$L__BB2_74:
	fma.rn.f32 	%f627, %f625, 0fC3C80000, %f627;
	bra.uni 	$L__BB2_78;
$L__BB2_75:
	mov.b32 	%r84, %f627;
	and.b32  	%r123, %r84, 8388607;
	or.b32  	%r174, %r123, 1065353216;
	mov.b32 	%f626, %r174;
	and.b32  	%r124, %r84, -8388608;
	add.s32 	%r175, %r124, -1132462080;
	setp.eq.s32 	%p89, %r175, 0;
	@%p89 bra 	$L__BB2_77;
$L__BB2_76:
	min.u32 	%r125, %r175, 192937984;
	add.s32 	%r126, %r174, %r125;
	mov.b32 	%f456, %r126;
	mul.f32 	%f457, %f456, 0f3F23D70A;
	fma.rn.f32 	%f458, %f457, 0fBFC80000, %f456;
	fma.rn.f32 	%f459, %f458, 0f3F23D70A, %f457;
	fma.rn.f32 	%f460, %f459, 0fBFC80000, %f456;
	mov.f32 	%f461, 0f3F23D70A;
	fma.rz.f32 	%f462, %f460, %f461, %f459;
	cvt.rzi.f32.f32 	%f463, %f462;
	fma.rn.f32 	%f626, %f463, 0fBFC80000, %f456;
	sub.s32 	%r175, %r175, %r125;
	mov.b32 	%r174, %f626;
	setp.ne.s32 	%p90, %r175, 0;
	setp.ne.s32 	%p91, %r174, 0;
	and.pred  	%p92, %p90, %p91;
	@%p92 bra 	$L__BB2_76;
$L__BB2_77:
	setp.gt.u32 	%p93, %r84, 2139095039;
	selp.f32 	%f465, 0f7FFFFFFF, 0f4F000000, %p93;
	mul.f32 	%f466, %f626, 0f34000000;
	mul.f32 	%f627, %f465, %f466;
$L__BB2_78:
	ld.param.u64 	%rd51, [_Z12update_boidsPK6float2S1_PS_S2_PKiS4_iii_param_3];
	ld.param.u64 	%rd50, [_Z12update_boidsPK6float2S1_PS_S2_PKiS4_iii_param_2];
	abs.f32 	%f467, %f627;
	setp.nan.f32 	%p94, %f467, %f467;
	copysign.f32 	%f468, %f233, %f627;
	selp.f32 	%f469, %f627, %f468, %p94;
	setp.lt.f32 	%p95, %f469, 0f00000000;
	add.f32 	%f470, %f469, 0f43C80000;
	selp.f32 	%f471, %f470, %f469, %p95;
	cvta.to.global.u64 	%rd45, %rd50;
	mul.wide.s32 	%rd46, %r1, 8;
	add.s64 	%rd47, %rd45, %rd46;
	add.f32 	%f472, %f247, 0f43C80000;
	setp.lt.f32 	%p96, %f247, 0f00000000;
	selp.f32 	%f473, %f472, %f247, %p96;
	st.global.v2.f32 	[%rd47], {%f473, %f471};
	cvta.to.global.u64 	%rd48, %rd51;
	add.s64 	%rd49, %rd48, %rd46;
	st.global.v2.f32 	[%rd49], {%f620, %f621};
$L__BB2_79:
	ret;

}
	// .globl	_ZN3cub18CUB_300001_SM_10006detail11EmptyKernelIvEEvv
.visible .entry _ZN3cub18CUB_300001_SM_10006detail11EmptyKernelIvEEvv()
{


	ret;

}
	// .globl	_ZN3cub18CUB_300001_SM_10006detail9transform16transform_kernelINS2_10policy_hubILb1EN4cuda3std3__45tupleIJN6thrust24THRUST_300001_SM_1000_NS12zip_iteratorINS8_IJNSA_10device_ptrI6float2EESE_EEEEEEEEE10policy1000EiNS7_10__identityENSA_7pointerINS8_IJSD_SD_EEENSA_8cuda_cub3tagENSA_11use_defaultESP_EEJSG_EEEvT0_iT1_T2_DpNS2_10kernel_argIT3_EE
.visible .entry _ZN3cub18CUB_300001_SM_10006detail9transform16transform_kernelINS2_10policy_hubILb1EN4cuda3std3__45tupleIJN6thrust24THRUST_300001_SM_1000_NS12zip_iteratorINS8_IJNSA_10device_ptrI6float2EESE_EEEEEEEEE10policy1000EiNS7_10__identityENSA_7pointerINS8_IJSD_SD_EEENSA_8cuda_cub3tagENSA_11use_defaultESP_EEJSG_EEEvT0_iT1_T2_DpNS2_10kernel_argIT3_EE(
	.param .u32 _ZN3cub18CUB_300001_SM_10006detail9transform16transform_kernelINS2_10policy_hubILb1EN4cuda3std3__45tupleIJN6thrust24THRUST_300001_SM_1000_NS12zip_iteratorINS8_IJNSA_10device_ptrI6float2EESE_EEEEEEEEE10policy1000EiNS7_10__identityENSA_7pointerINS8_IJSD_SD_EEENSA_8cuda_cub3tagENSA_11use_defaultESP_EEJSG_EEEvT0_iT1_T2_DpNS2_10kernel_argIT3_EE_param_0,
	.param .u32 _ZN3cub18CUB_300001_SM_10006detail9transform16transform_kernelINS2_10policy_hubILb1EN4cuda3std3__45tupleIJN6thrust24THRUST_300001_SM_1000_NS12zip_iteratorINS8_IJNSA_10device_ptrI6float2EESE_EEEEEEEEE10policy1000EiNS7_10__identityENSA_7pointerINS8_IJSD_SD_EEENSA_8cuda_cub3tagENSA_11use_defaultESP_EEJSG_EEEvT0_iT1_T2_DpNS2_10kernel_argIT3_EE_param_1,
	.param .align 1 .b8 _ZN3cub18CUB_300001_SM_10006detail9transform16transform_kernelINS2_10policy_hubILb1EN4cuda3std3__45tupleIJN6thrust24THRUST_300001_SM_1000_NS12zip_iteratorINS8_IJNSA_10device_ptrI6float2EESE_EEEEEEEEE10policy1000EiNS7_10__identityENSA_7pointerINS8_IJSD_SD_EEENSA_8cuda_cub3tagENSA_11use_defaultESP_EEJSG_EEEvT0_iT1_T2_DpNS2_10kernel_argIT3_EE_param_2[1],
	.param .align 8 .b8 _ZN3cub18CUB_300001_SM_10006detail9transform16transform_kernelINS2_10policy_hubILb1EN4cuda3std3__45tupleIJN6thrust24THRUST_300001_SM_1000_NS12zip_iteratorINS8_IJNSA_10device_ptrI6float2EESE_EEEEEEEEE10policy1000EiNS7_10__identityENSA_7pointerINS8_IJSD_SD_EEENSA_8cuda_cub3tagENSA_11use_defaultESP_EEJSG_EEEvT0_iT1_T2_DpNS2_10kernel_argIT3_EE_param_3[8],
	.param .align 8 .b8 _ZN3cub18CUB_300001_SM_10006detail9transform16transform_kernelINS2_10policy_hubILb1EN4cuda3std3__45tupleIJN6thrust24THRUST_300001_SM_1000_NS12zip_iteratorINS8_IJNSA_10device_ptrI6float2EESE_EEEEEEEEE10policy1000EiNS7_10__identityENSA_7pointerINS8_IJSD_SD_EEENSA_8cuda_cub3tagENSA_11use_defaultESP_EEJSG_EEEvT0_iT1_T2_DpNS2_10kernel_argIT3_EE_param_4[16]
)
.maxntid 128
{
	.reg .pred 	%p<35>;
	.reg .b32 	%r<73>;
	.reg .b32 	%f<121>;
	.reg .b64 	%rd<93>;

	ld.param.u32 	%r38, [_ZN3cub18CUB_300001_SM_10006detail9transform16transform_kernelINS2_10policy_hubILb1EN4cuda3std3__45tupleIJN6thrust24THRUST_300001_SM_1000_NS12zip_iteratorINS8_IJNSA_10device_ptrI6float2EESE_EEEEEEEEE10policy1000EiNS7_10__identityENSA_7pointerINS8_IJSD_SD_EEENSA_8cuda_cub3tagENSA_11use_defaultESP_EEJSG_EEEvT0_iT1_T2_DpNS2_10kernel_argIT3_EE_param_0];
	ld.param.u64 	%rd15, [_ZN3cub18CUB_300001_SM_10006detail9transform16transform_kernelINS2_10policy_hubILb1EN4cuda3std3__45tupleIJN6thrust24THRUST_300001_SM_1000_NS12zip_iteratorINS8_IJNSA_10device_ptrI6float2EESE_EEEEEEEEE10policy1000EiNS7_10__identityENSA_7pointerINS8_IJSD_SD_EEENSA_8cuda_cub3tagENSA_11use_defaultESP_EEJSG_EEEvT0_iT1_T2_DpNS2_10kernel_argIT3_EE_param_4+8];
	ld.param.u64 	%rd16, [_ZN3cub18CUB_300001_SM_10006detail9transform16transform_kernelINS2_10policy_hubILb1EN4cuda3std3__45tupleIJN6thrust24THRUST_300001_SM_1000_NS12zip_iteratorINS8_IJNSA_10device_ptrI6float2EESE_EEEEEEEEE10policy1000EiNS7_10__identityENSA_7pointerINS8_IJSD_SD_EEENSA_8cuda_cub3tagENSA_11use_defaultESP_EEJSG_EEEvT0_iT1_T2_DpNS2_10kernel_argIT3_EE_param_4];
	ld.param.u64 	%rd17, [_ZN3cub18CUB_300001_SM_10006detail9transform16transform_kernelINS2_10policy_hubILb1EN4cuda3std3__45tupleIJN6thrust24THRUST_300001_SM_1000_NS12zip_iteratorINS8_IJNSA_10device_ptrI6float2EESE_EEEEEEEEE10policy1000EiNS7_10__identityENSA_7pointerINS8_IJSD_SD_EEENSA_8cuda_cub3tagENSA_11use_defaultESP_EEJSG_EEEvT0_iT1_T2_DpNS2_10kernel_argIT3_EE_param_3];
	ld.param.u32 	%r37, [_ZN3cub18CUB_300001_SM_10006detail9transform16transform_kernelINS2_10policy_hubILb1EN4cuda3std3__45tupleIJN6thrust24THRUST_300001_SM_1000_NS12zip_iteratorINS8_IJNSA_10device_ptrI6float2EESE_EEEEEEEEE10policy1000EiNS7_10__identityENSA_7pointerINS8_IJSD_SD_EEENSA_8cuda_cub3tagENSA_11use_defaultESP_EEJSG_EEEvT0_iT1_T2_DpNS2_10kernel_argIT3_EE_param_1];
	cvta.to.global.u64 	%rd1, %rd17;
	cvta.to.global.u64 	%rd18, %rd16;
	cvta.to.global.u64 	%rd19, %rd15;
	shl.b32 	%r39, %r37, 7;
	mov.u32 	%r40, %ctaid.x;
	mul.lo.s32 	%r1, %r39, %r40;
	sub.s32 	%r41, %r38, %r1;
	min.s32 	%r2, %r39, %r41;
	mul.wide.s32 	%rd20, %r1, 8;
	add.s64 	%rd2, %rd18, %rd20;
	add.s64 	%rd3, %rd19, %rd20;
	mul.wide.s32 	%rd21, %r1, 16;
	add.s64 	%rd4, %rd1, %rd21;
	setp.gt.s32 	%p1, %r39, %r41;
	@%p1 bra 	$L__BB4_13;
	setp.lt.s32 	%p2, %r37, 1;
	@%p2 bra 	$L__BB4_54;
	mov.u32 	%r3, %tid.x;
	and.b32  	%r4, %r37, 7;
	setp.lt.u32 	%p3, %r37, 8;
	mov.b32 	%r70, 0;
	@%p3 bra 	$L__BB4_5;
	and.b32  	%r70, %r37, 2147483640;
	neg.s32 	%r65, %r70;
	mul.wide.u32 	%rd23, %r3, 16;
	add.s64 	%rd24, %rd21, %rd1;
	add.s64 	%rd25, %rd24, %rd23;
	add.s64 	%rd92, %rd25, 8;
	mul.wide.u32 	%rd91, %r3, 8;
	add.s32 	%r64, %r3, 128;
	add.s64 	%rd7, %rd24, 6152;
$L__BB4_4:
	.pragma "nounroll";
	mul.wide.s32 	%rd26, %r64, 8;
	add.s64 	%rd27, %rd26, 3072;
	mul.wide.s32 	%rd28, %r64, 16;
	add.s64 	%rd29, %rd7, %rd28;
	add.s64 	%rd30, %rd2, %rd91;
	add.s64 	%rd31, %rd3, %rd91;
	ld.global.v2.f32 	{%f1, %f2}, [%rd30];
	ld.global.v2.f32 	{%f3, %f4}, [%rd31];
	st.global.v2.f32 	[%rd92+-8], {%f1, %f2};
	st.global.v2.f32 	[%rd92], {%f3, %f4};
	add.s64 	%rd32, %rd2, %rd27;
	add.s64 	%rd33, %rd3, %rd27;
	ld.global.v2.f32 	{%f5, %f6}, [%rd32+-3072];
	ld.global.v2.f32 	{%f7, %f8}, [%rd33+-3072];
	st.global.v2.f32 	[%rd29+-6152], {%f5, %f6};
	st.global.v2.f32 	[%rd29+-6144], {%f7, %f8};
	ld.global.v2.f32 	{%f9, %f10}, [%rd32+-2048];
	ld.global.v2.f32 	{%f11, %f12}, [%rd33+-2048];
	st.global.v2.f32 	[%rd29+-4104], {%f9, %f10};
	st.global.v2.f32 	[%rd29+-4096], {%f11, %f12};
	ld.global.v2.f32 	{%f13, %f14}, [%rd32+-1024];
	ld.global.v2.f32 	{%f15, %f16}, [%rd33+-1024];
	st.global.v2.f32 	[%rd29+-2056], {%f13, %f14};
	st.global.v2.f32 	[%rd29+-2048], {%f15, %f16};
	ld.global.v2.f32 	{%f17, %f18}, [%rd32];
	ld.global.v2.f32 	{%f19, %f20}, [%rd33];
	st.global.v2.f32 	[%rd29+-8], {%f17, %f18};
	st.global.v2.f32 	[%rd29], {%f19, %f20};
	ld.global.v2.f32 	{%f21, %f22}, [%rd32+1024];
	ld.global.v2.f32 	{%f23, %f24}, [%rd33+1024];
	st.global.v2.f32 	[%rd29+2040], {%f21, %f22};
	st.global.v2.f32 	[%rd29+2048], {%f23, %f24};
	ld.global.v2.f32 	{%f25, %f26}, [%rd32+2048];
	ld.global.v2.f32 	{%f27, %f28}, [%rd33+2048];
	st.global.v2.f32 	[%rd29+4088], {%f25, %f26};
	st.global.v2.f32 	[%rd29+4096], {%f27, %f28};
	ld.global.v2.f32 	{%f29, %f30}, [%rd32+3072];
	ld.global.v2.f32 	{%f31, %f32}, [%rd33+3072];
	st.global.v2.f32 	[%rd29+6136], {%f29, %f30};
	st.global.v2.f32 	[%rd29+6144], {%f31, %f32};
	add.s32 	%r65, %r65, 8;
	add.s64 	%rd92, %rd92, 16384;
	add.s64 	%rd91, %rd91, 8192;
	add.s32 	%r64, %r64, 1024;
	setp.eq.s32 	%p4, %r65, 0;
	@%p4 bra 	$L__BB4_5;
	bra.uni 	$L__BB4_4;
$L__BB4_5:
	setp.eq.s32 	%p5, %r4, 0;
	@%p5 bra 	$L__BB4_54;
	and.b32  	%r32, %r37, 3;
	setp.lt.u32 	%p6, %r4, 4;
	@%p6 bra 	$L__BB4_8;
	shl.b32 	%r43, %r70, 7;
	add.s32 	%r44, %r43, %r3;
	mul.wide.s32 	%rd34, %r44, 8;
	add.s64 	%rd35, %rd2, %rd34;
	add.s64 	%rd36, %rd3, %rd34;
	ld.global.v2.f32 	{%f33, %f34}, [%rd35];
	ld.global.v2.f32 	{%f35, %f36}, [%rd36];
	mul.wide.s32 	%rd37, %r44, 16;
	add.s64 	%rd38, %rd4, %rd37;
	st.global.v2.f32 	[%rd38], {%f33, %f34};
	st.global.v2.f32 	[%rd38+8], {%f35, %f36};
	ld.global.v2.f32 	{%f37, %f38}, [%rd35+1024];
	ld.global.v2.f32 	{%f39, %f40}, [%rd36+1024];
	st.global.v2.f32 	[%rd38+2048], {%f37, %f38};
	st.global.v2.f32 	[%rd38+2056], {%f39, %f40};
	ld.global.v2.f32 	{%f41, %f42}, [%rd35+2048];
	ld.global.v2.f32 	{%f43, %f44}, [%rd36+2048];
	st.global.v2.f32 	[%rd38+4096], {%f41, %f42};
	st.global.v2.f32 	[%rd38+4104], {%f43, %f44};
	ld.global.v2.f32 	{%f45, %f46}, [%rd35+3072];
	ld.global.v2.f32 	{%f47, %f48}, [%rd36+3072];
	st.global.v2.f32 	[%rd38+6144], {%f45, %f46};
	st.global.v2.f32 	[%rd38+6152], {%f47, %f48};
	add.s32 	%r70, %r70, 4;
$L__BB4_8:
	setp.eq.s32 	%p7, %r32, 0;
	@%p7 bra 	$L__BB4_54;
	setp.eq.s32 	%p8, %r32, 1;
	@%p8 bra 	$L__BB4_11;
	shl.b32 	%r45, %r70, 7;
	add.s32 	%r46, %r45, %r3;
	mul.wide.s32 	%rd39, %r46, 8;
	add.s64 	%rd40, %rd2, %rd39;
	add.s64 	%rd41, %rd3, %rd39;
	ld.global.v2.f32 	{%f49, %f50}, [%rd40];
	ld.global.v2.f32 	{%f51, %f52}, [%rd41];
	mul.wide.s32 	%rd42, %r46, 16;
	add.s64 	%rd43, %rd4, %rd42;
	st.global.v2.f32 	[%rd43], {%f49, %f50};
	st.global.v2.f32 	[%rd43+8], {%f51, %f52};
	ld.global.v2.f32 	{%f53, %f54}, [%rd40+1024];
	ld.global.v2.f32 	{%f55, %f56}, [%rd41+1024];
	st.global.v2.f32 	[%rd43+2048], {%f53, %f54};
	st.global.v2.f32 	[%rd43+2056], {%f55, %f56};
	add.s32 	%r70, %r70, 2;
$L__BB4_11:
	and.b32  	%r47, %r37, 1;
	setp.eq.b32 	%p9, %r47, 1;
	not.pred 	%p10, %p9;
	@%p10 bra 	$L__BB4_54;
	shl.b32 	%r48, %r70, 7;
	add.s32 	%r49, %r48, %r3;
	mul.wide.s32 	%rd44, %r49, 8;
	add.s64 	%rd45, %rd2, %rd44;
	add.s64 	%rd46, %rd3, %rd44;
	ld.global.v2.f32 	{%f57, %f58}, [%rd45];
	ld.global.v2.f32 	{%f59, %f60}, [%rd46];
	mul.wide.s32 	%rd47, %r49, 16;
	add.s64 	%rd48, %rd4, %rd47;
	st.global.v2.f32 	[%rd48], {%f57, %f58};
	st.global.v2.f32 	[%rd48+8], {%f59, %f60};
	bra.uni 	$L__BB4_54;
$L__BB4_13:
	setp.lt.s32 	%p11, %r37, 1;
	@%p11 bra 	$L__BB4_54;
	mov.u32 	%r8, %tid.x;
	and.b32  	%r9, %r37, 7;
	setp.lt.u32 	%p12, %r37, 8;
	mov.b32 	%r67, 0;
	@%p12 bra 	$L__BB4_33;
	and.b32  	%r67, %r37, 2147483640;
	mov.b32 	%r66, 0;
$L__BB4_16:
	.pragma "nounroll";
	shl.b32 	%r52, %r66, 7;
	add.s32 	%r16, %r52, %r8;
	setp.ge.s32 	%p13, %r16, %r2;
	@%p13 bra 	$L__BB4_18;
	mul.wide.u32 	%rd49, %r16, 8;
	add.s64 	%rd50, %rd2, %rd49;
	add.s64 	%rd51, %rd3, %rd49;
	ld.global.v2.f32 	{%f61, %f62}, [%rd50];
	ld.global.v2.f32 	{%f63, %f64}, [%rd51];
	mul.wide.u32 	%rd52, %r16, 16;
	add.s64 	%rd53, %rd4, %rd52;
	st.global.v2.f32 	[%rd53], {%f61, %f62};
	st.global.v2.f32 	[%rd53+8], {%f63, %f64};
$L__BB4_18:
	add.s32 	%r53, %r16, 128;
	setp.ge.s32 	%p14, %r53, %r2;
	mul.wide.s32 	%rd54, %r53, 8;
	add.s64 	%rd12, %rd2, %rd54;
	add.s64 	%rd13, %rd3, %rd54;
	mul.wide.s32 	%rd55, %r53, 16;
	add.s64 	%rd14, %rd4, %rd55;
	@%p14 bra 	$L__BB4_20;
	ld.global.v2.f32 	{%f65, %f66}, [%rd12];
	ld.global.v2.f32 	{%f67, %f68}, [%rd13];
	st.global.v2.f32 	[%rd14], {%f65, %f66};
	st.global.v2.f32 	[%rd14+8], {%f67, %f68};
$L__BB4_20:
	add.s32 	%r54, %r16, 256;
	setp.ge.s32 	%p15, %r54, %r2;
	@%p15 bra 	$L__BB4_22;
	ld.global.v2.f32 	{%f69, %f70}, [%rd12+1024];
	ld.global.v2.f32 	{%f71, %f72}, [%rd13+1024];
	st.global.v2.f32 	[%rd14+2048], {%f69, %f70};
	st.global.v2.f32 	[%rd14+2056], {%f71, %f72};
$L__BB4_22:
	add.s32 	%r55, %r16, 384;
	setp.ge.s32 	%p16, %r55, %r2;
	@%p16 bra 	$L__BB4_24;
	ld.global.v2.f32 	{%f73, %f74}, [%rd12+2048];
	ld.global.v2.f32 	{%f75, %f76}, [%rd13+2048];
	st.global.v2.f32 	[%rd14+4096], {%f73, %f74};
	st.global.v2.f32 	[%rd14+4104], {%f75, %f76};
$L__BB4_24:
	add.s32 	%r56, %r16, 512;
	setp.ge.s32 	%p17, %r56, %r2;
	@%p17 bra 	$L__BB4_26;
	ld.global.v2.f32 	{%f77, %f78}, [%rd12+3072];
	ld.global.v2.f32 	{%f79, %f80}, [%rd13+3072];
	st.global.v2.f32 	[%rd14+6144], {%f77, %f78};
	st.global.v2.f32 	[%rd14+6152], {%f79, %f80};
$L__BB4_26:
	add.s32 	%r57, %r16, 640;
	setp.ge.s32 	%p18, %r57, %r2;
	@%p18 bra 	$L__BB4_28;
	ld.global.v2.f32 	{%f81, %f82}, [%rd12+4096];
	ld.global.v2.f32 	{%f83, %f84}, [%rd13+4096];
	st.global.v2.f32 	[%rd14+8192], {%f81, %f82};
	st.global.v2.f32 	[%rd14+8200], {%f83, %f84};
$L__BB4_28:
	add.s32 	%r58, %r16, 768;
	setp.ge.s32 	%p19, %r58, %r2;
	@%p19 bra 	$L__BB4_30;
	ld.global.v2.f32 	{%f85, %f86}, [%rd12+5120];
	ld.global.v2.f32 	{%f87, %f88}, [%rd13+5120];
	st.global.v2.f32 	[%rd14+10240], {%f85, %f86};
	st.global.v2.f32 	[%rd14+10248], {%f87, %f88};
$L__BB4_30:
	add.s32 	%r59, %r16, 896;
	setp.ge.s32 	%p20, %r59, %r2;
	@%p20 bra 	$L__BB4_32;
	ld.global.v2.f32 	{%f89, %f90}, [%rd12+6144];
	ld.global.v2.f32 	{%f91, %f92}, [%rd13+6144];
	st.global.v2.f32 	[%rd14+12288], {%f89, %f90};
	st.global.v2.f32 	[%rd14+12296], {%f91, %f92};
$L__BB4_32:
	add.s32 	%r66, %r66, 8;
	setp.ne.s32 	%p21, %r66, %r67;
	@%p21 bra 	$L__BB4_16;
$L__BB4_33:
	setp.eq.s32 	%p22, %r9, 0;
	@%p22 bra 	$L__BB4_54;
	and.b32  	%r19, %r37, 3;
	setp.lt.u32 	%p23, %r9, 4;
	@%p23 bra 	$L__BB4_44;
	shl.b32 	%r60, %r67, 7;
	add.s32 	%r20, %r60, %r8;
	setp.ge.s32 	%p24, %r20, %r2;
	@%p24 bra 	$L__BB4_37;
	mul.wide.s32 	%rd56, %r20, 8;
	add.s64 	%rd57, %rd2, %rd56;
	add.s64 	%rd58, %rd3, %rd56;
	ld.global.v2.f32 	{%f93, %f94}, [%rd57];
	ld.global.v2.f32 	{%f95, %f96}, [%rd58];
	mul.wide.s32 	%rd59, %r20, 16;
	add.s64 	%rd60, %rd4, %rd59;
	st.global.v2.f32 	[%rd60], {%f93, %f94};
	st.global.v2.f32 	[%rd60+8], {%f95, %f96};
$L__BB4_37:
	add.s32 	%r21, %r20, 128;
	setp.ge.s32 	%p25, %r21, %r2;
	@%p25 bra 	$L__BB4_39;
	mul.wide.s32 	%rd61, %r21, 8;
	add.s64 	%rd62, %rd2, %rd61;
	add.s64 	%rd63, %rd3, %rd61;
	ld.global.v2.f32 	{%f97, %f98}, [%rd62];
	ld.global.v2.f32 	{%f99, %f100}, [%rd63];
	mul.wide.s32 	%rd64, %r21, 16;
	add.s64 	%rd65, %rd4, %rd64;
	st.global.v2.f32 	[%rd65], {%f97, %f98};
	st.global.v2.f32 	[%rd65+8], {%f99, %f100};
$L__BB4_39:
	add.s32 	%r22, %r20, 256;
	setp.ge.s32 	%p26, %r22, %r2;
	@%p26 bra 	$L__BB4_41;
	mul.wide.s32 	%rd66, %r22, 8;
	add.s64 	%rd67, %rd2, %rd66;
	add.s64 	%rd68, %rd3, %rd66;
	ld.global.v2.f32 	{%f101, %f102}, [%rd67];
	ld.global.v2.f32 	{%f103, %f104}, [%rd68];
	mul.wide.s32 	%rd69, %r22, 16;
	add.s64 	%rd70, %rd4, %rd69;
	st.global.v2.f32 	[%rd70], {%f101, %f102};
	st.global.v2.f32 	[%rd70+8], {%f103, %f104};
$L__BB4_41:
	add.s32 	%r23, %r20, 384;
	setp.ge.s32 	%p27, %r23, %r2;
	@%p27 bra 	$L__BB4_43;
	mul.wide.s32 	%rd71, %r23, 8;
	add.s64 	%rd72, %rd2, %rd71;
	add.s64 	%rd73, %rd3, %rd71;
	ld.global.v2.f32 	{%f105, %f106}, [%rd72];
	ld.global.v2.f32 	{%f107, %f108}, [%rd73];
	mul.wide.s32 	%rd74, %r23, 16;
	add.s64 	%rd75, %rd4, %rd74;
	st.global.v2.f32 	[%rd75], {%f105, %f106};
	st.global.v2.f32 	[%rd75+8], {%f107, %f108};
$L__BB4_43:
	add.s32 	%r67, %r67, 4;
$L__BB4_44:
	setp.eq.s32 	%p28, %r19, 0;
	@%p28 bra 	$L__BB4_54;
	setp.eq.s32 	%p29, %r19, 1;
	@%p29 bra 	$L__BB4_51;
	shl.b32 	%r61, %r67, 7;
	add.s32 	%r26, %r61, %r8;
	setp.ge.s32 	%p30, %r26, %r2;
	@%p30 bra 	$L__BB4_48;
	mul.wide.s32 	%rd76, %r26, 8;
	add.s64 	%rd77, %rd2, %rd76;
	add.s64 	%rd78, %rd3, %rd76;
	ld.global.v2.f32 	{%f109, %f110}, [%rd77];
	ld.global.v2.f32 	{%f111, %f112}, [%rd78];
	mul.wide.s32 	%rd79, %r26, 16;
	add.s64 	%rd80, %rd4, %rd79;
	st.global.v2.f32 	[%rd80], {%f109, %f110};
	st.global.v2.f32 	[%rd80+8], {%f111, %f112};
$L__BB4_48:
	add.s32 	%r27, %r26, 128;
	setp.ge.s32 	%p31, %r27, %r2;
	@%p31 bra 	$L__BB4_50;
	mul.wide.s32 	%rd81, %r27, 8;
	add.s64 	%rd82, %rd2, %rd81;
	add.s64 	%rd83, %rd3, %rd81;
	ld.global.v2.f32 	{%f113, %f114}, [%rd82];
	ld.global.v2.f32 	{%f115, %f116}, [%rd83];
	mul.wide.s32 	%rd84, %r27, 16;
	add.s64 	%rd85, %rd4, %rd84;
	st.global.v2.f32 	[%rd85], {%f113, %f114};
	st.global.v2.f32 	[%rd85+8], {%f115, %f116};
$L__BB4_50:
	add.s32 	%r67, %r67, 2;
$L__BB4_51:
	and.b32  	%r62, %r37, 1;
	setp.eq.b32 	%p32, %r62, 1;
	not.pred 	%p33, %p32;
	@%p33 bra 	$L__BB4_54;
	shl.b32 	%r63, %r67, 7;
	add.s32 	%r30, %r63, %r8;
	setp.ge.s32 	%p34, %r30, %r2;
	@%p34 bra 	$L__BB4_54;
	mul.wide.s32 	%rd86, %r30, 8;
	add.s64 	%rd87, %rd2, %rd86;
	add.s64 	%rd88, %rd3, %rd86;
	ld.global.v2.f32 	{%f117, %f118}, [%rd87];
	ld.global.v2.f32 	{%f119, %f120}, [%rd88];
	mul.wide.s32 	%rd89, %r30, 16;
	add.s64 	%rd90, %rd4, %rd89;
	st.global.v2.f32 	[%rd90], {%f117, %f118};
	st.global.v2.f32 	[%rd90+8], {%f119, %f120};
$L__BB4_54:
	ret;

}
	// .globl	_ZN3cub18CUB_300001_SM_10006detail9transform16transform_kernelINS2_10policy_hubILb1EN4cuda3std3__45tupleIJN6thrust24THRUST_300001_SM_1000_NS12zip_iteratorINS8_IJNSA_10device_ptrI6float2EESE_EEEEEEEEE10policy1000ElNS7_10__identityENSA_7pointerINS8_IJSD_SD_EEENSA_8cuda_cub3tagENSA_11use_defaultESP_EEJSG_EEEvT0_iT1_T2_DpNS2_10kernel_argIT3_EE
.visible .entry _ZN3cub18CUB_300001_SM_10006detail9transform16transform_kernelINS2_10policy_hubILb1EN4cuda3std3__45tupleIJN6thrust24THRUST_300001_SM_1000_NS12zip_iteratorINS8_IJNSA_10device_ptrI6float2EESE_EEEEEEEEE10policy1000ElNS7_10__identityENSA_7pointerINS8_IJSD_SD_EEENSA_8cuda_cub3tagENSA_11use_defaultESP_EEJSG_EEEvT0_iT1_T2_DpNS2_10kernel_argIT3_EE(
	.param .u64 _ZN3cub18CUB_300001_SM_10006detail9transform16transform_kernelINS2_10policy_hubILb1EN4cuda3std3__45tupleIJN6thrust24THRUST_300001_SM_1000_NS12zip_iteratorINS8_IJNSA_10device_ptrI6float2EESE_EEEEEEEEE10policy1000ElNS7_10__identityENSA_7pointerINS8_IJSD_SD_EEENSA_8cuda_cub3tagENSA_11use_defaultESP_EEJSG_EEEvT0_iT1_T2_DpNS2_10kernel_argIT3_EE_param_0,
	.param .u32 _ZN3cub18CUB_300001_SM_10006detail9transform16transform_kernelINS2_10policy_hubILb1EN4cuda3std3__45tupleIJN6thrust24THRUST_300001_SM_1000_NS12zip_iteratorINS8_IJNSA_10device_ptrI6float2EESE_EEEEEEEEE10policy1000ElNS7_10__identityENSA_7pointerINS8_IJSD_SD_EEENSA_8cuda_cub3tagENSA_11use_defaultESP_EEJSG_EEEvT0_iT1_T2_DpNS2_10kernel_argIT3_EE_param_1,
	.param .align 1 .b8 _ZN3cub18CUB_300001_SM_10006detail9transform16transform_kernelINS2_10policy_hubILb1EN4cuda3std3__45tupleIJN6thrust24THRUST_300001_SM_1000_NS12zip_iteratorINS8_IJNSA_10device_ptrI6float2EESE_EEEEEEEEE10policy1000ElNS7_10__identityENSA_7pointerINS8_IJSD_SD_EEENSA_8cuda_cub3tagENSA_11use_defaultESP_EEJSG_EEEvT0_iT1_T2_DpNS2_10kernel_argIT3_EE_param_2[1],
	.param .align 8 .b8 _ZN3cub18CUB_300001_SM_10006detail9transform16transform_kernelINS2_10policy_hubILb1EN4cuda3std3__45tupleIJN6thrust24THRUST_300001_SM_1000_NS12zip_iteratorINS8_IJNSA_10device_ptrI6float2EESE_EEEEEEEEE10policy1000ElNS7_10__identityENSA_7pointerINS8_IJSD_SD_EEENSA_8cuda_cub3tagENSA_11use_defaultESP_EEJSG_EEEvT0_iT1_T2_DpNS2_10kernel_argIT3_EE_param_3[8],
	.param .align 8 .b8 _ZN3cub18CUB_300001_SM_10006detail9transform16transform_kernelINS2_10policy_hubILb1EN4cuda3std3__45tupleIJN6thrust24THRUST_300001_SM_1000_NS12zip_iteratorINS8_IJNSA_10device_ptrI6float2EESE_EEEEEEEEE10policy1000ElNS7_10__identityENSA_7pointerINS8_IJSD_SD_EEENSA_8cuda_cub3tagENSA_11use_defaultESP_EEJSG_EEEvT0_iT1_T2_DpNS2_10kernel_argIT3_EE_param_4[16]
)
.maxntid 128
{
	.reg .pred 	%p<35>;
	.reg .b32 	%r<70>;
	.reg .b32 	%f<121>;
	.reg .b64 	%rd<99>;

	ld.param.u64 	%rd16, [_ZN3cub18CUB_300001_SM_10006detail9transform16transform_kernelINS2_10policy_hubILb1EN4cuda3std3__45tupleIJN6thrust24THRUST_300001_SM_1000_NS12zip_iteratorINS8_IJNSA_10device_ptrI6float2EESE_EEEEEEEEE10policy1000ElNS7_10__identityENSA_7pointerINS8_IJSD_SD_EEENSA_8cuda_cub3tagENSA_11use_defaultESP_EEJSG_EEEvT0_iT1_T2_DpNS2_10kernel_argIT3_EE_param_0];
	ld.param.u64 	%rd17, [_ZN3cub18CUB_300001_SM_10006detail9transform16transform_kernelINS2_10policy_hubILb1EN4cuda3std3__45tupleIJN6thrust24THRUST_300001_SM_1000_NS12zip_iteratorINS8_IJNSA_10device_ptrI6float2EESE_EEEEEEEEE10policy1000ElNS7_10__identityENSA_7pointerINS8_IJSD_SD_EEENSA_8cuda_cub3tagENSA_11use_defaultESP_EEJSG_EEEvT0_iT1_T2_DpNS2_10kernel_argIT3_EE_param_4+8];
	ld.param.u64 	%rd18, [_ZN3cub18CUB_300001_SM_10006detail9transform16transform_kernelINS2_10policy_hubILb1EN4cuda3std3__45tupleIJN6thrust24THRUST_300001_SM_1000_NS12zip_iteratorINS8_IJNSA_10device_ptrI6float2EESE_EEEEEEEEE10policy1000ElNS7_10__identityENSA_7pointerINS8_IJSD_SD_EEENSA_8cuda_cub3tagENSA_11use_defaultESP_EEJSG_EEEvT0_iT1_T2_DpNS2_10kernel_argIT3_EE_param_4];
	ld.param.u64 	%rd19, [_ZN3cub18CUB_300001_SM_10006detail9transform16transform_kernelINS2_10policy_hubILb1EN4cuda3std3__45tupleIJN6thrust24THRUST_300001_SM_1000_NS12zip_iteratorINS8_IJNSA_10device_ptrI6float2EESE_EEEEEEEEE10policy1000ElNS7_10__identityENSA_7pointerINS8_IJSD_SD_EEENSA_8cuda_cub3tagENSA_11use_defaultESP_EEJSG_EEEvT0_iT1_T2_DpNS2_10kernel_argIT3_EE_param_3];
	ld.param.u32 	%r36, [_ZN3cub18CUB_300001_SM_10006detail9transform16transform_kernelINS2_10policy_hubILb1EN4cuda3std3__45tupleIJN6thrust24THRUST_300001_SM_1000_NS12zip_iteratorINS8_IJNSA_10device_ptrI6float2EESE_EEEEEEEEE10policy1000ElNS7_10__identityENSA_7pointerINS8_IJSD_SD_EEENSA_8cuda_cub3tagENSA_11use_defaultESP_EEJSG_EEEvT0_iT1_T2_DpNS2_10kernel_argIT3_EE_param_1];
	cvta.to.global.u64 	%rd1, %rd19;
	cvta.to.global.u64 	%rd20, %rd18;
	cvta.to.global.u64 	%rd21, %rd17;
	shl.b32 	%r37, %r36, 7;
	mov.u32 	%r38, %ctaid.x;
	cvt.u64.u32 	%rd22, %r38;
	cvt.s64.s32 	%rd23, %r37;
	mul.lo.s64 	%rd2, %rd23, %rd22;
	sub.s64 	%rd24, %rd16, %rd2;
	min.s64 	%rd25, %rd24, %rd23;
	cvt.u32.u64 	%r1, %rd25;
	shl.b64 	%rd26, %rd2, 3;
	add.s64 	%rd3, %rd20, %rd26;
	add.s64 	%rd4, %rd21, %rd26;
	shl.b64 	%rd27, %rd2, 4;
	add.s64 	%rd5, %rd1, %rd27;
	setp.eq.s32 	%p1, %r37, %r1;
	@%p1 bra 	$L__BB5_42;
	setp.lt.s32 	%p2, %r36, 1;
	@%p2 bra 	$L__BB5_54;
	mov.u32 	%r2, %tid.x;
	and.b32  	%r3, %r36, 7;
	setp.lt.u32 	%p3, %r36, 8;
	mov.b32 	%r67, 0;
	@%p3 bra 	$L__BB5_21;
	and.b32  	%r67, %r36, 2147483640;
	mov.b32 	%r63, 0;
$L__BB5_4:
	.pragma "nounroll";
	shl.b32 	%r41, %r63, 7;
	add.s32 	%r15, %r41, %r2;
	setp.ge.s32 	%p4, %r15, %r1;
	@%p4 bra 	$L__BB5_6;
	mul.wide.u32 	%rd28, %r15, 8;
	add.s64 	%rd29, %rd3, %rd28;
	add.s64 	%rd30, %rd4, %rd28;
	ld.global.v2.f32 	{%f1, %f2}, [%rd29];
	ld.global.v2.f32 	{%f3, %f4}, [%rd30];
	mul.wide.u32 	%rd31, %r15, 16;
	add.s64 	%rd32, %rd5, %rd31;
	st.global.v2.f32 	[%rd32], {%f1, %f2};
	st.global.v2.f32 	[%rd32+8], {%f3, %f4};
$L__BB5_6:
	add.s32 	%r42, %r15, 128;
	setp.ge.s32 	%p5, %r42, %r1;
	mul.wide.s32 	%rd33, %r42, 8;
	add.s64 	%rd13, %rd3, %rd33;
	add.s64 	%rd14, %rd4, %rd33;
	mul.wide.s32 	%rd34, %r42, 16;
	add.s64 	%rd15, %rd5, %rd34;
	@%p5 bra 	$L__BB5_8;
	ld.global.v2.f32 	{%f5, %f6}, [%rd13];
	ld.global.v2.f32 	{%f7, %f8}, [%rd14];
	st.global.v2.f32 	[%rd15], {%f5, %f6};
	st.global.v2.f32 	[%rd15+8], {%f7, %f8};
$L__BB5_8:
	add.s32 	%r43, %r15, 256;
	setp.ge.s32 	%p6, %r43, %r1;
	@%p6 bra 	$L__BB5_10;
	ld.global.v2.f32 	{%f9, %f10}, [%rd13+1024];
	ld.global.v2.f32 	{%f11, %f12}, [%rd14+1024];
	st.global.v2.f32 	[%rd15+2048], {%f9, %f10};
	st.global.v2.f32 	[%rd15+2056], {%f11, %f12};
$L__BB5_10:
	add.s32 	%r44, %r15, 384;
	setp.ge.s32 	%p7, %r44, %r1;
	@%p7 bra 	$L__BB5_12;
	ld.global.v2.f32 	{%f13, %f14}, [%rd13+2048];
	ld.global.v2.f32 	{%f15, %f16}, [%rd14+2048];
	st.global.v2.f32 	[%rd15+4096], {%f13, %f14};
	st.global.v2.f32 	[%rd15+4104], {%f15, %f16};
$L__BB5_12:
	add.s32 	%r45, %r15, 512;
	setp.ge.s32 	%p8, %r45, %r1;
	@%p8 bra 	$L__BB5_14;
	ld.global.v2.f32 	{%f17, %f18}, [%rd13+3072];
	ld.global.v2.f32 	{%f19, %f20}, [%rd14+3072];
	st.global.v2.f32 	[%rd15+6144], {%f17, %f18};
	st.global.v2.f32 	[%rd15+6152], {%f19, %f20};
$L__BB5_14:
	add.s32 	%r46, %r15, 640;
	setp.ge.s32 	%p9, %r46, %r1;
	@%p9 bra 	$L__BB5_16;
	ld.global.v2.f32 	{%f21, %f22}, [%rd13+4096];
	ld.global.v2.f32 	{%f23, %f24}, [%rd14+4096];
	st.global.v2.f32 	[%rd15+8192], {%f21, %f22};
	st.global.v2.f32 	[%rd15+8200], {%f23, %f24};
$L__BB5_16:
	add.s32 	%r47, %r15, 768;
	setp.ge.s32 	%p10, %r47, %r1;
	@%p10 bra 	$L__BB5_18;
	ld.global.v2.f32 	{%f25, %f26}, [%rd13+5120];
	ld.global.v2.f32 	{%f27, %f28}, [%rd14+5120];
	st.global.v2.f32 	[%rd15+10240], {%f25, %f26};
	st.global.v2.f32 	[%rd15+10248], {%f27, %f28};
$L__BB5_18:
	add.s32 	%r48, %r15, 896;
	setp.ge.s32 	%p11, %r48, %r1;
	@%p11 bra 	$L__BB5_20;
	ld.global.v2.f32 	{%f29, %f30}, [%rd13+6144];
	ld.global.v2.f32 	{%f31, %f32}, [%rd14+6144];
	st.global.v2.f32 	[%rd15+12288], {%f29, %f30};
	st.global.v2.f32 	[%rd15+12296], {%f31, %f32};
$L__BB5_20:
	add.s32 	%r63, %r63, 8;
	setp.eq.s32 	%p12, %r63, %r67;
	@%p12 bra 	$L__BB5_21;
	bra.uni 	$L__BB5_4;
$L__BB5_21:
	setp.eq.s32 	%p13, %r3, 0;
	@%p13 bra 	$L__BB5_54;
	and.b32  	%r24, %r36, 3;
	setp.lt.u32 	%p14, %r3, 4;
	@%p14 bra 	$L__BB5_32;
	shl.b32 	%r49, %r67, 7;
	add.s32 	%r25, %r49, %r2;
	setp.ge.s32 	%p15, %r25, %r1;
	@%p15 bra 	$L__BB5_25;
	mul.wide.s32 	%rd35, %r25, 8;
	add.s64 	%rd36, %rd3, %rd35;
	add.s64 	%rd37, %rd4, %rd35;
	ld.global.v2.f32 	{%f33, %f34}, [%rd36];
	ld.global.v2.f32 	{%f35, %f36}, [%rd37];
	mul.wide.s32 	%rd38, %r25, 16;
	add.s64 	%rd39, %rd5, %rd38;
	st.global.v2.f32 	[%rd39], {%f33, %f34};
	st.global.v2.f32 	[%rd39+8], {%f35, %f36};
$L__BB5_25:
	add.s32 	%r26, %r25, 128;
	setp.ge.s32 	%p16, %r26, %r1;
	@%p16 bra 	$L__BB5_27;
	mul.wide.s32 	%rd40, %r26, 8;
	add.s64 	%rd41, %rd3, %rd40;
	add.s64 	%rd42, %rd4, %rd40;
	ld.global.v2.f32 	{%f37, %f38}, [%rd41];
	ld.global.v2.f32 	{%f39, %f40}, [%rd42];
	mul.wide.s32 	%rd43, %r26, 16;
	add.s64 	%rd44, %rd5, %rd43;
	st.global.v2.f32 	[%rd44], {%f37, %f38};
	st.global.v2.f32 	[%rd44+8], {%f39, %f40};
$L__BB5_27:
	add.s32 	%r27, %r25, 256;
	setp.ge.s32 	%p17, %r27, %r1;
	@%p17 bra 	$L__BB5_29;
	mul.wide.s32 	%rd45, %r27, 8;
	add.s64 	%rd46, %rd3, %rd45;
	add.s64 	%rd47, %rd4, %rd45;
	ld.global.v2.f32 	{%f41, %f42}, [%rd46];
	ld.global.v2.f32 	{%f43, %f44}, [%rd47];
	mul.wide.s32 	%rd48, %r27, 16;
	add.s64 	%rd49, %rd5, %rd48;
	st.global.v2.f32 	[%rd49], {%f41, %f42};
	st.global.v2.f32 	[%rd49+8], {%f43, %f44};
$L__BB5_29:
	add.s32 	%r28, %r25, 384;
	setp.ge.s32 	%p18, %r28, %r1;
	@%p18 bra 	$L__BB5_31;
	mul.wide.s32 	%rd50, %r28, 8;
	add.s64 	%rd51, %rd3, %rd50;
	add.s64 	%rd52, %rd4, %rd50;
	ld.global.v2.f32 	{%f45, %f46}, [%rd51];
	ld.global.v2.f32 	{%f47, %f48}, [%rd52];
	mul.wide.s32 	%rd53, %r28, 16;
	add.s64 	%rd54, %rd5, %rd53;
	st.global.v2.f32 	[%rd54], {%f45, %f46};
	st.global.v2.f32 	[%rd54+8], {%f47, %f48};
$L__BB5_31:
	add.s32 	%r67, %r67, 4;
$L__BB5_32:
	setp.eq.s32 	%p19, %r24, 0;
	@%p19 bra 	$L__BB5_54;
	setp.eq.s32 	%p20, %r24, 1;
	@%p20 bra 	$L__BB5_39;
	shl.b32 	%r50, %r67, 7;
	add.s32 	%r31, %r50, %r2;
	setp.ge.s32 	%p21, %r31, %r1;
	@%p21 bra 	$L__BB5_36;
	mul.wide.s32 	%rd55, %r31, 8;
	add.s64 	%rd56, %rd3, %rd55;
	add.s64 	%rd57, %rd4, %rd55;
	ld.global.v2.f32 	{%f49, %f50}, [%rd56];
	ld.global.v2.f32 	{%f51, %f52}, [%rd57];
	mul.wide.s32 	%rd58, %r31, 16;
	add.s64 	%rd59, %rd5, %rd58;
	st.global.v2.f32 	[%rd59], {%f49, %f50};
	st.global.v2.f32 	[%rd59+8], {%f51, %f52};
$L__BB5_36:
	add.s32 	%r32, %r31, 128;
	setp.ge.s32 	%p22, %r32, %r1;
	@%p22 bra 	$L__BB5_38;
	mul.wide.s32 	%rd60, %r32, 8;
	add.s64 	%rd61, %rd3, %rd60;
	add.s64 	%rd62, %rd4, %rd60;
	ld.global.v2.f32 	{%f53, %f54}, [%rd61];
	ld.global.v2.f32 	{%f55, %f56}, [%rd62];
	mul.wide.s32 	%rd63, %r32, 16;
	add.s64 	%rd64, %rd5, %rd63;
	st.global.v2.f32 	[%rd64], {%f53, %f54};
	st.global.v2.f32 	[%rd64+8], {%f55, %f56};
$L__BB5_38:
	add.s32 	%r67, %r67, 2;
$L__BB5_39:
	and.b32  	%r51, %r36, 1;
	setp.eq.b32 	%p23, %r51, 1;
	not.pred 	%p24, %p23;
	@%p24 bra 	$L__BB5_54;
	shl.b32 	%r52, %r67, 7;
	add.s32 	%r35, %r52, %r2;
	setp.ge.s32 	%p25, %r35, %r1;
	@%p25 bra 	$L__BB5_54;
	mul.wide.s32 	%rd65, %r35, 8;
	add.s64 	%rd66, %rd3, %rd65;
	add.s64 	%rd67, %rd4, %rd65;
	ld.global.v2.f32 	{%f57, %f58}, [%rd66];
	ld.global.v2.f32 	{%f59, %f60}, [%rd67];
	mul.wide.s32 	%rd68, %r35, 16;
	add.s64 	%rd69, %rd5, %rd68;
	st.global.v2.f32 	[%rd69], {%f57, %f58};
	st.global.v2.f32 	[%rd69+8], {%f59, %f60};
	bra.uni 	$L__BB5_54;
$L__BB5_42:
	setp.lt.s32 	%p26, %r36, 1;
	@%p26 bra 	$L__BB5_54;
	mov.u32 	%r5, %tid.x;
	and.b32  	%r6, %r36, 7;
	setp.lt.u32 	%p27, %r36, 8;
	mov.b32 	%r65, 0;
	@%p27 bra 	$L__BB5_46;
	and.b32  	%r65, %r36, 2147483640;
	neg.s32 	%r62, %r65;
	mul.wide.u32 	%rd71, %r5, 16;
	add.s64 	%rd72, %rd27, %rd1;
	add.s64 	%rd73, %rd72, %rd71;
	add.s64 	%rd98, %rd73, 8;
	mul.wide.u32 	%rd97, %r5, 8;
	add.s32 	%r61, %r5, 128;
	add.s64 	%rd8, %rd72, 6152;
$L__BB5_45:
	.pragma "nounroll";
	mul.wide.s32 	%rd74, %r61, 8;
	add.s64 	%rd75, %rd74, 3072;
	mul.wide.s32 	%rd76, %r61, 16;
	add.s64 	%rd77, %rd8, %rd76;
	add.s64 	%rd78, %rd3, %rd97;
	add.s64 	%rd79, %rd4, %rd97;
	ld.global.v2.f32 	{%f61, %f62}, [%rd78];
	ld.global.v2.f32 	{%f63, %f64}, [%rd79];
	st.global.v2.f32 	[%rd98+-8], {%f61, %f62};
	st.global.v2.f32 	[%rd98], {%f63, %f64};
	add.s64 	%rd80, %rd3, %rd75;
	add.s64 	%rd81, %rd4, %rd75;
	ld.global.v2.f32 	{%f65, %f66}, [%rd80+-3072];
	ld.global.v2.f32 	{%f67, %f68}, [%rd81+-3072];
	st.global.v2.f32 	[%rd77+-6152], {%f65, %f66};
	st.global.v2.f32 	[%rd77+-6144], {%f67, %f68};
	ld.global.v2.f32 	{%f69, %f70}, [%rd80+-2048];
	ld.global.v2.f32 	{%f71, %f72}, [%rd81+-2048];
	st.global.v2.f32 	[%rd77+-4104], {%f69, %f70};
	st.global.v2.f32 	[%rd77+-4096], {%f71, %f72};
	ld.global.v2.f32 	{%f73, %f74}, [%rd80+-1024];
	ld.global.v2.f32 	{%f75, %f76}, [%rd81+-1024];
	st.global.v2.f32 	[%rd77+-2056], {%f73, %f74};
	st.global.v2.f32 	[%rd77+-2048], {%f75, %f76};
	ld.global.v2.f32 	{%f77, %f78}, [%rd80];
	ld.global.v2.f32 	{%f79, %f80}, [%rd81];
	st.global.v2.f32 	[%rd77+-8], {%f77, %f78};
	st.global.v2.f32 	[%rd77], {%f79, %f80};
	ld.global.v2.f32 	{%f81, %f82}, [%rd80+1024];
	ld.global.v2.f32 	{%f83, %f84}, [%rd81+1024];
	st.global.v2.f32 	[%rd77+2040], {%f81, %f82};
	st.global.v2.f32 	[%rd77+2048], {%f83, %f84};
	ld.global.v2.f32 	{%f85, %f86}, [%rd80+2048];
	ld.global.v2.f32 	{%f87, %f88}, [%rd81+2048];
	st.global.v2.f32 	[%rd77+4088], {%f85, %f86};
	st.global.v2.f32 	[%rd77+4096], {%f87, %f88};
	ld.global.v2.f32 	{%f89, %f90}, [%rd80+3072];
	ld.global.v2.f32 	{%f91, %f92}, [%rd81+3072];
	st.global.v2.f32 	[%rd77+6136], {%f89, %f90};
	st.global.v2.f32 	[%rd77+6144], {%f91, %f92};
	add.s32 	%r62, %r62, 8;
	add.s64 	%rd98, %rd98, 16384;
	add.s64 	%rd97, %rd97, 8192;
	add.s32 	%r61, %r61, 1024;
	setp.eq.s32 	%p28, %r62, 0;
	@%p28 bra 	$L__BB5_46;
	bra.uni 	$L__BB5_45;
$L__BB5_46:
	setp.eq.s32 	%p29, %r6, 0;
	@%p29 bra 	$L__BB5_54;
	and.b32  	%r18, %r36, 3;
	setp.lt.u32 	%p30, %r6, 4;
	@%p30 bra 	$L__BB5_49;
	shl.b32 	%r54, %r65, 7;
	add.s32 	%r55, %r54, %r5;
	mul.wide.s32 	%rd82, %r55, 8;
	add.s64 	%rd83, %rd3, %rd82;
	add.s64 	%rd84, %rd4, %rd82;
	ld.global.v2.f32 	{%f93, %f94}, [%rd83];
	ld.global.v2.f32 	{%f95, %f96}, [%rd84];
	mul.wide.s32 	%rd85, %r55, 16;
	add.s64 	%rd86, %rd5, %rd85;
	st.global.v2.f32 	[%rd86], {%f93, %f94};
	st.global.v2.f32 	[%rd86+8], {%f95, %f96};
	ld.global.v2.f32 	{%f97, %f98}, [%rd83+1024];
	ld.global.v2.f32 	{%f99, %f100}, [%rd84+1024];
	st.global.v2.f32 	[%rd86+2048], {%f97, %f98};
	st.global.v2.f32 	[%rd86+2056], {%f99, %f100};
	ld.global.v2.f32 	{%f101, %f102}, [%rd83+2048];
	ld.global.v2.f32 	{%f103, %f104}, [%rd84+2048];
	st.global.v2.f32 	[%rd86+4096], {%f101, %f102};
	st.global.v2.f32 	[%rd86+4104], {%f103, %f104};
	ld.global.v2.f32 	{%f105, %f106}, [%rd83+3072];
	ld.global.v2.f32 	{%f107, %f108}, [%rd84+3072];
	st.global.v2.f32 	[%rd86+6144], {%f105, %f106};
	st.global.v2.f32 	[%rd86+6152], {%f107, %f108};
	add.s32 	%r65, %r65, 4;
$L__BB5_49:
	setp.eq.s32 	%p31, %r18, 0;
	@%p31 bra 	$L__BB5_54;
	setp.eq.s32 	%p32, %r18, 1;
	@%p32 bra 	$L__BB5_52;
	shl.b32 	%r56, %r65, 7;
	add.s32 	%r57, %r56, %r5;
	mul.wide.s32 	%rd87, %r57, 8;
	add.s64 	%rd88, %rd3, %rd87;
	add.s64 	%rd89, %rd4, %rd87;
	ld.global.v2.f32 	{%f109, %f110}, [%rd88];
	ld.global.v2.f32 	{%f111, %f112}, [%rd89];
	mul.wide.s32 	%rd90, %r57, 16;
	add.s64 	%rd91, %rd5, %rd90;
	st.global.v2.f32 	[%rd91], {%f109, %f110};
	st.global.v2.f32 	[%rd91+8], {%f111, %f112};
	ld.global.v2.f32 	{%f113, %f114}, [%rd88+1024];
	ld.global.v2.f32 	{%f115, %f116}, [%rd89+1024];
	st.global.v2.f32 	[%rd91+2048], {%f113, %f114};
	st.global.v2.f32 	[%rd91+2056], {%f115, %f116};
	add.s32 	%r65, %r65, 2;
$L__BB5_52:
	and.b32  	%r58, %r36, 1;
	setp.eq.b32 	%p33, %r58, 1;
	not.pred 	%p34, %p33;
	@%p34 bra 	$L__BB5_54;
	shl.b32 	%r59, %r65, 7;
	add.s32 	%r60, %r59, %r5;
	mul.wide.s32 	%rd92, %r60, 8;
	add.s64 	%rd93, %rd3, %rd92;
	add.s64 	%rd94, %rd4, %rd92;
	ld.global.v2.f32 	{%f117, %f118}, [%rd93];
	ld.global.v2.f32 	{%f119, %f120}, [%rd94];
	mul.wide.s32 	%rd95, %r60, 16;
	add.s64 	%rd96, %rd5, %rd95;
	st.global.v2.f32 	[%rd96], {%f117, %f118};
	st.global.v2.f32 	[%rd96+8], {%f119, %f120};
$L__BB5_54:
	ret;

}
	// .globl	_ZN3cub18CUB_300001_SM_10006detail9transform16transform_kernelINS2_10policy_hubILb1EN4cuda3std3__45tupleIJN6thrust24THRUST_300001_SM_1000_NS6detail15normal_iteratorINSA_7pointerINS8_IJ6float2SE_EEENSA_8cuda_cub3tagENSA_11use_defaultESI_EEEEEEEE10policy1000EiNS7_10__identityENSA_12zip_iteratorINS8_IJNSA_10device_ptrISE_EESR_EEEEEJPSF_EEEvT0_iT1_T2_DpNS2_10kernel_argIT3_EE
.visible .entry _ZN3cub18CUB_300001_SM_10006detail9transform16transform_kernelINS2_10policy_hubILb1EN4cuda3std3__45tupleIJN6thrust24THRUST_300001_SM_1000_NS6detail15normal_iteratorINSA_7pointerINS8_IJ6float2SE_EEENSA_8cuda_cub3tagENSA_11use_defaultESI_EEEEEEEE10policy1000EiNS7_10__identityENSA_12zip_iteratorINS8_IJNSA_10device_ptrISE_EESR_EEEEEJPSF_EEEvT0_iT1_T2_DpNS2_10kernel_argIT3_EE(
	.param .u32 _ZN3cub18CUB_300001_SM_10006detail9transform16transform_kernelINS2_10policy_hubILb1EN4cuda3std3__45tupleIJN6thrust24THRUST_300001_SM_1000_NS6detail15normal_iteratorINSA_7pointerINS8_IJ6float2SE_EEENSA_8cuda_cub3tagENSA_11use_defaultESI_EEEEEEEE10policy1000EiNS7_10__identityENSA_12zip_iteratorINS8_IJNSA_10device_ptrISE_EESR_EEEEEJPSF_EEEvT0_iT1_T2_DpNS2_10kernel_argIT3_EE_param_0,
	.param .u32 _ZN3cub18CUB_300001_SM_10006detail9transform16transform_kernelINS2_10policy_hubILb1EN4cuda3std3__45tupleIJN6thrust24THRUST_300001_SM_1000_NS6detail15normal_iteratorINSA_7pointerINS8_IJ6float2SE_EEENSA_8cuda_cub3tagENSA_11use_defaultESI_EEEEEEEE10policy1000EiNS7_10__identityENSA_12zip_iteratorINS8_IJNSA_10device_ptrISE_EESR_EEEEEJPSF_EEEvT0_iT1_T2_DpNS2_10kernel_argIT3_EE_param_1,
	.param .align 1 .b8 _ZN3cub18CUB_300001_SM_10006detail9transform16transform_kernelINS2_10policy_hubILb1EN4cuda3std3__45tupleIJN6thrust24THRUST_300001_SM_1000_NS6detail15normal_iteratorINSA_7pointerINS8_IJ6float2SE_EEENSA_8cuda_cub3tagENSA_11use_defaultESI_EEEEEEEE10policy1000EiNS7_10__identityENSA_12zip_iteratorINS8_IJNSA_10device_ptrISE_EESR_EEEEEJPSF_EEEvT0_iT1_T2_DpNS2_10kernel_argIT3_EE_param_2[1],
	.param .align 8 .b8 _ZN3cub18CUB_300001_SM_10006detail9transform16transform_kernelINS2_10policy_hubILb1EN4cuda3std3__45tupleIJN6thrust24THRUST_300001_SM_1000_NS6detail15normal_iteratorINSA_7pointerINS8_IJ6float2SE_EEENSA_8cuda_cub3tagENSA_11use_defaultESI_EEEEEEEE10policy1000EiNS7_10__identityENSA_12zip_iteratorINS8_IJNSA_10device_ptrISE_EESR_EEEEEJPSF_EEEvT0_iT1_T2_DpNS2_10kernel_argIT3_EE_param_3[16],
	.param .align 8 .b8 _ZN3cub18CUB_300001_SM_10006detail9transform16transform_kernelINS2_10policy_hubILb1EN4cuda3std3__45tupleIJN6thrust24THRUST_300001_SM_1000_NS6detail15normal_iteratorINSA_7pointerINS8_IJ6float2SE_EEENSA_8cuda_cub3tagENSA_11use_defaultESI_EEEEEEEE10policy1000EiNS7_10__identityENSA_12zip_iteratorINS8_IJNSA_10device_ptrISE_EESR_EEEEEJPSF_EEEvT0_iT1_T2_DpNS2_10kernel_argIT3_EE_param_4[16]
)
.maxntid 128
{
	.reg .pred 	%p<37>;
	.reg .b32 	%r<77>;
	.reg .b32 	%f<121>;
	.reg .b64 	%rd<105>;

	ld.param.u32 	%r43, [_ZN3cub18CUB_300001_SM_10006detail9transform16transform_kernelINS2_10policy_hubILb1EN4cuda3std3__45tupleIJN6thrust24THRUST_300001_SM_1000_NS6detail15normal_iteratorINSA_7pointerINS8_IJ6float2SE_EEENSA_8cuda_cub3tagENSA_11use_defaultESI_EEEEEEEE10policy1000EiNS7_10__identityENSA_12zip_iteratorINS8_IJNSA_10device_ptrISE_EESR_EEEEEJPSF_EEEvT0_iT1_T2_DpNS2_10kernel_argIT3_EE_param_0];
	ld.param.u64 	%rd23, [_ZN3cub18CUB_300001_SM_10006detail9transform16transform_kernelINS2_10policy_hubILb1EN4cuda3std3__45tupleIJN6thrust24THRUST_300001_SM_1000_NS6detail15normal_iteratorINSA_7pointerINS8_IJ6float2SE_EEENSA_8cuda_cub3tagENSA_11use_defaultESI_EEEEEEEE10policy1000EiNS7_10__identityENSA_12zip_iteratorINS8_IJNSA_10device_ptrISE_EESR_EEEEEJPSF_EEEvT0_iT1_T2_DpNS2_10kernel_argIT3_EE_param_4];
	ld.param.u64 	%rd22, [_ZN3cub18CUB_300001_SM_10006detail9transform16transform_kernelINS2_10policy_hubILb1EN4cuda3std3__45tupleIJN6thrust24THRUST_300001_SM_1000_NS6detail15normal_iteratorINSA_7pointerINS8_IJ6float2SE_EEENSA_8cuda_cub3tagENSA_11use_defaultESI_EEEEEEEE10policy1000EiNS7_10__identityENSA_12zip_iteratorINS8_IJNSA_10device_ptrISE_EESR_EEEEEJPSF_EEEvT0_iT1_T2_DpNS2_10kernel_argIT3_EE_param_3+8];
	ld.param.u64 	%rd21, [_ZN3cub18CUB_300001_SM_10006detail9transform16transform_kernelINS2_10policy_hubILb1EN4cuda3std3__45tupleIJN6thrust24THRUST_300001_SM_1000_NS6detail15normal_iteratorINSA_7pointerINS8_IJ6float2SE_EEENSA_8cuda_cub3tagENSA_11use_defaultESI_EEEEEEEE10policy1000EiNS7_10__identityENSA_12zip_iteratorINS8_IJNSA_10device_ptrISE_EESR_EEEEEJPSF_EEEvT0_iT1_T2_DpNS2_10kernel_argIT3_EE_param_3];
	ld.param.u32 	%r42, [_ZN3cub18CUB_300001_SM_10006detail9transform16transform_kernelINS2_10policy_hubILb1EN4cuda3std3__45tupleIJN6thrust24THRUST_300001_SM_1000_NS6detail15normal_iteratorINSA_7pointerINS8_IJ6float2SE_EEENSA_8cuda_cub3tagENSA_11use_defaultESI_EEEEEEEE10policy1000EiNS7_10__identityENSA_12zip_iteratorINS8_IJNSA_10device_ptrISE_EESR_EEEEEJPSF_EEEvT0_iT1_T2_DpNS2_10kernel_argIT3_EE_param_1];
	cvta.to.global.u64 	%rd1, %rd21;
	cvta.to.global.u64 	%rd2, %rd22;
	cvta.to.global.u64 	%rd3, %rd23;
	shl.b32 	%r1, %r42, 7;
	mov.u32 	%r44, %ctaid.x;
	mul.lo.s32 	%r2, %r1, %r44;
	sub.s32 	%r3, %r43, %r2;
	min.s32 	%r4, %r1, %r3;
	shl.b32 	%r5, %r4, 4;
	mov.u32 	%r6, %tid.x;
	shl.b32 	%r67, %r6, 7;
	setp.ge.s32 	%p1, %r67, %r5;
	@%p1 bra 	$L__BB6_3;
	mul.wide.u32 	%rd24, %r6, 128;
	add.s64 	%rd25, %rd3, %rd24;
	mul.wide.s32 	%rd26, %r2, 16;
	add.s64 	%rd102, %rd25, %rd26;
$L__BB6_2:
	.pragma "nounroll";
	// begin inline asm
	prefetch.global.L2 [%rd102];
	// end inline asm
	add.s32 	%r67, %r67, 16384;
	add.s64 	%rd102, %rd102, 16384;
	setp.lt.s32 	%p2, %r67, %r5;
	@%p2 bra 	$L__BB6_2;
$L__BB6_3:
	mul.wide.s32 	%rd28, %r2, 16;
	add.s64 	%rd7, %rd3, %rd28;
	mul.wide.s32 	%rd29, %r2, 8;
	add.s64 	%rd8, %rd1, %rd29;
	add.s64 	%rd9, %rd2, %rd29;
	setp.gt.s32 	%p3, %r1, %r3;
	@%p3 bra 	$L__BB6_16;
	setp.lt.s32 	%p4, %r42, 1;
	@%p4 bra 	$L__BB6_57;
	and.b32  	%r10, %r42, 7;
	setp.lt.u32 	%p5, %r42, 8;
	mov.b32 	%r74, 0;
	@%p5 bra 	$L__BB6_8;
	and.b32  	%r74, %r42, 2147483640;
	neg.s32 	%r69, %r74;
	mul.wide.u32 	%rd30, %r6, 8;
	add.s64 	%rd104, %rd29, %rd30;
	mul.wide.u32 	%rd32, %r6, 16;
	add.s64 	%rd33, %rd28, %rd3;
	add.s64 	%rd34, %rd33, %rd32;
	add.s64 	%rd103, %rd34, 8;
	add.s64 	%rd13, %rd33, 6152;
	add.s32 	%r68, %r6, 128;
$L__BB6_7:
	.pragma "nounroll";
	mul.wide.s32 	%rd35, %r68, 16;
	add.s64 	%rd36, %rd13, %rd35;
	mul.wide.s32 	%rd37, %r68, 8;
	add.s64 	%rd38, %rd29, %rd37;
	cvta.to.global.u64 	%rd39, %rd21;
	add.s64 	%rd40, %rd39, %rd104;
	cvta.to.global.u64 	%rd41, %rd22;
	add.s64 	%rd42, %rd41, %rd104;
	ld.global.v2.f32 	{%f1, %f2}, [%rd103+-8];
	st.global.v2.f32 	[%rd40], {%f1, %f2};
	ld.global.v2.f32 	{%f3, %f4}, [%rd103];
	st.global.v2.f32 	[%rd42], {%f3, %f4};
	add.s64 	%rd43, %rd39, %rd38;
	add.s64 	%rd44, %rd41, %rd38;
	ld.global.v2.f32 	{%f5, %f6}, [%rd36+-6152];
	st.global.v2.f32 	[%rd43], {%f5, %f6};
	ld.global.v2.f32 	{%f7, %f8}, [%rd36+-6144];
	st.global.v2.f32 	[%rd44], {%f7, %f8};
	ld.global.v2.f32 	{%f9, %f10}, [%rd36+-4104];
	st.global.v2.f32 	[%rd43+1024], {%f9, %f10};
	ld.global.v2.f32 	{%f11, %f12}, [%rd36+-4096];
	st.global.v2.f32 	[%rd44+1024], {%f11, %f12};
	ld.global.v2.f32 	{%f13, %f14}, [%rd36+-2056];
	st.global.v2.f32 	[%rd43+2048], {%f13, %f14};
	ld.global.v2.f32 	{%f15, %f16}, [%rd36+-2048];
	st.global.v2.f32 	[%rd44+2048], {%f15, %f16};
	ld.global.v2.f32 	{%f17, %f18}, [%rd36+-8];
	st.global.v2.f32 	[%rd43+3072], {%f17, %f18};
	ld.global.v2.f32 	{%f19, %f20}, [%rd36];
	st.global.v2.f32 	[%rd44+3072], {%f19, %f20};
	ld.global.v2.f32 	{%f21, %f22}, [%rd36+2040];
	st.global.v2.f32 	[%rd43+4096], {%f21, %f22};
	ld.global.v2.f32 	{%f23, %f24}, [%rd36+2048];
	st.global.v2.f32 	[%rd44+4096], {%f23, %f24};
	ld.global.v2.f32 	{%f25, %f26}, [%rd36+4088];
	st.global.v2.f32 	[%rd43+5120], {%f25, %f26};
	ld.global.v2.f32 	{%f27, %f28}, [%rd36+4096];
	st.global.v2.f32 	[%rd44+5120], {%f27, %f28};
	ld.global.v2.f32 	{%f29, %f30}, [%rd36+6136];
	st.global.v2.f32 	[%rd43+6144], {%f29, %f30};
	ld.global.v2.f32 	{%f31, %f32}, [%rd36+6144];
	st.global.v2.f32 	[%rd44+6144], {%f31, %f32};
	add.s32 	%r69, %r69, 8;
	add.s64 	%rd104, %rd104, 8192;
	add.s64 	%rd103, %rd103, 16384;
	add.s32 	%r68, %r68, 1024;
	setp.eq.s32 	%p6, %r69, 0;
	@%p6 bra 	$L__BB6_8;
	bra.uni 	$L__BB6_7;
$L__BB6_8:
	setp.eq.s32 	%p7, %r10, 0;
	@%p7 bra 	$L__BB6_57;
	and.b32  	%r37, %r42, 3;
	setp.lt.u32 	%p8, %r10, 4;
	@%p8 bra 	$L__BB6_11;
	shl.b32 	%r46, %r74, 7;
	add.s32 	%r47, %r46, %r6;
	mul.wide.s32 	%rd45, %r47, 16;
	add.s64 	%rd46, %rd7, %rd45;
	mul.wide.s32 	%rd47, %r47, 8;
	add.s64 	%rd48, %rd8, %rd47;
	add.s64 	%rd49, %rd9, %rd47;
	ld.global.v2.f32 	{%f33, %f34}, [%rd46];
	st.global.v2.f32 	[%rd48], {%f33, %f34};
	ld.global.v2.f32 	{%f35, %f36}, [%rd46+8];
	st.global.v2.f32 	[%rd49], {%f35, %f36};
	ld.global.v2.f32 	{%f37, %f38}, [%rd46+2048];
	st.global.v2.f32 	[%rd48+1024], {%f37, %f38};
	ld.global.v2.f32 	{%f39, %f40}, [%rd46+2056];
	st.global.v2.f32 	[%rd49+1024], {%f39, %f40};
	ld.global.v2.f32 	{%f41, %f42}, [%rd46+4096];
	st.global.v2.f32 	[%rd48+2048], {%f41, %f42};
	ld.global.v2.f32 	{%f43, %f44}, [%rd46+4104];
	st.global.v2.f32 	[%rd49+2048], {%f43, %f44};
	ld.global.v2.f32 	{%f45, %f46}, [%rd46+6144];
	st.global.v2.f32 	[%rd48+3072], {%f45, %f46};
	ld.global.v2.f32 	{%f47, %f48}, [%rd46+6152];
	st.global.v2.f32 	[%rd49+3072], {%f47, %f48};
	add.s32 	%r74, %r74, 4;
$L__BB6_11:
	setp.eq.s32 	%p9, %r37, 0;
	@%p9 bra 	$L__BB6_57;
	setp.eq.s32 	%p10, %r37, 1;
	@%p10 bra 	$L__BB6_14;
	shl.b32 	%r48, %r74, 7;
	add.s32 	%r49, %r48, %r6;
	mul.wide.s32 	%rd50, %r49, 16;
	add.s64 	%rd51, %rd7, %rd50;
	mul.wide.s32 	%rd52, %r49, 8;
	add.s64 	%rd53, %rd8, %rd52;
	add.s64 	%rd54, %rd9, %rd52;
	ld.global.v2.f32 	{%f49, %f50}, [%rd51];
	st.global.v2.f32 	[%rd53], {%f49, %f50};
	ld.global.v2.f32 	{%f51, %f52}, [%rd51+8];
	st.global.v2.f32 	[%rd54], {%f51, %f52};
	ld.global.v2.f32 	{%f53, %f54}, [%rd51+2048];
	st.global.v2.f32 	[%rd53+1024], {%f53, %f54};
	ld.global.v2.f32 	{%f55, %f56}, [%rd51+2056];
	st.global.v2.f32 	[%rd54+1024], {%f55, %f56};
	add.s32 	%r74, %r74, 2;
$L__BB6_14:
	and.b32  	%r50, %r42, 1;
	setp.eq.b32 	%p11, %r50, 1;
	not.pred 	%p12, %p11;
	@%p12 bra 	$L__BB6_57;
	shl.b32 	%r51, %r74, 7;
	add.s32 	%r52, %r51, %r6;
	mul.wide.s32 	%rd55, %r52, 16;
	add.s64 	%rd56, %rd7, %rd55;
	mul.wide.s32 	%rd57, %r52, 8;
	add.s64 	%rd58, %rd8, %rd57;
	add.s64 	%rd59, %rd9, %rd57;
	ld.global.v2.f32 	{%f57, %f58}, [%rd56];
	st.global.v2.f32 	[%rd58], {%f57, %f58};
	ld.global.v2.f32 	{%f59, %f60}, [%rd56+8];
	st.global.v2.f32 	[%rd59], {%f59, %f60};
	bra.uni 	$L__BB6_57;
$L__BB6_16:
	setp.lt.s32 	%p13, %r42, 1;
	@%p13 bra 	$L__BB6_57;
	and.b32  	%r14, %r42, 7;
	setp.lt.u32 	%p14, %r42, 8;
	mov.b32 	%r71, 0;
	@%p14 bra 	$L__BB6_36;
	and.b32  	%r71, %r42, 2147483640;
	mov.b32 	%r70, 0;
$L__BB6_19:
	.pragma "nounroll";
	shl.b32 	%r55, %r70, 7;
	add.s32 	%r21, %r55, %r6;
	setp.ge.s32 	%p15, %r21, %r4;
	@%p15 bra 	$L__BB6_21;
	mul.wide.u32 	%rd60, %r21, 16;
	add.s64 	%rd61, %rd7, %rd60;
	mul.wide.u32 	%rd62, %r21, 8;
	add.s64 	%rd63, %rd8, %rd62;
	add.s64 	%rd64, %rd9, %rd62;
	ld.global.v2.f32 	{%f61, %f62}, [%rd61];
	st.global.v2.f32 	[%rd63], {%f61, %f62};
	ld.global.v2.f32 	{%f63, %f64}, [%rd61+8];
	st.global.v2.f32 	[%rd64], {%f63, %f64};
$L__BB6_21:
	add.s32 	%r56, %r21, 128;
	setp.ge.s32 	%p16, %r56, %r4;
	mul.wide.s32 	%rd65, %r56, 16;
	add.s64 	%rd18, %rd7, %rd65;
	mul.wide.s32 	%rd66, %r56, 8;
	add.s64 	%rd19, %rd8, %rd66;
	add.s64 	%rd20, %rd9, %rd66;
	@%p16 bra 	$L__BB6_23;
	ld.global.v2.f32 	{%f65, %f66}, [%rd18];
	st.global.v2.f32 	[%rd19], {%f65, %f66};
	ld.global.v2.f32 	{%f67, %f68}, [%rd18+8];
	st.global.v2.f32 	[%rd20], {%f67, %f68};
$L__BB6_23:
	add.s32 	%r57, %r21, 256;
	setp.ge.s32 	%p17, %r57, %r4;
	@%p17 bra 	$L__BB6_25;
	ld.global.v2.f32 	{%f69, %f70}, [%rd18+2048];
	st.global.v2.f32 	[%rd19+1024], {%f69, %f70};
	ld.global.v2.f32 	{%f71, %f72}, [%rd18+2056];
	st.global.v2.f32 	[%rd20+1024], {%f71, %f72};
$L__BB6_25:
	add.s32 	%r58, %r21, 384;
	setp.ge.s32 	%p18, %r58, %r4;
	@%p18 bra 	$L__BB6_27;
	ld.global.v2.f32 	{%f73, %f74}, [%rd18+4096];
	st.global.v2.f32 	[%rd19+2048], {%f73, %f74};
	ld.global.v2.f32 	{%f75, %f76}, [%rd18+4104];
	st.global.v2.f32 	[%rd20+2048], {%f75, %f76};
$L__BB6_27:
	add.s32 	%r59, %r21, 512;
	setp.ge.s32 	%p19, %r59, %r4;
	@%p19 bra 	$L__BB6_29;
	ld.global.v2.f32 	{%f77, %f78}, [%rd18+6144];
	st.global.v2.f32 	[%rd19+3072], {%f77, %f78};
	ld.global.v2.f32 	{%f79, %f80}, [%rd18+6152];
	st.global.v2.f32 	[%rd20+3072], {%f79, %f80};
$L__BB6_29:
	add.s32 	%r60, %r21, 640;
	setp.ge.s32 	%p20, %r60, %r4;
	@%p20 bra 	$L__BB6_31;
	ld.global.v2.f32 	{%f81, %f82}, [%rd18+8192];
	st.global.v2.f32 	[%rd19+4096], {%f81, %f82};
	ld.global.v2.f32 	{%f83, %f84}, [%rd18+8200];
	st.global.v2.f32 	[%rd20+4096], {%f83, %f84};
$L__BB6_31:
	add.s32 	%r61, %r21, 768;
	setp.ge.s32 	%p21, %r61, %r4;
	@%p21 bra 	$L__BB6_33;
	ld.global.v2.f32 	{%f85, %f86}, [%rd18+10240];
	st.global.v2.f32 	[%rd19+5120], {%f85, %f86};
	ld.global.v2.f32 	{%f87, %f88}, [%rd18+10248];
	st.global.v2.f32 	[%rd20+5120], {%f87, %f88};
$L__BB6_33:
	add.s32 	%r62, %r21, 896;
	setp.ge.s32 	%p22, %r62, %r4;
	@%p22 bra 	$L__BB6_35;
	ld.global.v2.f32 	{%f89, %f90}, [%rd18+12288];
	st.global.v2.f32 	[%rd19+6144], {%f89, %f90};
	ld.global.v2.f32 	{%f91, %f92}, [%rd18+12296];
	st.global.v2.f32 	[%rd20+6144], {%f91, %f92};
$L__BB6_35:
	add.s32 	%r70, %r70, 8;
	setp.ne.s32 	%p23, %r70, %r71;
	@%p23 bra 	$L__BB6_19;
$L__BB6_36:
	setp.eq.s32 	%p24, %r14, 0;
	@%p24 bra 	$L__BB6_57;
	and.b32  	%r24, %r42, 3;
	setp.lt.u32 	%p25, %r14, 4;
	@%p25 bra 	$L__BB6_47;
	shl.b32 	%r63, %r71, 7;
	add.s32 	%r25, %r63, %r6;
	setp.ge.s32 	%p26, %r25, %r4;
	@%p26 bra 	$L__BB6_40;
	mul.wide.s32 	%rd67, %r25, 16;
	add.s64 	%rd68, %rd7, %rd67;
	mul.wide.s32 	%rd69, %r25, 8;
	add.s64 	%rd70, %rd8, %rd69;
	add.s64 	%rd71, %rd9, %rd69;
	ld.global.v2.f32 	{%f93, %f94}, [%rd68];
	st.global.v2.f32 	[%rd70], {%f93, %f94};
	ld.global.v2.f32 	{%f95, %f96}, [%rd68+8];
	st.global.v2.f32 	[%rd71], {%f95, %f96};
$L__BB6_40:
	add.s32 	%r26, %r25, 128;
	setp.ge.s32 	%p27, %r26, %r4;
	@%p27 bra 	$L__BB6_42;
	mul.wide.s32 	%rd72, %r26, 16;
	add.s64 	%rd73, %rd7, %rd72;
	mul.wide.s32 	%rd74, %r26, 8;
	add.s64 	%rd75, %rd8, %rd74;
	add.s64 	%rd76, %rd9, %rd74;
	ld.global.v2.f32 	{%f97, %f98}, [%rd73];
	st.global.v2.f32 	[%rd75], {%f97, %f98};
	ld.global.v2.f32 	{%f99, %f100}, [%rd73+8];
	st.global.v2.f32 	[%rd76], {%f99, %f100};
$L__BB6_42:
	add.s32 	%r27, %r25, 256;
	setp.ge.s32 	%p28, %r27, %r4;
	@%p28 bra 	$L__BB6_44;
	mul.wide.s32 	%rd77, %r27, 16;
	add.s64 	%rd78, %rd7, %rd77;
	mul.wide.s32 	%rd79, %r27, 8;
	add.s64 	%rd80, %rd8, %rd79;
	add.s64 	%rd81, %rd9, %rd79;
	ld.global.v2.f32 	{%f101, %f102}, [%rd78];
	st.global.v2.f32 	[%rd80], {%f101, %f102};
	ld.global.v2.f32 	{%f103, %f104}, [%rd78+8];
	st.global.v2.f32 	[%rd81], {%f103, %f104};
$L__BB6_44:
	add.s32 	%r28, %r25, 384;
	setp.ge.s32 	%p29, %r28, %r4;
	@%p29 bra 	$L__BB6_46;
	mul.wide.s32 	%rd82, %r28, 16;
	add.s64 	%rd83, %rd7, %rd82;
	mul.wide.s32 	%rd84, %r28, 8;
	add.s64 	%rd85, %rd8, %rd84;
	add.s64 	%rd86, %rd9, %rd84;
	ld.global.v2.f32 	{%f105, %f106}, [%rd83];
	st.global.v2.f32 	[%rd85], {%f105, %f106};
	ld.global.v2.f32 	{%f107, %f108}, [%rd83+8];
	st.global.v2.f32 	[%rd86], {%f107, %f108};
$L__BB6_46:
	add.s32 	%r71, %r71, 4;
$L__BB6_47:
	setp.eq.s32 	%p30, %r24, 0;
	@%p30 bra 	$L__BB6_57;
	setp.eq.s32 	%p31, %r24, 1;
	@%p31 bra 	$L__BB6_54;
	shl.b32 	%r64, %r71, 7;
	add.s32 	%r31, %r64, %r6;
	setp.ge.s32 	%p32, %r31, %r4;
	@%p32 bra 	$L__BB6_51;
	mul.wide.s32 	%rd87, %r31, 16;
	add.s64 	%rd88, %rd7, %rd87;
	mul.wide.s32 	%rd89, %r31, 8;
	add.s64 	%rd90, %rd8, %rd89;
	add.s64 	%rd91, %rd9, %rd89;
	ld.global.v2.f32 	{%f109, %f110}, [%rd88];
	st.global.v2.f32 	[%rd90], {%f109, %f110};
	ld.global.v2.f32 	{%f111, %f112}, [%rd88+8];
	st.global.v2.f32 	[%rd91], {%f111, %f112};
$L__BB6_51:
	add.s32 	%r32, %r31, 128;
	setp.ge.s32 	%p33, %r32, %r4;
	@%p33 bra 	$L__BB6_53;
	mul.wide.s32 	%rd92, %r32, 16;
	add.s64 	%rd93, %rd7, %rd92;
	mul.wide.s32 	%rd94, %r32, 8;
	add.s64 	%rd95, %rd8, %rd94;
	add.s64 	%rd96, %rd9, %rd94;
	ld.global.v2.f32 	{%f113, %f114}, [%rd93];
	st.global.v2.f32 	[%rd95], {%f113, %f114};
	ld.global.v2.f32 	{%f115, %f116}, [%rd93+8];
	st.global.v2.f32 	[%rd96], {%f115, %f116};
$L__BB6_53:
	add.s32 	%r71, %r71, 2;
$L__BB6_54:
	and.b32  	%r65, %r42, 1;
	setp.eq.b32 	%p34, %r65, 1;
	not.pred 	%p35, %p34;
	@%p35 bra 	$L__BB6_57;
	shl.b32 	%r66, %r71, 7;
	add.s32 	%r35, %r66, %r6;
	setp.ge.s32 	%p36, %r35, %r4;
	@%p36 bra 	$L__BB6_57;
	mul.wide.s32 	%rd97, %r35, 16;
	add.s64 	%rd98, %rd7, %rd97;
	mul.wide.s32 	%rd99, %r35, 8;
	add.s64 	%rd100, %rd8, %rd99;
	add.s64 	%rd101, %rd9, %rd99;
	ld.global.v2.f32 	{%f117, %f118}, [%rd98];
	st.global.v2.f32 	[%rd100], {%f117, %f118};
	ld.global.v2.f32 	{%f119, %f120}, [%rd98+8];
	st.global.v2.f32 	[%rd101], {%f119, %f120};
$L__BB6_57:
	ret;

}
	// .globl	_ZN3cub18CUB_300001_SM_10006detail9transform16transform_kernelINS2_10policy_hubILb1EN4cuda3std3__45tupleIJN6thrust24THRUST_300001_SM_1000_NS6detail15normal_iteratorINSA_7pointerINS8_IJ6float2SE_EEENSA_8cuda_cub3tagENSA_11use_defaultESI_EEEEEEEE10policy1000ElNS7_10__identityENSA_12zip_iteratorINS8_IJNSA_10device_ptrISE_EESR_EEEEEJPSF_EEEvT0_iT1_T2_DpNS2_10kernel_argIT3_EE
.visible .entry _ZN3cub18CUB_300001_SM_10006detail9transform16transform_kernelINS2_10policy_hubILb1EN4cuda3std3__45tupleIJN6thrust24THRUST_300001_SM_1000_NS6detail15normal_iteratorINSA_7pointerINS8_IJ6float2SE_EEENSA_8cuda_cub3tagENSA_11use_defaultESI_EEEEEEEE10policy1000ElNS7_10__identityENSA_12zip_iteratorINS8_IJNSA_10device_ptrISE_EESR_EEEEEJPSF_EEEvT0_iT1_T2_DpNS2_10kernel_argIT3_EE(
	.param .u64 _ZN3cub18CUB_300001_SM_10006detail9transform16transform_kernelINS2_10policy_hubILb1EN4cuda3std3__45tupleIJN6thrust24THRUST_300001_SM_1000_NS6detail15normal_iteratorINSA_7pointerINS8_IJ6float2SE_EEENSA_8cuda_cub3tagENSA_11use_defaultESI_EEEEEEEE10policy1000ElNS7_10__identityENSA_12zip_iteratorINS8_IJNSA_10device_ptrISE_EESR_EEEEEJPSF_EEEvT0_iT1_T2_DpNS2_10kernel_argIT3_EE_param_0,
	.param .u32 _ZN3cub18CUB_300001_SM_10006detail9transform16transform_kernelINS2_10policy_hubILb1EN4cuda3std3__45tupleIJN6thrust24THRUST_300001_SM_1000_NS6detail15normal_iteratorINSA_7pointerINS8_IJ6float2SE_EEENSA_8cuda_cub3tagENSA_11use_defaultESI_EEEEEEEE10policy1000ElNS7_10__identityENSA_12zip_iteratorINS8_IJNSA_10device_ptrISE_EESR_EEEEEJPSF_EEEvT0_iT1_T2_DpNS2_10kernel_argIT3_EE_param_1,
	.param .align 1 .b8 _ZN3cub18CUB_300001_SM_10006detail9transform16transform_kernelINS2_10policy_hubILb1EN4cuda3std3__45tupleIJN6thrust24THRUST_300001_SM_1000_NS6detail15normal_iteratorINSA_7pointerINS8_IJ6float2SE_EEENSA_8cuda_cub3tagENSA_11use_defaultESI_EEEEEEEE10policy1000ElNS7_10__identityENSA_12zip_iteratorINS8_IJNSA_10device_ptrISE_EESR_EEEEEJPSF_EEEvT0_iT1_T2_DpNS2_10kernel_argIT3_EE_param_2[1],
	.param .align 8 .b8 _ZN3cub18CUB_300001_SM_10006detail9transform16transform_kernelINS2_10policy_hubILb1EN4cuda3std3__45tupleIJN6thrust24THRUST_300001_SM_1000_NS6detail15normal_iteratorINSA_7pointerINS8_IJ6float2SE_EEENSA_8cuda_cub3tagENSA_11use_defaultESI_EEEEEEEE10policy1000ElNS7_10__identityENSA_12zip_iteratorINS8_IJNSA_10device_ptrISE_EESR_EEEEEJPSF_EEEvT0_iT1_T2_DpNS2_10kernel_argIT3_EE_param_3[16],
	.param .align 8 .b8 _ZN3cub18CUB_300001_SM_10006detail9transform16transform_kernelINS2_10policy_hubILb1EN4cuda3std3__45tupleIJN6thrust24THRUST_300001_SM_1000_NS6detail15normal_iteratorINSA_7pointerINS8_IJ6float2SE_EEENSA_8cuda_cub3tagENSA_11use_defaultESI_EEEEEEEE10policy1000ElNS7_10__identityENSA_12zip_iteratorINS8_IJNSA_10device_ptrISE_EESR_EEEEEJPSF_EEEvT0_iT1_T2_DpNS2_10kernel_argIT3_EE_param_4[16]
)
.maxntid 128
{
	.reg .pred 	%p<37>;
	.reg .b32 	%r<74>;
	.reg .b32 	%f<121>;
	.reg .b64 	%rd<111>;

	ld.param.u64 	%rd24, [_ZN3cub18CUB_300001_SM_10006detail9transform16transform_kernelINS2_10policy_hubILb1EN4cuda3std3__45tupleIJN6thrust24THRUST_300001_SM_1000_NS6detail15normal_iteratorINSA_7pointerINS8_IJ6float2SE_EEENSA_8cuda_cub3tagENSA_11use_defaultESI_EEEEEEEE10policy1000ElNS7_10__identityENSA_12zip_iteratorINS8_IJNSA_10device_ptrISE_EESR_EEEEEJPSF_EEEvT0_iT1_T2_DpNS2_10kernel_argIT3_EE_param_0];
	ld.param.u64 	%rd25, [_ZN3cub18CUB_300001_SM_10006detail9transform16transform_kernelINS2_10policy_hubILb1EN4cuda3std3__45tupleIJN6thrust24THRUST_300001_SM_1000_NS6detail15normal_iteratorINSA_7pointerINS8_IJ6float2SE_EEENSA_8cuda_cub3tagENSA_11use_defaultESI_EEEEEEEE10policy1000ElNS7_10__identityENSA_12zip_iteratorINS8_IJNSA_10device_ptrISE_EESR_EEEEEJPSF_EEEvT0_iT1_T2_DpNS2_10kernel_argIT3_EE_param_4];
	ld.param.u64 	%rd23, [_ZN3cub18CUB_300001_SM_10006detail9transform16transform_kernelINS2_10policy_hubILb1EN4cuda3std3__45tupleIJN6thrust24THRUST_300001_SM_1000_NS6detail15normal_iteratorINSA_7pointerINS8_IJ6float2SE_EEENSA_8cuda_cub3tagENSA_11use_defaultESI_EEEEEEEE10policy1000ElNS7_10__identityENSA_12zip_iteratorINS8_IJNSA_10device_ptrISE_EESR_EEEEEJPSF_EEEvT0_iT1_T2_DpNS2_10kernel_argIT3_EE_param_3+8];
	ld.param.u64 	%rd22, [_ZN3cub18CUB_300001_SM_10006detail9transform16transform_kernelINS2_10policy_hubILb1EN4cuda3std3__45tupleIJN6thrust24THRUST_300001_SM_1000_NS6detail15normal_iteratorINSA_7pointerINS8_IJ6float2SE_EEENSA_8cuda_cub3tagENSA_11use_defaultESI_EEEEEEEE10policy1000ElNS7_10__identityENSA_12zip_iteratorINS8_IJNSA_10device_ptrISE_EESR_EEEEEJPSF_EEEvT0_iT1_T2_DpNS2_10kernel_argIT3_EE_param_3];
	ld.param.u32 	%r40, [_ZN3cub18CUB_300001_SM_10006detail9transform16transform_kernelINS2_10policy_hubILb1EN4cuda3std3__45tupleIJN6thrust24THRUST_300001_SM_1000_NS6detail15normal_iteratorINSA_7pointerINS8_IJ6float2SE_EEENSA_8cuda_cub3tagENSA_11use_defaultESI_EEEEEEEE10policy1000ElNS7_10__identityENSA_12zip_iteratorINS8_IJNSA_10device_ptrISE_EESR_EEEEEJPSF_EEEvT0_iT1_T2_DpNS2_10kernel_argIT3_EE_param_1];
	cvta.to.global.u64 	%rd1, %rd22;
	cvta.to.global.u64 	%rd2, %rd23;
	cvta.to.global.u64 	%rd3, %rd25;
	shl.b32 	%r1, %r40, 7;
	mov.u32 	%r41, %ctaid.x;
	cvt.u64.u32 	%rd26, %r41;
	cvt.s64.s32 	%rd27, %r1;
	mul.lo.s64 	%rd4, %rd27, %rd26;
	sub.s64 	%rd28, %rd24, %rd4;
	min.s64 	%rd29, %rd28, %rd27;
	cvt.u32.u64 	%r2, %rd29;
	shl.b32 	%r3, %r2, 4;
	mov.u32 	%r4, %tid.x;
	shl.b32 	%r64, %r4, 7;
	setp.ge.s32 	%p1, %r64, %r3;
	@%p1 bra 	$L__BB7_3;
	shl.b64 	%rd30, %rd4, 4;
	add.s64 	%rd31, %rd3, %rd30;
	mul.wide.u32 	%rd32, %r4, 128;
	add.s64 	%rd108, %rd31, %rd32;
$L__BB7_2:
	.pragma "nounroll";
	// begin inline asm
	prefetch.global.L2 [%rd108];
	// end inline asm
	add.s32 	%r64, %r64, 16384;
	add.s64 	%rd108, %rd108, 16384;
	setp.lt.s32 	%p2, %r64, %r3;
	@%p2 bra 	$L__BB7_2;
$L__BB7_3:
	shl.b64 	%rd34, %rd4, 4;
	add.s64 	%rd8, %rd3, %rd34;
	shl.b64 	%rd35, %rd4, 3;
	add.s64 	%rd9, %rd1, %rd35;
	add.s64 	%rd10, %rd2, %rd35;
	setp.eq.s32 	%p3, %r1, %r2;
	@%p3 bra 	$L__BB7_45;
	setp.lt.s32 	%p4, %r40, 1;
	@%p4 bra 	$L__BB7_57;
	and.b32  	%r8, %r40, 7;
	setp.lt.u32 	%p5, %r40, 8;
	mov.b32 	%r71, 0;
	@%p5 bra 	$L__BB7_24;
	and.b32  	%r71, %r40, 2147483640;
	mov.b32 	%r67, 0;
$L__BB7_7:
	.pragma "nounroll";
	shl.b32 	%r44, %r67, 7;
	add.s32 	%r19, %r44, %r4;
	setp.ge.s32 	%p6, %r19, %r2;
	@%p6 bra 	$L__BB7_9;
	mul.wide.u32 	%rd36, %r19, 16;
	add.s64 	%rd37, %rd8, %rd36;
	mul.wide.u32 	%rd38, %r19, 8;
	add.s64 	%rd39, %rd9, %rd38;
	add.s64 	%rd40, %rd10, %rd38;
	ld.global.v2.f32 	{%f1, %f2}, [%rd37];
	st.global.v2.f32 	[%rd39], {%f1, %f2};
	ld.global.v2.f32 	{%f3, %f4}, [%rd37+8];
	st.global.v2.f32 	[%rd40], {%f3, %f4};
$L__BB7_9:
	add.s32 	%r45, %r19, 128;
	setp.ge.s32 	%p7, %r45, %r2;
	mul.wide.s32 	%rd41, %r45, 16;
	add.s64 	%rd19, %rd8, %rd41;
	mul.wide.s32 	%rd42, %r45, 8;
	add.s64 	%rd20, %rd9, %rd42;
	add.s64 	%rd21, %rd10, %rd42;
	@%p7 bra 	$L__BB7_11;
	ld.global.v2.f32 	{%f5, %f6}, [%rd19];
	st.global.v2.f32 	[%rd20], {%f5, %f6};
	ld.global.v2.f32 	{%f7, %f8}, [%rd19+8];
	st.global.v2.f32 	[%rd21], {%f7, %f8};
$L__BB7_11:
	add.s32 	%r46, %r19, 256;
	setp.ge.s32 	%p8, %r46, %r2;
	@%p8 bra 	$L__BB7_13;
	ld.global.v2.f32 	{%f9, %f10}, [%rd19+2048];
	st.global.v2.f32 	[%rd20+1024], {%f9, %f10};
	ld.global.v2.f32 	{%f11, %f12}, [%rd19+2056];
	st.global.v2.f32 	[%rd21+1024], {%f11, %f12};
$L__BB7_13:
	add.s32 	%r47, %r19, 384;
	setp.ge.s32 	%p9, %r47, %r2;
	@%p9 bra 	$L__BB7_15;
	ld.global.v2.f32 	{%f13, %f14}, [%rd19+4096];
	st.global.v2.f32 	[%rd20+2048], {%f13, %f14};
	ld.global.v2.f32 	{%f15, %f16}, [%rd19+4104];
	st.global.v2.f32 	[%rd21+2048], {%f15, %f16};
$L__BB7_15:
	add.s32 	%r48, %r19, 512;
	setp.ge.s32 	%p10, %r48, %r2;
	@%p10 bra 	$L__BB7_17;
	ld.global.v2.f32 	{%f17, %f18}, [%rd19+6144];
	st.global.v2.f32 	[%rd20+3072], {%f17, %f18};
	ld.global.v2.f32 	{%f19, %f20}, [%rd19+6152];
	st.global.v2.f32 	[%rd21+3072], {%f19, %f20};
$L__BB7_17:
	add.s32 	%r49, %r19, 640;
	setp.ge.s32 	%p11, %r49, %r2;
	@%p11 bra 	$L__BB7_19;
	ld.global.v2.f32 	{%f21, %f22}, [%rd19+8192];
	st.global.v2.f32 	[%rd20+4096], {%f21, %f22};
	ld.global.v2.f32 	{%f23, %f24}, [%rd19+8200];
	st.global.v2.f32 	[%rd21+4096], {%f23, %f24};
$L__BB7_19:
	add.s32 	%r50, %r19, 768;
	setp.ge.s32 	%p12, %r50, %r2;
	@%p12 bra 	$L__BB7_21;
	ld.global.v2.f32 	{%f25, %f26}, [%rd19+10240];
	st.global.v2.f32 	[%rd20+5120], {%f25, %f26};
	ld.global.v2.f32 	{%f27, %f28}, [%rd19+10248];
	st.global.v2.f32 	[%rd21+5120], {%f27, %f28};
$L__BB7_21:
	add.s32 	%r51, %r19, 896;
	setp.ge.s32 	%p13, %r51, %r2;
	@%p13 bra 	$L__BB7_23;
	ld.global.v2.f32 	{%f29, %f30}, [%rd19+12288];
	st.global.v2.f32 	[%rd20+6144], {%f29, %f30};
	ld.global.v2.f32 	{%f31, %f32}, [%rd19+12296];
	st.global.v2.f32 	[%rd21+6144], {%f31, %f32};
$L__BB7_23:
	add.s32 	%r67, %r67, 8;
	setp.eq.s32 	%p14, %r67, %r71;
	@%p14 bra 	$L__BB7_24;
	bra.uni 	$L__BB7_7;
$L__BB7_24:
	setp.eq.s32 	%p15, %r8, 0;
	@%p15 bra 	$L__BB7_57;
	and.b32  	%r28, %r40, 3;
	setp.lt.u32 	%p16, %r8, 4;
	@%p16 bra 	$L__BB7_35;
	shl.b32 	%r52, %r71, 7;
	add.s32 	%r29, %r52, %r4;
	setp.ge.s32 	%p17, %r29, %r2;
	@%p17 bra 	$L__BB7_28;
	mul.wide.s32 	%rd43, %r29, 16;
	add.s64 	%rd44, %rd8, %rd43;
	mul.wide.s32 	%rd45, %r29, 8;
	add.s64 	%rd46, %rd9, %rd45;
	add.s64 	%rd47, %rd10, %rd45;
	ld.global.v2.f32 	{%f33, %f34}, [%rd44];
	st.global.v2.f32 	[%rd46], {%f33, %f34};
	ld.global.v2.f32 	{%f35, %f36}, [%rd44+8];
	st.global.v2.f32 	[%rd47], {%f35, %f36};
$L__BB7_28:
	add.s32 	%r30, %r29, 128;
	setp.ge.s32 	%p18, %r30, %r2;
	@%p18 bra 	$L__BB7_30;
	mul.wide.s32 	%rd48, %r30, 16;
	add.s64 	%rd49, %rd8, %rd48;
	mul.wide.s32 	%rd50, %r30, 8;
	add.s64 	%rd51, %rd9, %rd50;
	add.s64 	%rd52, %rd10, %rd50;
	ld.global.v2.f32 	{%f37, %f38}, [%rd49];
	st.global.v2.f32 	[%rd51], {%f37, %f38};
	ld.global.v2.f32 	{%f39, %f40}, [%rd49+8];
	st.global.v2.f32 	[%rd52], {%f39, %f40};
$L__BB7_30:
	add.s32 	%r31, %r29, 256;
	setp.ge.s32 	%p19, %r31, %r2;
	@%p19 bra 	$L__BB7_32;
	mul.wide.s32 	%rd53, %r31, 16;
	add.s64 	%rd54, %rd8, %rd53;
	mul.wide.s32 	%rd55, %r31, 8;
	add.s64 	%rd56, %rd9, %rd55;
	add.s64 	%rd57, %rd10, %rd55;
	ld.global.v2.f32 	{%f41, %f42}, [%rd54];
	st.global.v2.f32 	[%rd56], {%f41, %f42};
	ld.global.v2.f32 	{%f43, %f44}, [%rd54+8];
	st.global.v2.f32 	[%rd57], {%f43, %f44};
$L__BB7_32:
	add.s32 	%r32, %r29, 384;
	setp.ge.s32 	%p20, %r32, %r2;
	@%p20 bra 	$L__BB7_34;
	mul.wide.s32 	%rd58, %r32, 16;
	add.s64 	%rd59, %rd8, %rd58;
	mul.wide.s32 	%rd60, %r32, 8;
	add.s64 	%rd61, %rd9, %rd60;
	add.s64 	%rd62, %rd10, %rd60;
	ld.global.v2.f32 	{%f45, %f46}, [%rd59];
	st.global.v2.f32 	[%rd61], {%f45, %f46};
	ld.global.v2.f32 	{%f47, %f48}, [%rd59+8];
	st.global.v2.f32 	[%rd62], {%f47, %f48};
$L__BB7_34:
	add.s32 	%r71, %r71, 4;
$L__BB7_35:
	setp.eq.s32 	%p21, %r28, 0;
	@%p21 bra 	$L__BB7_57;
	setp.eq.s32 	%p22, %r28, 1;
	@%p22 bra 	$L__BB7_42;
	shl.b32 	%r53, %r71, 7;
	add.s32 	%r35, %r53, %r4;
	setp.ge.s32 	%p23, %r35, %r2;
	@%p23 bra 	$L__BB7_39;
	mul.wide.s32 	%rd63, %r35, 16;
	add.s64 	%rd64, %rd8, %rd63;
	mul.wide.s32 	%rd65, %r35, 8;
	add.s64 	%rd66, %rd9, %rd65;
	add.s64 	%rd67, %rd10, %rd65;
	ld.global.v2.f32 	{%f49, %f50}, [%rd64];
	st.global.v2.f32 	[%rd66], {%f49, %f50};
	ld.global.v2.f32 	{%f51, %f52}, [%rd64+8];
	st.global.v2.f32 	[%rd67], {%f51, %f52};
$L__BB7_39:
	add.s32 	%r36, %r35, 128;
	setp.ge.s32 	%p24, %r36, %r2;
	@%p24 bra 	$L__BB7_41;
	mul.wide.s32 	%rd68, %r36, 16;
	add.s64 	%rd69, %rd8, %rd68;
	mul.wide.s32 	%rd70, %r36, 8;
	add.s64 	%rd71, %rd9, %rd70;
	add.s64 	%rd72, %rd10, %rd70;
	ld.global.v2.f32 	{%f53, %f54}, [%rd69];
	st.global.v2.f32 	[%rd71], {%f53, %f54};
	ld.global.v2.f32 	{%f55, %f56}, [%rd69+8];
	st.global.v2.f32 	[%rd72], {%f55, %f56};
$L__BB7_41:
	add.s32 	%r71, %r71, 2;
$L__BB7_42:
	and.b32  	%r54, %r40, 1;
	setp.eq.b32 	%p25, %r54, 1;
	not.pred 	%p26, %p25;
	@%p26 bra 	$L__BB7_57;
	shl.b32 	%r55, %r71, 7;
	add.s32 	%r39, %r55, %r4;
	setp.ge.s32 	%p27, %r39, %r2;
	@%p27 bra 	$L__BB7_57;
	mul.wide.s32 	%rd73, %r39, 16;
	add.s64 	%rd74, %rd8, %rd73;
	mul.wide.s32 	%rd75, %r39, 8;
	add.s64 	%rd76, %rd9, %rd75;
	add.s64 	%rd77, %rd10, %rd75;
	ld.global.v2.f32 	{%f57, %f58}, [%rd74];
	st.global.v2.f32 	[%rd76], {%f57, %f58};
	ld.global.v2.f32 	{%f59, %f60}, [%rd74+8];
	st.global.v2.f32 	[%rd77], {%f59, %f60};
	bra.uni 	$L__BB7_57;
$L__BB7_45:
	setp.lt.s32 	%p28, %r40, 1;
	@%p28 bra 	$L__BB7_57;
	and.b32  	%r10, %r40, 7;
	setp.lt.u32 	%p29, %r40, 8;
	mov.b32 	%r69, 0;
	@%p29 bra 	$L__BB7_49;
	and.b32  	%r69, %r40, 2147483640;
	neg.s32 	%r66, %r69;
	mul.wide.u32 	%rd78, %r4, 8;
	add.s64 	%rd110, %rd35, %rd78;
	mul.wide.u32 	%rd80, %r4, 16;
	add.s64 	%rd81, %rd34, %rd3;
	add.s64 	%rd82, %rd81, %rd80;
	add.s64 	%rd109, %rd82, 8;
	add.s64 	%rd14, %rd81, 6152;
	add.s32 	%r65, %r4, 128;
$L__BB7_48:
	.pragma "nounroll";
	mul.wide.s32 	%rd83, %r65, 16;
	add.s64 	%rd84, %rd14, %rd83;
	mul.wide.s32 	%rd85, %r65, 8;
	add.s64 	%rd86, %rd35, %rd85;
	cvta.to.global.u64 	%rd87, %rd22;
	add.s64 	%rd88, %rd87, %rd110;
	cvta.to.global.u64 	%rd89, %rd23;
	add.s64 	%rd90, %rd89, %rd110;
	ld.global.v2.f32 	{%f61, %f62}, [%rd109+-8];
	st.global.v2.f32 	[%rd88], {%f61, %f62};
	ld.global.v2.f32 	{%f63, %f64}, [%rd109];
	st.global.v2.f32 	[%rd90], {%f63, %f64};
	add.s64 	%rd91, %rd87, %rd86;
	add.s64 	%rd92, %rd89, %rd86;
	ld.global.v2.f32 	{%f65, %f66}, [%rd84+-6152];
	st.global.v2.f32 	[%rd91], {%f65, %f66};
	ld.global.v2.f32 	{%f67, %f68}, [%rd84+-6144];
	st.global.v2.f32 	[%rd92], {%f67, %f68};
	ld.global.v2.f32 	{%f69, %f70}, [%rd84+-4104];
	st.global.v2.f32 	[%rd91+1024], {%f69, %f70};
	ld.global.v2.f32 	{%f71, %f72}, [%rd84+-4096];
	st.global.v2.f32 	[%rd92+1024], {%f71, %f72};
	ld.global.v2.f32 	{%f73, %f74}, [%rd84+-2056];
	st.global.v2.f32 	[%rd91+2048], {%f73, %f74};
	ld.global.v2.f32 	{%f75, %f76}, [%rd84+-2048];
	st.global.v2.f32 	[%rd92+2048], {%f75, %f76};
	ld.global.v2.f32 	{%f77, %f78}, [%rd84+-8];
	st.global.v2.f32 	[%rd91+3072], {%f77, %f78};
	ld.global.v2.f32 	{%f79, %f80}, [%rd84];
	st.global.v2.f32 	[%rd92+3072], {%f79, %f80};
	ld.global.v2.f32 	{%f81, %f82}, [%rd84+2040];
	st.global.v2.f32 	[%rd91+4096], {%f81, %f82};
	ld.global.v2.f32 	{%f83, %f84}, [%rd84+2048];
	st.global.v2.f32 	[%rd92+4096], {%f83, %f84};
	ld.global.v2.f32 	{%f85, %f86}, [%rd84+4088];
	st.global.v2.f32 	[%rd91+5120], {%f85, %f86};
	ld.global.v2.f32 	{%f87, %f88}, [%rd84+4096];
	st.global.v2.f32 	[%rd92+5120], {%f87, %f88};
	ld.global.v2.f32 	{%f89, %f90}, [%rd84+6136];
	st.global.v2.f32 	[%rd91+6144], {%f89, %f90};
	ld.global.v2.f32 	{%f91, %f92}, [%rd84+6144];
	st.global.v2.f32 	[%rd92+6144], {%f91, %f92};
	add.s32 	%r66, %r66, 8;
	add.s64 	%rd110, %rd110, 8192;
	add.s64 	%rd109, %rd109, 16384;
	add.s32 	%r65, %r65, 1024;
	setp.eq.s32 	%p30, %r66, 0;
	@%p30 bra 	$L__BB7_49;
	bra.uni 	$L__BB7_48;
$L__BB7_49:
	setp.eq.s32 	%p31, %r10, 0;
	@%p31 bra 	$L__BB7_57;
	and.b32  	%r22, %r40, 3;
	setp.lt.u32 	%p32, %r10, 4;
	@%p32 bra 	$L__BB7_52;
	shl.b32 	%r57, %r69, 7;
	add.s32 	%r58, %r57, %r4;
	mul.wide.s32 	%rd93, %r58, 16;
	add.s64 	%rd94, %rd8, %rd93;
	mul.wide.s32 	%rd95, %r58, 8;
	add.s64 	%rd96, %rd9, %rd95;
	add.s64 	%rd97, %rd10, %rd95;
	ld.global.v2.f32 	{%f93, %f94}, [%rd94];
	st.global.v2.f32 	[%rd96], {%f93, %f94};
	ld.global.v2.f32 	{%f95, %f96}, [%rd94+8];
	st.global.v2.f32 	[%rd97], {%f95, %f96};
	ld.global.v2.f32 	{%f97, %f98}, [%rd94+2048];
	st.global.v2.f32 	[%rd96+1024], {%f97, %f98};
	ld.global.v2.f32 	{%f99, %f100}, [%rd94+2056];
	st.global.v2.f32 	[%rd97+1024], {%f99, %f100};
	ld.global.v2.f32 	{%f101, %f102}, [%rd94+4096];
	st.global.v2.f32 	[%rd96+2048], {%f101, %f102};
	ld.global.v2.f32 	{%f103, %f104}, [%rd94+4104];
	st.global.v2.f32 	[%rd97+2048], {%f103, %f104};
	ld.global.v2.f32 	{%f105, %f106}, [%rd94+6144];
	st.global.v2.f32 	[%rd96+3072], {%f105, %f106};
	ld.global.v2.f32 	{%f107, %f108}, [%rd94+6152];
	st.global.v2.f32 	[%rd97+3072], {%f107, %f108};
	add.s32 	%r69, %r69, 4;
$L__BB7_52:
	setp.eq.s32 	%p33, %r22, 0;
	@%p33 bra 	$L__BB7_57;
	setp.eq.s32 	%p34, %r22, 1;
	@%p34 bra 	$L__BB7_55;
	shl.b32 	%r59, %r69, 7;
	add.s32 	%r60, %r59, %r4;
	mul.wide.s32 	%rd98, %r60, 16;
	add.s64 	%rd99, %rd8, %rd98;
	mul.wide.s32 	%rd100, %r60, 8;
	add.s64 	%rd101, %rd9, %rd100;
	add.s64 	%rd102, %rd10, %rd100;
	ld.global.v2.f32 	{%f109, %f110}, [%rd99];
	st.global.v2.f32 	[%rd101], {%f109, %f110};
	ld.global.v2.f32 	{%f111, %f112}, [%rd99+8];
	st.global.v2.f32 	[%rd102], {%f111, %f112};
	ld.global.v2.f32 	{%f113, %f114}, [%rd99+2048];
	st.global.v2.f32 	[%rd101+1024], {%f113, %f114};
	ld.global.v2.f32 	{%f115, %f116}, [%rd99+2056];
	st.global.v2.f32 	[%rd102+1024], {%f115, %f116};
	add.s32 	%r69, %r69, 2;
$L__BB7_55:
	and.b32  	%r61, %r40, 1;
	setp.eq.b32 	%p35, %r61, 1;
	not.pred 	%p36, %p35;
	@%p36 bra 	$L__BB7_57;
	shl.b32 	%r62, %r69, 7;
	add.s32 	%r63, %r62, %r4;
	mul.wide.s32 	%rd103, %r63, 16;
	add.s64 	%rd104, %rd8, %rd103;
	mul.wide.s32 	%rd105, %r63, 8;
	add.s64 	%rd106, %rd9, %rd105;
	add.s64 	%rd107, %rd10, %rd105;
	ld.global.v2.f32 	{%f117, %f118}, [%rd104];
	st.global.v2.f32 	[%rd106], {%f117, %f118};
	ld.global.v2.f32 	{%f119, %f120}, [%rd104+8];
	st.global.v2.f32 	[%rd107], {%f119, %f120};
$L__BB7_57:
	ret;

}
	// .globl	_ZN3cub18CUB_300001_SM_10006detail10radix_sort31DeviceRadixSortSingleTileKernelINS1_5radix10policy_hubIiN4cuda3std3__45tupleIJ6float2SA_EEEyE10Policy1000ELNS0_9SortOrderE0EiSB_yNS1_21identity_decomposer_tEEEvPKT1_PSG_PKT2_PSK_T3_iiT4_
.visible .entry _ZN3cub18CUB_300001_SM_10006detail10radix_sort31DeviceRadixSortSingleTileKernelINS1_5radix10policy_hubIiN4cuda3std3__45tupleIJ6float2SA_EEEyE10Policy1000ELNS0_9SortOrderE0EiSB_yNS1_21identity_decomposer_tEEEvPKT1_PSG_PKT2_PSK_T3_iiT4_(
	.param .u64 .ptr .align 1 _ZN3cub18CUB_300001_SM_10006detail10radix_sort31DeviceRadixSortSingleTileKernelINS1_5radix10policy_hubIiN4cuda3std3__45tupleIJ6float2SA_EEEyE10Policy1000ELNS0_9SortOrderE0EiSB_yNS1_21identity_decomposer_tEEEvPKT1_PSG_PKT2_PSK_T3_iiT4__param_0,
	.param .u64 .ptr .align 1 _ZN3cub18CUB_300001_SM_10006detail10radix_sort31DeviceRadixSortSingleTileKernelINS1_5radix10policy_hubIiN4cuda3std3__45tupleIJ6float2SA_EEEyE10Policy1000ELNS0_9SortOrderE0EiSB_yNS1_21identity_decomposer_tEEEvPKT1_PSG_PKT2_PSK_T3_iiT4__param_1,
	.param .u64 .ptr .align 1 _ZN3cub18CUB_300001_SM_10006detail10radix_sort31DeviceRadixSortSingleTileKernelINS1_5radix10policy_hubIiN4cuda3std3__45tupleIJ6float2SA_EEEyE10Policy1000ELNS0_9SortOrderE0EiSB_yNS1_21identity_decomposer_tEEEvPKT1_PSG_PKT2_PSK_T3_iiT4__param_2,
	.param .u64 .ptr .align 1 _ZN3cub18CUB_300001_SM_10006detail10radix_sort31DeviceRadixSortSingleTileKernelINS1_5radix10policy_hubIiN4cuda3std3__45tupleIJ6float2SA_EEEyE10Policy1000ELNS0_9SortOrderE0EiSB_yNS1_21identity_decomposer_tEEEvPKT1_PSG_PKT2_PSK_T3_iiT4__param_3,
	.param .u64 _ZN3cub18CUB_300001_SM_10006detail10radix_sort31DeviceRadixSortSingleTileKernelINS1_5radix10policy_hubIiN4cuda3std3__45tupleIJ6float2SA_EEEyE10Policy1000ELNS0_9SortOrderE0EiSB_yNS1_21identity_decomposer_tEEEvPKT1_PSG_PKT2_PSK_T3_iiT4__param_4,
	.param .u32 _ZN3cub18CUB_300001_SM_10006detail10radix_sort31DeviceRadixSortSingleTileKernelINS1_5radix10policy_hubIiN4cuda3std3__45tupleIJ6float2SA_EEEyE10Policy1000ELNS0_9SortOrderE0EiSB_yNS1_21identity_decomposer_tEEEvPKT1_PSG_PKT2_PSK_T3_iiT4__param_5,
	.param .u32 _ZN3cub18CUB_300001_SM_10006detail10radix_sort31DeviceRadixSortSingleTileKernelINS1_5radix10policy_hubIiN4cuda3std3__45tupleIJ6float2SA_EEEyE10Policy1000ELNS0_9SortOrderE0EiSB_yNS1_21identity_decomposer_tEEEvPKT1_PSG_PKT2_PSK_T3_iiT4__param_6,
	.param .align 1 .b8 _ZN3cub18CUB_300001_SM_10006detail10radix_sort31DeviceRadixSortSingleTileKernelINS1_5radix10policy_hubIiN4cuda3std3__45tupleIJ6float2SA_EEEyE10Policy1000ELNS0_9SortOrderE0EiSB_yNS1_21identity_decomposer_tEEEvPKT1_PSG_PKT2_PSK_T3_iiT4__param_7[1]
)
.maxntid 256
.minnctapersm 1
{
	.reg .pred 	%p<28>;
	.reg .b16 	%rs<9>;
	.reg .b32 	%r<323>;
	.reg .b32 	%f<117>;
	.reg .b64 	%rd<23>;
	// demoted variable
	.shared .align 16 .b8 _ZZN3cub18CUB_300001_SM_10006detail10radix_sort31DeviceRadixSortSingleTileKernelINS1_5radix10policy_hubIiN4cuda3std3__45tupleIJ6float2SA_EEEyE10Policy1000ELNS0_9SortOrderE0EiSB_yNS1_21identity_decomposer_tEEEvPKT1_PSG_PKT2_PSK_T3_iiT4_E12temp_storage[33856];
	ld.param.u64 	%rd10, [_ZN3cub18CUB_300001_SM_10006detail10radix_sort31DeviceRadixSortSingleTileKernelINS1_5radix10policy_hubIiN4cuda3std3__45tupleIJ6float2SA_EEEyE10Policy1000ELNS0_9SortOrderE0EiSB_yNS1_21identity_decomposer_tEEEvPKT1_PSG_PKT2_PSK_T3_iiT4__param_0];
	ld.param.u64 	%rd6, [_ZN3cub18CUB_300001_SM_10006detail10radix_sort31DeviceRadixSortSingleTileKernelINS1_5radix10policy_hubIiN4cuda3std3__45tupleIJ6float2SA_EEEyE10Policy1000ELNS0_9SortOrderE0EiSB_yNS1_21identity_decomposer_tEEEvPKT1_PSG_PKT2_PSK_T3_iiT4__param_1];
	ld.param.u64 	%rd7, [_ZN3cub18CUB_300001_SM_10006detail10radix_sort31DeviceRadixSortSingleTileKernelINS1_5radix10policy_hubIiN4cuda3std3__45tupleIJ6float2SA_EEEyE10Policy1000ELNS0_9SortOrderE0EiSB_yNS1_21identity_decomposer_tEEEvPKT1_PSG_PKT2_PSK_T3_iiT4__param_2];
	ld.param.u64 	%rd8, [_ZN3cub18CUB_300001_SM_10006detail10radix_sort31DeviceRadixSortSingleTileKernelINS1_5radix10policy_hubIiN4cuda3std3__45tupleIJ6float2SA_EEEyE10Policy1000ELNS0_9SortOrderE0EiSB_yNS1_21identity_decomposer_tEEEvPKT1_PSG_PKT2_PSK_T3_iiT4__param_3];
	ld.param.u64 	%rd9, [_ZN3cub18CUB_300001_SM_10006detail10radix_sort31DeviceRadixSortSingleTileKernelINS1_5radix10policy_hubIiN4cuda3std3__45tupleIJ6float2SA_EEEyE10Policy1000ELNS0_9SortOrderE0EiSB_yNS1_21identity_decomposer_tEEEvPKT1_PSG_PKT2_PSK_T3_iiT4__param_4];
	ld.param.u32 	%r90, [_ZN3cub18CUB_300001_SM_10006detail10radix_sort31DeviceRadixSortSingleTileKernelINS1_5radix10policy_hubIiN4cuda3std3__45tupleIJ6float2SA_EEEyE10Policy1000ELNS0_9SortOrderE0EiSB_yNS1_21identity_decomposer_tEEEvPKT1_PSG_PKT2_PSK_T3_iiT4__param_5];
	ld.param.u32 	%r91, [_ZN3cub18CUB_300001_SM_10006detail10radix_sort31DeviceRadixSortSingleTileKernelINS1_5radix10policy_hubIiN4cuda3std3__45tupleIJ6float2SA_EEEyE10Policy1000ELNS0_9SortOrderE0EiSB_yNS1_21identity_decomposer_tEEEvPKT1_PSG_PKT2_PSK_T3_iiT4__param_6];
	cvta.to.global.u64 	%rd11, %rd10;
	cvt.u32.u64 	%r1, %rd9;
	mov.u32 	%r2, %tid.x;
	shl.b32 	%r3, %r2, 2;
	setp.ge.s32 	%p1, %r3, %r1;
	mul.wide.u32 	%rd12, %r3, 4;
	add.s64 	%rd1, %rd11, %rd12;
	mov.b32 	%r320, -1;
	@%p1 bra 	$L__BB8_2;
	ld.global.u32 	%r93, [%rd1];
	xor.b32  	%r320, %r93, -2147483648;
$L__BB8_2:
	add.s32 	%r6, %r3, 1;
	setp.ge.s32 	%p2, %r6, %r1;
	mov.b32 	%r319, -1;
	@%p2 bra 	$L__BB8_4;
	ld.global.u32 	%r95, [%rd1+4];
	xor.b32  	%r319, %r95, -2147483648;
$L__BB8_4:
	add.s32 	%r9, %r3, 2;
	setp.ge.s32 	%p3, %r9, %r1;
	mov.b32 	%r318, -1;
	@%p3 bra 	$L__BB8_6;
	ld.global.u32 	%r97, [%rd1+8];
	xor.b32  	%r318, %r97, -2147483648;
$L__BB8_6:
	add.s32 	%r12, %r3, 3;
	setp.ge.s32 	%p4, %r12, %r1;
	mov.b32 	%r317, -1;
	@%p4 bra 	$L__BB8_8;
	ld.global.u32 	%r99, [%rd1+12];
	xor.b32  	%r317, %r99, -2147483648;
$L__BB8_8:
	bar.sync 	0;
	mov.b64 	{%r100, %r101}, %rd9;
	shfl.sync.idx.b32	%r15|%p5, %r100, 0, 31, -1;
	shfl.sync.idx.b32	%r102|%p6, %r101, 0, 31, -1;
	mov.b64 	%rd2, {%r15, %r102};
	setp.ge.s32 	%p7, %r3, %r15;
	cvta.to.global.u64 	%rd13, %rd7;
	mul.wide.u32 	%rd14, %r3, 16;
	add.s64 	%rd3, %rd13, %rd14;
	mov.f32 	%f113, 0f00000000;
	mov.f32 	%f114, %f113;
	mov.f32 	%f115, %f113;
	mov.f32 	%f116, %f113;
	@%p7 bra 	$L__BB8_10;
	ld.global.v2.f32 	{%f116, %f115}, [%rd3];
	ld.global.v2.f32 	{%f114, %f113}, [%rd3+8];
$L__BB8_10:
	setp.ge.s32 	%p8, %r6, %r15;
	mov.f32 	%f109, 0f00000000;
	mov.f32 	%f110, %f109;
	mov.f32 	%f111, %f109;
	mov.f32 	%f112, %f109;
	@%p8 bra 	$L__BB8_12;
	ld.global.v2.f32 	{%f112, %f111}, [%rd3+16];
	ld.global.v2.f32 	{%f110, %f109}, [%rd3+24];
$L__BB8_12:
	setp.ge.s32 	%p9, %r9, %r15;
	mov.f32 	%f105, 0f00000000;
	mov.f32 	%f106, %f105;
	mov.f32 	%f107, %f105;
	mov.f32 	%f108, %f105;
	@%p9 bra 	$L__BB8_14;
	ld.global.v2.f32 	{%f108, %f107}, [%rd3+32];
	ld.global.v2.f32 	{%f106, %f105}, [%rd3+40];
$L__BB8_14:
	setp.ge.s32 	%p10, %r12, %r15;
	mov.f32 	%f101, 0f00000000;
	mov.f32 	%f102, %f101;
	mov.f32 	%f103, %f101;
	mov.f32 	%f104, %f101;
	@%p10 bra 	$L__BB8_16;
	ld.global.v2.f32 	{%f104, %f103}, [%rd3+48];
	ld.global.v2.f32 	{%f102, %f101}, [%rd3+56];
$L__BB8_16:
	bar.sync 	0;
	shr.u32 	%r16, %r2, 5;
	mov.u32 	%r105, _ZZN3cub18CUB_300001_SM_10006detail10radix_sort31DeviceRadixSortSingleTileKernelINS1_5radix10policy_hubIiN4cuda3std3__45tupleIJ6float2SA_EEEyE10Policy1000ELNS0_9SortOrderE0EiSB_yNS1_21identity_decomposer_tEEEvPKT1_PSG_PKT2_PSK_T3_iiT4_E12temp_storage;
	add.s32 	%r17, %r105, %r3;
	shl.b32 	%r106, %r2, 7;
	add.s32 	%r18, %r17, %r106;
	shl.b32 	%r107, %r16, 2;
	add.s32 	%r108, %r105, %r107;
	add.s32 	%r19, %r108, 33792;
	mad.lo.s32 	%r20, %r2, -116, %r18;
	mad.lo.s32 	%r21, %r2, 48, %r20;
	add.s32 	%r316, %r90, 6;
	sub.s32 	%r315, %r91, %r90;
$L__BB8_17:
	add.s32 	%r123, %r316, -6;
	min.s32 	%r111, %r315, 6;
	mov.b32 	%r152, 0;
	st.shared.u32 	[%r17], %r152;
	st.shared.u32 	[%r17+1024], %r152;
	st.shared.u32 	[%r17+2048], %r152;
	st.shared.u32 	[%r17+3072], %r152;
	st.shared.u32 	[%r17+4096], %r152;
	st.shared.u32 	[%r17+5120], %r152;
	st.shared.u32 	[%r17+6144], %r152;
	st.shared.u32 	[%r17+7168], %r152;
	st.shared.u32 	[%r17+8192], %r152;
	st.shared.u32 	[%r17+9216], %r152;
	st.shared.u32 	[%r17+10240], %r152;
	st.shared.u32 	[%r17+11264], %r152;
	st.shared.u32 	[%r17+12288], %r152;
	st.shared.u32 	[%r17+13312], %r152;
	st.shared.u32 	[%r17+14336], %r152;
	st.shared.u32 	[%r17+15360], %r152;
	st.shared.u32 	[%r17+16384], %r152;
	st.shared.u32 	[%r17+17408], %r152;
	st.shared.u32 	[%r17+18432], %r152;
	st.shared.u32 	[%r17+19456], %r152;
	st.shared.u32 	[%r17+20480], %r152;
	st.shared.u32 	[%r17+21504], %r152;
	st.shared.u32 	[%r17+22528], %r152;
	st.shared.u32 	[%r17+23552], %r152;
	st.shared.u32 	[%r17+24576], %r152;
	st.shared.u32 	[%r17+25600], %r152;
	st.shared.u32 	[%r17+26624], %r152;
	st.shared.u32 	[%r17+27648], %r152;
	st.shared.u32 	[%r17+28672], %r152;
	st.shared.u32 	[%r17+29696], %r152;
	st.shared.u32 	[%r17+30720], %r152;
	st.shared.u32 	[%r17+31744], %r152;
	st.shared.u32 	[%r17+32768], %r152;
	// begin inline asm
	bmsk.clamp.b32 %r109, %r152, %r111;
	// end inline asm
	// begin inline asm
	shr.b32 %r112, %r320, %r123;
	// end inline asm
	and.b32  	%r155, %r109, %r112;
	shl.b32 	%r156, %r155, 10;
	and.b32  	%r157, %r156, 31744;
	add.s32 	%r158, %r17, %r157;
	shr.u32 	%r159, %r155, 4;
	and.b32  	%r160, %r159, 268435454;
	add.s32 	%r31, %r158, %r160;
	ld.shared.u16 	%rs1, [%r31];
	add.s16 	%rs5, %rs1, 1;
	st.shared.u16 	[%r31], %rs5;
	// begin inline asm
	shr.b32 %r115, %r319, %r123;
	// end inline asm
	and.b32  	%r161, %r109, %r115;
	shl.b32 	%r162, %r161, 10;
	and.b32  	%r163, %r162, 31744;
	add.s32 	%r164, %r17, %r163;
	shr.u32 	%r165, %r161, 4;
	and.b32  	%r166, %r165, 268435454;
	add.s32 	%r32, %r164, %r166;
	ld.shared.u16 	%rs2, [%r32];
	add.s16 	%rs6, %rs2, 1;
	st.shared.u16 	[%r32], %rs6;
	// begin inline asm
	shr.b32 %r118, %r318, %r123;
	// end inline asm
	and.b32  	%r167, %r109, %r118;
	shl.b32 	%r168, %r167, 10;
	and.b32  	%r169, %r168, 31744;
	add.s32 	%r170, %r17, %r169;
	shr.u32 	%r171, %r167, 4;
	and.b32  	%r172, %r171, 268435454;
	add.s32 	%r33, %r170, %r172;
	ld.shared.u16 	%rs3, [%r33];
	add.s16 	%rs7, %rs3, 1;
	st.shared.u16 	[%r33], %rs7;
	// begin inline asm
	shr.b32 %r121, %r317, %r123;
	// end inline asm
	and.b32  	%r173, %r109, %r121;
	shl.b32 	%r174, %r173, 10;
	and.b32  	%r175, %r174, 31744;
	add.s32 	%r176, %r17, %r175;
	shr.u32 	%r177, %r173, 4;
	and.b32  	%r178, %r177, 268435454;
	add.s32 	%r34, %r176, %r178;
	ld.shared.u16 	%rs4, [%r34];
	add.s16 	%rs8, %rs4, 1;
	st.shared.u16 	[%r34], %rs8;
	bar.sync 	0;
	ld.shared.u32 	%r35, [%r18];
	ld.shared.u32 	%r179, [%r18+4];
	ld.shared.u32 	%r180, [%r18+8];
	ld.shared.u32 	%r181, [%r18+12];
	ld.shared.u32 	%r182, [%r18+16];
	ld.shared.u32 	%r183, [%r18+20];
	ld.shared.u32 	%r184, [%r18+24];
	ld.shared.u32 	%r185, [%r18+28];
	ld.shared.u32 	%r186, [%r18+32];
	ld.shared.u32 	%r187, [%r18+36];
	ld.shared.u32 	%r188, [%r18+40];
	ld.shared.u32 	%r189, [%r18+44];
	ld.shared.u32 	%r190, [%r18+48];
	ld.shared.u32 	%r191, [%r18+52];
	ld.shared.u32 	%r192, [%r18+56];
	ld.shared.u32 	%r193, [%r18+60];
	ld.shared.u32 	%r194, [%r18+64];
	ld.shared.u32 	%r195, [%r18+68];
	ld.shared.u32 	%r196, [%r18+72];
	ld.shared.u32 	%r197, [%r18+76];
	ld.shared.u32 	%r198, [%r18+80];
	ld.shared.u32 	%r199, [%r18+84];
	ld.shared.u32 	%r200, [%r18+88];
	ld.shared.u32 	%r201, [%r18+92];
	ld.shared.u32 	%r202, [%r18+96];
	ld.shared.u32 	%r203, [%r18+100];
	ld.shared.u32 	%r204, [%r18+104];
	ld.shared.u32 	%r205, [%r18+108];
	ld.shared.u32 	%r206, [%r18+112];
	ld.shared.u32 	%r207, [%r18+116];
	ld.shared.u32 	%r208, [%r18+120];
	ld.shared.u32 	%r209, [%r18+124];
	ld.shared.u32 	%r210, [%r18+128];
	add.s32 	%r36, %r179, %r35;
	add.s32 	%r37, %r180, %r36;
	add.s32 	%r38, %r181, %r37;
	add.s32 	%r39, %r182, %r38;
	add.s32 	%r40, %r183, %r39;
	add.s32 	%r41, %r184, %r40;
	add.s32 	%r42, %r185, %r41;
	add.s32 	%r43, %r186, %r42;
	add.s32 	%r44, %r187, %r43;
	add.s32 	%r45, %r188, %r44;
	add.s32 	%r46, %r189, %r45;
	add.s32 	%r47, %r190, %r46;
	add.s32 	%r48, %r191, %r47;
	add.s32 	%r49, %r192, %r48;
	add.s32 	%r50, %r193, %r49;
	add.s32 	%r51, %r194, %r50;
	add.s32 	%r52, %r195, %r51;
	add.s32 	%r53, %r196, %r52;
	add.s32 	%r54, %r197, %r53;
	add.s32 	%r55, %r198, %r54;
	add.s32 	%r56, %r199, %r55;
	add.s32 	%r57, %r200, %r56;
	add.s32 	%r58, %r201, %r57;
	add.s32 	%r59, %r202, %r58;
	add.s32 	%r60, %r203, %r59;
	add.s32 	%r61, %r204, %r60;
	add.s32 	%r62, %r205, %r61;
	add.s32 	%r63, %r206, %r62;
	add.s32 	%r64, %r207, %r63;
	add.s32 	%r65, %r208, %r64;
	add.s32 	%r66, %r209, %r65;
	add.s32 	%r129, %r210, %r66;
	// begin inline asm
	mov.u32 %r124, %laneid;
	// end inline asm
	mov.b32 	%r127, 1;
	mov.b32 	%r154, -1;
	// begin inline asm
	{  .reg .u32 r0;  .reg .pred p;  shfl.sync.up.b32 r0|p, %r129, %r127, %r152, %r154;  @p add.u32 r0, r0, %r129;  mov.u32 %r125, r0;}
	// end inline asm
	mov.b32 	%r133, 2;
	// begin inline asm
	{  .reg .u32 r0;  .reg .pred p;  shfl.sync.up.b32 r0|p, %r125, %r133, %r152, %r154;  @p add.u32 r0, r0, %r125;  mov.u32 %r131, r0;}
	// end inline asm
	mov.b32 	%r139, 4;
	// begin inline asm
	{  .reg .u32 r0;  .reg .pred p;  shfl.sync.up.b32 r0|p, %r131, %r139, %r152, %r154;  @p add.u32 r0, r0, %r131;  mov.u32 %r137, r0;}
	// end inline asm
	mov.b32 	%r145, 8;
	// begin inline asm
	{  .reg .u32 r0;  .reg .pred p;  shfl.sync.up.b32 r0|p, %r137, %r145, %r152, %r154;  @p add.u32 r0, r0, %r137;  mov.u32 %r143, r0;}
	// end inline asm
	mov.b32 	%r151, 16;
	// begin inline asm
	{  .reg .u32 r0;  .reg .pred p;  shfl.sync.up.b32 r0|p, %r143, %r151, %r152, %r154;  @p add.u32 r0, r0, %r143;  mov.u32 %r149, r0;}
	// end inline asm
	setp.ne.s32 	%p11, %r124, 31;
	@%p11 bra 	$L__BB8_19;
	st.shared.u32 	[%r19], %r149;
$L__BB8_19:
	sub.s32 	%r211, %r149, %r129;
	setp.gt.u32 	%p12, %r2, 31;
	setp.eq.s32 	%p13, %r16, 7;
	setp.eq.s32 	%p14, %r16, 6;
	setp.eq.s32 	%p15, %r16, 5;
	setp.eq.s32 	%p16, %r16, 4;
	setp.eq.s32 	%p17, %r16, 3;
	setp.eq.s32 	%p18, %r16, 2;
	setp.eq.s32 	%p19, %r16, 1;
	bar.sync 	0;
	ld.shared.v4.u32 	{%r212, %r213, %r214, %r215}, [_ZZN3cub18CUB_300001_SM_10006detail10radix_sort31DeviceRadixSortSingleTileKernelINS1_5radix10policy_hubIiN4cuda3std3__45tupleIJ6float2SA_EEEyE10Policy1000ELNS0_9SortOrderE0EiSB_yNS1_21identity_decomposer_tEEEvPKT1_PSG_PKT2_PSK_T3_iiT4_E12temp_storage+33792];
	selp.b32 	%r216, %r212, %r321, %p19;
	add.s32 	%r217, %r213, %r212;
	selp.b32 	%r218, %r217, %r216, %p18;
	add.s32 	%r219, %r217, %r214;
	selp.b32 	%r220, %r219, %r218, %p17;
	add.s32 	%r221, %r219, %r215;
	selp.b32 	%r222, %r221, %r220, %p16;
	ld.shared.v4.u32 	{%r223, %r224, %r225, %r226}, [_ZZN3cub18CUB_300001_SM_10006detail10radix_sort31DeviceRadixSortSingleTileKernelINS1_5radix10policy_hubIiN4cuda3std3__45tupleIJ6float2SA_EEEyE10Policy1000ELNS0_9SortOrderE0EiSB_yNS1_21identity_decomposer_tEEEvPKT1_PSG_PKT2_PSK_T3_iiT4_E12temp_storage+33808];
	add.s32 	%r227, %r221, %r223;
	selp.b32 	%r228, %r227, %r222, %p15;
	add.s32 	%r229, %r227, %r224;
	selp.b32 	%r230, %r229, %r228, %p14;
	add.s32 	%r231, %r229, %r225;
	selp.b32 	%r321, %r231, %r230, %p13;
	add.s32 	%r71, %r231, %r226;
	setp.ne.s32 	%p20, %r124, 0;
	selp.b32 	%r232, %r211, 0, %p20;
	add.s32 	%r233, %r321, %r232;
	or.pred  	%p21, %p12, %p20;
	selp.b32 	%r322, %r233, %r211, %p12;
	@%p21 bra 	$L__BB8_21;
	shl.b32 	%r322, %r71, 16;
	st.shared.u32 	[_ZZN3cub18CUB_300001_SM_10006detail10radix_sort31DeviceRadixSortSingleTileKernelINS1_5radix10policy_hubIiN4cuda3std3__45tupleIJ6float2SA_EEEyE10Policy1000ELNS0_9SortOrderE0EiSB_yNS1_21identity_decomposer_tEEEvPKT1_PSG_PKT2_PSK_T3_iiT4_E12temp_storage+33832], %r322;
$L__BB8_21:
	setp.eq.s32 	%p22, %r2, 0;
	bar.sync 	0;
	ld.shared.u32 	%r234, [_ZZN3cub18CUB_300001_SM_10006detail10radix_sort31DeviceRadixSortSingleTileKernelINS1_5radix10policy_hubIiN4cuda3std3__45tupleIJ6float2SA_EEEyE10Policy1000ELNS0_9SortOrderE0EiSB_yNS1_21identity_decomposer_tEEEvPKT1_PSG_PKT2_PSK_T3_iiT4_E12temp_storage+33832];
	selp.b32 	%r235, 0, %r234, %p22;
	add.s32 	%r236, %r322, %r235;
	add.s32 	%r237, %r35, %r236;
	add.s32 	%r238, %r36, %r236;
	add.s32 	%r239, %r37, %r236;
	add.s32 	%r240, %r38, %r236;
	add.s32 	%r241, %r39, %r236;
	add.s32 	%r242, %r40, %r236;
	add.s32 	%r243, %r41, %r236;
	add.s32 	%r244, %r42, %r236;
	add.s32 	%r245, %r43, %r236;
	add.s32 	%r246, %r44, %r236;
	add.s32 	%r247, %r45, %r236;
	add.s32 	%r248, %r46, %r236;
	add.s32 	%r249, %r47, %r236;
	add.s32 	%r250, %r48, %r236;
	add.s32 	%r251, %r49, %r236;
	add.s32 	%r252, %r50, %r236;
	add.s32 	%r253, %r51, %r236;
	add.s32 	%r254, %r52, %r236;
	add.s32 	%r255, %r53, %r236;
	add.s32 	%r256, %r54, %r236;
	add.s32 	%r257, %r55, %r236;
	add.s32 	%r258, %r56, %r236;
	add.s32 	%r259, %r57, %r236;
	add.s32 	%r260, %r58, %r236;
	add.s32 	%r261, %r59, %r236;
	add.s32 	%r262, %r60, %r236;
	add.s32 	%r263, %r61, %r236;
	add.s32 	%r264, %r62, %r236;
	add.s32 	%r265, %r63, %r236;
	add.s32 	%r266, %r64, %r236;
	add.s32 	%r267, %r65, %r236;
	add.s32 	%r268, %r66, %r236;
	st.shared.u32 	[%r18], %r236;
	st.shared.u32 	[%r18+4], %r237;
	st.shared.u32 	[%r18+8], %r238;
	st.shared.u32 	[%r18+12], %r239;
	st.shared.u32 	[%r18+16], %r240;
	st.shared.u32 	[%r18+20], %r241;
	st.shared.u32 	[%r18+24], %r242;
	st.shared.u32 	[%r18+28], %r243;
	st.shared.u32 	[%r18+32], %r244;
	st.shared.u32 	[%r18+36], %r245;
	st.shared.u32 	[%r18+40], %r246;
	st.shared.u32 	[%r18+44], %r247;
	st.shared.u32 	[%r18+48], %r248;
	st.shared.u32 	[%r18+52], %r249;
	st.shared.u32 	[%r18+56], %r250;
	st.shared.u32 	[%r18+60], %r251;
	st.shared.u32 	[%r18+64], %r252;
	st.shared.u32 	[%r18+68], %r253;
	st.shared.u32 	[%r18+72], %r254;
	st.shared.u32 	[%r18+76], %r255;
	st.shared.u32 	[%r18+80], %r256;
	st.shared.u32 	[%r18+84], %r257;
	st.shared.u32 	[%r18+88], %r258;
	st.shared.u32 	[%r18+92], %r259;
	st.shared.u32 	[%r18+96], %r260;
	st.shared.u32 	[%r18+100], %r261;
	st.shared.u32 	[%r18+104], %r262;
	st.shared.u32 	[%r18+108], %r263;
	st.shared.u32 	[%r18+112], %r264;
	st.shared.u32 	[%r18+116], %r265;
	st.shared.u32 	[%r18+120], %r266;
	st.shared.u32 	[%r18+124], %r267;
	st.shared.u32 	[%r18+128], %r268;
	bar.sync 	0;
	cvt.u32.u16 	%r269, %rs1;
	ld.shared.u16 	%r270, [%r31];
	add.s32 	%r75, %r270, %r269;
	cvt.u32.u16 	%r271, %rs2;
	ld.shared.u16 	%r272, [%r32];
	add.s32 	%r76, %r272, %r271;
	cvt.u32.u16 	%r273, %rs3;
	ld.shared.u16 	%r274, [%r33];
	add.s32 	%r77, %r274, %r273;
	cvt.u32.u16 	%r275, %rs4;
	ld.shared.u16 	%r276, [%r34];
	add.s32 	%r78, %r276, %r275;
	bar.sync 	0;
	setp.lt.s32 	%p23, %r316, %r91;
	@%p23 bra 	$L__BB8_31;
	cvt.u64.u32 	%rd15, %r2;
	shl.b32 	%r277, %r75, 2;
	mov.u32 	%r278, _ZZN3cub18CUB_300001_SM_10006detail10radix_sort31DeviceRadixSortSingleTileKernelINS1_5radix10policy_hubIiN4cuda3std3__45tupleIJ6float2SA_EEEyE10Policy1000ELNS0_9SortOrderE0EiSB_yNS1_21identity_decomposer_tEEEvPKT1_PSG_PKT2_PSK_T3_iiT4_E12temp_storage;
	add.s32 	%r279, %r278, %r277;
	st.shared.u32 	[%r279], %r320;
	shl.b32 	%r280, %r76, 2;
	add.s32 	%r281, %r278, %r280;
	st.shared.u32 	[%r281], %r319;
	shl.b32 	%r282, %r77, 2;
	add.s32 	%r283, %r278, %r282;
	st.shared.u32 	[%r283], %r318;
	shl.b32 	%r284, %r78, 2;
	add.s32 	%r285, %r278, %r284;
	st.shared.u32 	[%r285], %r317;
	bar.sync 	0;
	mad.lo.s32 	%r286, %r2, -60, %r21;
	ld.shared.u32 	%r79, [%r286];
	ld.shared.u32 	%r80, [%r286+1024];
	ld.shared.u32 	%r81, [%r286+2048];
	ld.shared.u32 	%r82, [%r286+3072];
	bar.sync 	0;
	mad.lo.s32 	%r287, %r75, 12, %r279;
	st.shared.v4.f32 	[%r287], {%f116, %f115, %f114, %f113};
	mad.lo.s32 	%r288, %r76, 12, %r281;
	st.shared.v4.f32 	[%r288], {%f112, %f111, %f110, %f109};
	mad.lo.s32 	%r289, %r77, 12, %r283;
	st.shared.v4.f32 	[%r289], {%f108, %f107, %f106, %f105};
	mad.lo.s32 	%r290, %r78, 12, %r285;
	st.shared.v4.f32 	[%r290], {%f104, %f103, %f102, %f101};
	bar.sync 	0;
	mad.lo.s32 	%r83, %r2, 12, %r286;
	ld.shared.v4.f32 	{%f49, %f50, %f51, %f52}, [%r83+4096];
	ld.shared.v4.f32 	{%f53, %f54, %f55, %f56}, [%r83+8192];
	ld.shared.v4.f32 	{%f57, %f58, %f59, %f60}, [%r83+12288];
	setp.gt.u64 	%p24, %rd2, %rd15;
	cvta.to.global.u64 	%rd16, %rd6;
	mul.wide.u32 	%rd17, %r2, 4;
	add.s64 	%rd4, %rd16, %rd17;
	cvta.to.global.u64 	%rd18, %rd8;
	mul.wide.u32 	%rd19, %r2, 16;
	add.s64 	%rd5, %rd18, %rd19;
	@%p24 bra 	$L__BB8_23;
	bra.uni 	$L__BB8_24;
$L__BB8_23:
	xor.b32  	%r291, %r79, -2147483648;
	ld.shared.v4.f32 	{%f81, %f82, %f83, %f84}, [%r83];
	st.global.u32 	[%rd4], %r291;
	st.global.v2.f32 	[%rd5], {%f81, %f82};
	st.global.v2.f32 	[%rd5+8], {%f83, %f84};
$L__BB8_24:
	add.s32 	%r292, %r2, 256;
	cvt.u64.u32 	%rd20, %r292;
	setp.le.u64 	%p25, %rd2, %rd20;
	@%p25 bra 	$L__BB8_26;
	xor.b32  	%r293, %r80, -2147483648;
	st.global.u32 	[%rd4+1024], %r293;
	st.global.v2.f32 	[%rd5+4096], {%f49, %f50};
	st.global.v2.f32 	[%rd5+4104], {%f51, %f52};
$L__BB8_26:
	add.s32 	%r294, %r2, 512;
	cvt.u64.u32 	%rd21, %r294;
	setp.le.u64 	%p26, %rd2, %rd21;
	@%p26 bra 	$L__BB8_28;
	xor.b32  	%r295, %r81, -2147483648;
	st.global.u32 	[%rd4+2048], %r295;
	st.global.v2.f32 	[%rd5+8192], {%f53, %f54};
	st.global.v2.f32 	[%rd5+8200], {%f55, %f56};
$L__BB8_28:
	add.s32 	%r296, %r2, 768;
	cvt.u64.u32 	%rd22, %r296;
	setp.le.u64 	%p27, %rd2, %rd22;
	@%p27 bra 	$L__BB8_30;
	xor.b32  	%r297, %r82, -2147483648;
	st.global.u32 	[%rd4+3072], %r297;
	st.global.v2.f32 	[%rd5+12288], {%f57, %f58};
	st.global.v2.f32 	[%rd5+12296], {%f59, %f60};
$L__BB8_30:
	ret;
$L__BB8_31:
	shl.b32 	%r298, %r75, 2;
	mov.u32 	%r299, _ZZN3cub18CUB_300001_SM_10006detail10radix_sort31DeviceRadixSortSingleTileKernelINS1_5radix10policy_hubIiN4cuda3std3__45tupleIJ6float2SA_EEEyE10Policy1000ELNS0_9SortOrderE0EiSB_yNS1_21identity_decomposer_tEEEvPKT1_PSG_PKT2_PSK_T3_iiT4_E12temp_storage;
	add.s32 	%r300, %r299, %r298;
	st.shared.u32 	[%r300], %r320;
	shl.b32 	%r301, %r76, 2;
	add.s32 	%r302, %r299, %r301;
	st.shared.u32 	[%r302], %r319;
	shl.b32 	%r303, %r77, 2;
	add.s32 	%r304, %r299, %r303;
	st.shared.u32 	[%r304], %r318;
	shl.b32 	%r305, %r78, 2;
	add.s32 	%r306, %r299, %r305;
	st.shared.u32 	[%r306], %r317;
	bar.sync 	0;
	ld.shared.v4.u32 	{%r320, %r319, %r318, %r317}, [%r20];
	bar.sync 	0;
	mad.lo.s32 	%r307, %r75, 12, %r300;
	st.shared.v4.f32 	[%r307], {%f116, %f115, %f114, %f113};
	mad.lo.s32 	%r308, %r76, 12, %r302;
	st.shared.v4.f32 	[%r308], {%f112, %f111, %f110, %f109};
	mad.lo.s32 	%r309, %r77, 12, %r304;
	st.shared.v4.f32 	[%r309], {%f108, %f107, %f106, %f105};
	mad.lo.s32 	%r310, %r78, 12, %r306;
	st.shared.v4.f32 	[%r310], {%f104, %f103, %f102, %f101};
	bar.sync 	0;
	ld.shared.v4.f32 	{%f116, %f115, %f114, %f113}, [%r21];
	ld.shared.v4.f32 	{%f112, %f111, %f110, %f109}, [%r21+16];
	ld.shared.v4.f32 	{%f108, %f107, %f106, %f105}, [%r21+32];
	ld.shared.v4.f32 	{%f104, %f103, %f102, %f101}, [%r21+48];
	bar.sync 	0;
	add.s32 	%r316, %r316, 6;
	add.s32 	%r315, %r315, -6;
	bra.uni 	$L__BB8_17;

}
	// .globl	_ZN3cub18CUB_300001_SM_10006detail10radix_sort30DeviceRadixSortHistogramKernelINS1_5radix10policy_hubIiN4cuda3std3__45tupleIJ6float2SA_EEEyE10Policy1000ELNS0_9SortOrderE0EiyNS1_21identity_decomposer_tEEEvPT2_PKT1_SG_iiT3_
.visible .entry _ZN3cub18CUB_300001_SM_10006detail10radix_sort30DeviceRadixSortHistogramKernelINS1_5radix10policy_hubIiN4cuda3std3__45tupleIJ6float2SA_EEEyE10Policy1000ELNS0_9SortOrderE0EiyNS1_21identity_decomposer_tEEEvPT2_PKT1_SG_iiT3_(
	.param .u64 .ptr .align 1 _ZN3cub18CUB_300001_SM_10006detail10radix_sort30DeviceRadixSortHistogramKernelINS1_5radix10policy_hubIiN4cuda3std3__45tupleIJ6float2SA_EEEyE10Policy1000ELNS0_9SortOrderE0EiyNS1_21identity_decomposer_tEEEvPT2_PKT1_SG_iiT3__param_0,
	.param .u64 .ptr .align 1 _ZN3cub18CUB_300001_SM_10006detail10radix_sort30DeviceRadixSortHistogramKernelINS1_5radix10policy_hubIiN4cuda3std3__45tupleIJ6float2SA_EEEyE10Policy1000ELNS0_9SortOrderE0EiyNS1_21identity_decomposer_tEEEvPT2_PKT1_SG_iiT3__param_1,
	.param .u64 _ZN3cub18CUB_300001_SM_10006detail10radix_sort30DeviceRadixSortHistogramKernelINS1_5radix10policy_hubIiN4cuda3std3__45tupleIJ6float2SA_EEEyE10Policy1000ELNS0_9SortOrderE0EiyNS1_21identity_decomposer_tEEEvPT2_PKT1_SG_iiT3__param_2,
	.param .u32 _ZN3cub18CUB_300001_SM_10006detail10radix_sort30DeviceRadixSortHistogramKernelINS1_5radix10policy_hubIiN4cuda3std3__45tupleIJ6float2SA_EEEyE10Policy1000ELNS0_9SortOrderE0EiyNS1_21identity_decomposer_tEEEvPT2_PKT1_SG_iiT3__param_3,
	.param .u32 _ZN3cub18CUB_300001_SM_10006detail10radix_sort30DeviceRadixSortHistogramKernelINS1_5radix10policy_hubIiN4cuda3std3__45tupleIJ6float2SA_EEEyE10Policy1000ELNS0_9SortOrderE0EiyNS1_21identity_decomposer_tEEEvPT2_PKT1_SG_iiT3__param_4,
	.param .align 1 .b8 _ZN3cub18CUB_300001_SM_10006detail10radix_sort30DeviceRadixSortHistogramKernelINS1_5radix10policy_hubIiN4cuda3std3__45tupleIJ6float2SA_EEEyE10Policy1000ELNS0_9SortOrderE0EiyNS1_21identity_decomposer_tEEEvPT2_PKT1_SG_iiT3__param_5[1]
)
.maxntid 128
{
	.reg .pred 	%p<91>;
	.reg .b32 	%r<486>;
	.reg .b64 	%rd<137>;
	// demoted variable
	.shared .align 4 .b8 _ZZN3cub18CUB_300001_SM_10006detail10radix_sort30DeviceRadixSortHistogramKernelINS1_5radix10policy_hubIiN4cuda3std3__45tupleIJ6float2SA_EEEyE10Policy1000ELNS0_9SortOrderE0EiyNS1_21identity_decomposer_tEEEvPT2_PKT1_SG_iiT3_E12temp_storage[4096];
	ld.param.u64 	%rd18, [_ZN3cub18CUB_300001_SM_10006detail10radix_sort30DeviceRadixSortHistogramKernelINS1_5radix10policy_hubIiN4cuda3std3__45tupleIJ6float2SA_EEEyE10Policy1000ELNS0_9SortOrderE0EiyNS1_21identity_decomposer_tEEEvPT2_PKT1_SG_iiT3__param_0];
	ld.param.u64 	%rd19, [_ZN3cub18CUB_300001_SM_10006detail10radix_sort30DeviceRadixSortHistogramKernelINS1_5radix10policy_hubIiN4cuda3std3__45tupleIJ6float2SA_EEEyE10Policy1000ELNS0_9SortOrderE0EiyNS1_21identity_decomposer_tEEEvPT2_PKT1_SG_iiT3__param_1];
	ld.param.u64 	%rd17, [_ZN3cub18CUB_300001_SM_10006detail10radix_sort30DeviceRadixSortHistogramKernelINS1_5radix10policy_hubIiN4cuda3std3__45tupleIJ6float2SA_EEEyE10Policy1000ELNS0_9SortOrderE0EiyNS1_21identity_decomposer_tEEEvPT2_PKT1_SG_iiT3__param_2];
	ld.param.u32 	%r174, [_ZN3cub18CUB_300001_SM_10006detail10radix_sort30DeviceRadixSortHistogramKernelINS1_5radix10policy_hubIiN4cuda3std3__45tupleIJ6float2SA_EEEyE10Policy1000ELNS0_9SortOrderE0EiyNS1_21identity_decomposer_tEEEvPT2_PKT1_SG_iiT3__param_3];
	ld.param.u32 	%r175, [_ZN3cub18CUB_300001_SM_10006detail10radix_sort30DeviceRadixSortHistogramKernelINS1_5radix10policy_hubIiN4cuda3std3__45tupleIJ6float2SA_EEEyE10Policy1000ELNS0_9SortOrderE0EiyNS1_21identity_decomposer_tEEEvPT2_PKT1_SG_iiT3__param_4];
	cvta.to.global.u64 	%rd1, %rd19;
	cvta.to.global.u64 	%rd2, %rd18;
	setp.eq.s64 	%p2, %rd17, 0;
	@%p2 bra 	$L__BB9_153;
	sub.s32 	%r176, %r175, %r174;
	add.s32 	%r177, %r176, 7;
	shr.s32 	%r178, %r177, 31;
	shr.u32 	%r179, %r178, 29;
	add.s32 	%r180, %r177, %r179;
	shr.s32 	%r181, %r180, 3;
	mov.u32 	%r182, %tid.x;
	setp.gt.u32 	%p3, %r182, 255;
	setp.lt.s32 	%p4, %r177, 8;
	mov.u32 	%r183, %ctaid.x;
	shl.b32 	%r184, %r183, 11;
	cvt.u64.u32 	%rd3, %r184;
	mov.u32 	%r185, %nctaid.x;
	shl.b32 	%r186, %r185, 11;
	cvt.u64.u32 	%rd4, %r186;
	add.s32 	%r1, %r181, -1;
	and.b32  	%r2, %r181, 15;
	and.b32  	%r3, %r181, 7;
	add.s32 	%r4, %r3, -1;
	and.b32  	%r5, %r181, 3;
	or.pred  	%p1, %p3, %p4;
	shl.b32 	%r187, %r182, 2;
	mov.u32 	%r188, _ZZN3cub18CUB_300001_SM_10006detail10radix_sort30DeviceRadixSortHistogramKernelINS1_5radix10policy_hubIiN4cuda3std3__45tupleIJ6float2SA_EEEyE10Policy1000ELNS0_9SortOrderE0EiyNS1_21identity_decomposer_tEEEvPT2_PKT1_SG_iiT3_E12temp_storage;
	add.s32 	%r6, %r188, %r187;
	and.b32  	%r7, %r181, 268435440;
	cvt.u64.u32 	%rd5, %r182;
	add.s32 	%r8, %r182, 128;
	add.s32 	%r9, %r182, 256;
	add.s32 	%r10, %r182, 384;
	add.s32 	%r11, %r182, 512;
	add.s32 	%r12, %r182, 640;
	add.s32 	%r13, %r182, 768;
	or.b32  	%r14, %r182, 1024;
	add.s32 	%r15, %r182, 1920;
	and.b32  	%r16, %r181, 268435448;
	and.b32  	%r17, %r181, 1;
	neg.s32 	%r18, %r7;
	add.s32 	%r19, %r6, 8192;
	add.s64 	%rd21, %rd17, -1;
	shr.u64 	%rd22, %rd21, 30;
	add.s64 	%rd23, %rd22, 1;
	min.u64 	%rd6, %rd23, %rd17;
	mov.b64 	%rd135, 0;
$L__BB9_2:
	@%p1 bra 	$L__BB9_30;
	setp.lt.u32 	%p5, %r1, 15;
	mov.b32 	%r439, 0;
	@%p5 bra 	$L__BB9_6;
	mov.u32 	%r436, %r19;
	mov.u32 	%r437, %r18;
$L__BB9_5:
	.pragma "nounroll";
	mov.b32 	%r190, 0;
	st.shared.u32 	[%r436+-8192], %r190;
	st.shared.u32 	[%r436+-7168], %r190;
	st.shared.u32 	[%r436+-6144], %r190;
	st.shared.u32 	[%r436+-5120], %r190;
	st.shared.u32 	[%r436+-4096], %r190;
	st.shared.u32 	[%r436+-3072], %r190;
	st.shared.u32 	[%r436+-2048], %r190;
	st.shared.u32 	[%r436+-1024], %r190;
	st.shared.u32 	[%r436], %r190;
	st.shared.u32 	[%r436+1024], %r190;
	st.shared.u32 	[%r436+2048], %r190;
	st.shared.u32 	[%r436+3072], %r190;
	st.shared.u32 	[%r436+4096], %r190;
	st.shared.u32 	[%r436+5120], %r190;
	st.shared.u32 	[%r436+6144], %r190;
	st.shared.u32 	[%r436+7168], %r190;
	add.s32 	%r437, %r437, 16;
	add.s32 	%r436, %r436, 16384;
	setp.ne.s32 	%p6, %r437, 0;
	mov.u32 	%r439, %r7;
	@%p6 bra 	$L__BB9_5;
$L__BB9_6:
	add.s32 	%r25, %r2, -1;
	setp.eq.s32 	%p7, %r2, 0;
	@%p7 bra 	$L__BB9_16;
	setp.lt.u32 	%p8, %r25, 7;
	@%p8 bra 	$L__BB9_9;
	shl.b32 	%r191, %r439, 10;
	add.s32 	%r192, %r6, %r191;
	mov.b32 	%r193, 0;
	st.shared.u32 	[%r192], %r193;
	st.shared.u32 	[%r192+1024], %r193;
	st.shared.u32 	[%r192+2048], %r193;
	st.shared.u32 	[%r192+3072], %r193;
	st.shared.u32 	[%r192+4096], %r193;
	st.shared.u32 	[%r192+5120], %r193;
	st.shared.u32 	[%r192+6144], %r193;
	st.shared.u32 	[%r192+7168], %r193;
	add.s32 	%r439, %r439, 8;
$L__BB9_9:
	setp.eq.s32 	%p9, %r3, 0;
	@%p9 bra 	$L__BB9_16;
	setp.lt.u32 	%p10, %r4, 3;
	@%p10 bra 	$L__BB9_12;
	shl.b32 	%r194, %r439, 10;
	add.s32 	%r195, %r6, %r194;
	mov.b32 	%r196, 0;
	st.shared.u32 	[%r195], %r196;
	st.shared.u32 	[%r195+1024], %r196;
	st.shared.u32 	[%r195+2048], %r196;
	st.shared.u32 	[%r195+3072], %r196;
	add.s32 	%r439, %r439, 4;
$L__BB9_12:
	setp.eq.s32 	%p11, %r5, 0;
	@%p11 bra 	$L__BB9_16;
	setp.eq.s32 	%p12, %r5, 1;
	shl.b32 	%r197, %r439, 10;
	add.s32 	%r30, %r6, %r197;
	mov.b32 	%r198, 0;
	st.shared.u32 	[%r30], %r198;
	@%p12 bra 	$L__BB9_16;
	setp.eq.s32 	%p13, %r5, 2;
	mov.b32 	%r199, 0;
	st.shared.u32 	[%r30+1024], %r199;
	@%p13 bra 	$L__BB9_16;
	mov.b32 	%r200, 0;
	st.shared.u32 	[%r30+2048], %r200;
$L__BB9_16:
	cvt.u32.u64 	%r201, %rd5;
	setp.gt.u32 	%p14, %r201, 127;
	@%p14 bra 	$L__BB9_30;
	setp.lt.u32 	%p15, %r1, 15;
	mov.b32 	%r443, 0;
	@%p15 bra 	$L__BB9_20;
	mov.b32 	%r441, 0;
$L__BB9_19:
	.pragma "nounroll";
	shl.b32 	%r204, %r441, 10;
	add.s32 	%r205, %r6, %r204;
	mov.b32 	%r206, 0;
	st.shared.u32 	[%r205+512], %r206;
	st.shared.u32 	[%r205+1536], %r206;
	st.shared.u32 	[%r205+2560], %r206;
	st.shared.u32 	[%r205+3584], %r206;
	st.shared.u32 	[%r205+4608], %r206;
	st.shared.u32 	[%r205+5632], %r206;
	st.shared.u32 	[%r205+6656], %r206;
	st.shared.u32 	[%r205+7680], %r206;
	st.shared.u32 	[%r205+8704], %r206;
	st.shared.u32 	[%r205+9728], %r206;
	st.shared.u32 	[%r205+10752], %r206;
	st.shared.u32 	[%r205+11776], %r206;
	st.shared.u32 	[%r205+12800], %r206;
	st.shared.u32 	[%r205+13824], %r206;
	st.shared.u32 	[%r205+14848], %r206;
	st.shared.u32 	[%r205+15872], %r206;
	add.s32 	%r441, %r441, 16;
	setp.ne.s32 	%p16, %r441, %r7;
	mov.u32 	%r443, %r7;
	@%p16 bra 	$L__BB9_19;
$L__BB9_20:
	setp.eq.s32 	%p17, %r2, 0;
	@%p17 bra 	$L__BB9_30;
	setp.lt.u32 	%p18, %r25, 7;
	@%p18 bra 	$L__BB9_23;
	shl.b32 	%r207, %r443, 10;
	add.s32 	%r208, %r6, %r207;
	mov.b32 	%r209, 0;
	st.shared.u32 	[%r208+512], %r209;
	st.shared.u32 	[%r208+1536], %r209;
	st.shared.u32 	[%r208+2560], %r209;
	st.shared.u32 	[%r208+3584], %r209;
	st.shared.u32 	[%r208+4608], %r209;
	st.shared.u32 	[%r208+5632], %r209;
	st.shared.u32 	[%r208+6656], %r209;
	st.shared.u32 	[%r208+7680], %r209;
	add.s32 	%r443, %r443, 8;
$L__BB9_23:
	setp.eq.s32 	%p19, %r3, 0;
	@%p19 bra 	$L__BB9_30;
	setp.lt.u32 	%p20, %r4, 3;
	@%p20 bra 	$L__BB9_26;
	shl.b32 	%r210, %r443, 10;
	add.s32 	%r211, %r6, %r210;
	mov.b32 	%r212, 0;
	st.shared.u32 	[%r211+512], %r212;
	st.shared.u32 	[%r211+1536], %r212;
	st.shared.u32 	[%r211+2560], %r212;
	st.shared.u32 	[%r211+3584], %r212;
	add.s32 	%r443, %r443, 4;
$L__BB9_26:
	setp.eq.s32 	%p21, %r5, 0;
	@%p21 bra 	$L__BB9_30;
	setp.eq.s32 	%p22, %r5, 1;
	shl.b32 	%r213, %r443, 10;
	add.s32 	%r38, %r6, %r213;
	mov.b32 	%r214, 0;
	st.shared.u32 	[%r38+512], %r214;
	@%p22 bra 	$L__BB9_30;
	setp.eq.s32 	%p23, %r5, 2;
	mov.b32 	%r215, 0;
	st.shared.u32 	[%r38+1536], %r215;
	@%p23 bra 	$L__BB9_30;
	mov.b32 	%r216, 0;
	st.shared.u32 	[%r38+2560], %r216;
$L__BB9_30:
	bar.sync 	0;
	bar.sync 	0;
	shl.b64 	%rd8, %rd135, 30;
	sub.s64 	%rd24, %rd17, %rd8;
	min.u64 	%rd9, %rd24, 1073741824;
	setp.le.u64 	%p24, %rd9, %rd3;
	@%p24 bra 	$L__BB9_70;
	mov.u64 	%rd136, %rd3;
$L__BB9_32:
	add.s64 	%rd11, %rd136, %rd8;
	sub.s64 	%rd12, %rd17, %rd11;
	setp.lt.u64 	%p25, %rd12, 2048;
	@%p25 bra 	$L__BB9_34;
	add.s64 	%rd27, %rd11, %rd5;
	shl.b64 	%rd28, %rd27, 2;
	add.s64 	%rd29, %rd1, %rd28;
	ld.global.u32 	%r475, [%rd29];
	ld.global.u32 	%r474, [%rd29+512];
	ld.global.u32 	%r473, [%rd29+1024];
	ld.global.u32 	%r472, [%rd29+1536];
	ld.global.u32 	%r471, [%rd29+2048];
	ld.global.u32 	%r470, [%rd29+2560];
	ld.global.u32 	%r469, [%rd29+3072];
	ld.global.u32 	%r468, [%rd29+3584];
	ld.global.u32 	%r467, [%rd29+4096];
	ld.global.u32 	%r466, [%rd29+4608];
	ld.global.u32 	%r465, [%rd29+5120];
	ld.global.u32 	%r464, [%rd29+5632];
	ld.global.u32 	%r463, [%rd29+6144];
	ld.global.u32 	%r462, [%rd29+6656];
	ld.global.u32 	%r461, [%rd29+7168];
	ld.global.u32 	%r460, [%rd29+7680];
	bra.uni 	$L__BB9_66;
$L__BB9_34:
	cvt.u32.u64 	%r218, %rd5;
	cvt.u32.u64 	%r55, %rd12;
	setp.ge.s32 	%p26, %r218, %r55;
	add.s64 	%rd25, %rd11, %rd5;
	shl.b64 	%rd26, %rd25, 2;
	add.s64 	%rd13, %rd1, %rd26;
	mov.b32 	%r475, 2147483647;
	@%p26 bra 	$L__BB9_36;
	ld.global.u32 	%r475, [%rd13];
$L__BB9_36:
	setp.ge.s32 	%p27, %r8, %r55;
	mov.b32 	%r474, 2147483647;
	@%p27 bra 	$L__BB9_38;
	ld.global.u32 	%r474, [%rd13+512];
$L__BB9_38:
	setp.ge.s32 	%p28, %r9, %r55;
	mov.b32 	%r473, 2147483647;
	@%p28 bra 	$L__BB9_40;
	ld.global.u32 	%r473, [%rd13+1024];
$L__BB9_40:
	setp.ge.s32 	%p29, %r10, %r55;
	mov.b32 	%r472, 2147483647;
	@%p29 bra 	$L__BB9_42;
	ld.global.u32 	%r472, [%rd13+1536];
$L__BB9_42:
	setp.ge.s32 	%p30, %r11, %r55;
	mov.b32 	%r471, 2147483647;
	@%p30 bra 	$L__BB9_44;
	ld.global.u32 	%r471, [%rd13+2048];
$L__BB9_44:
	setp.ge.s32 	%p31, %r12, %r55;
	mov.b32 	%r470, 2147483647;
	@%p31 bra 	$L__BB9_46;
	ld.global.u32 	%r470, [%rd13+2560];
$L__BB9_46:
	setp.ge.s32 	%p32, %r13, %r55;
	mov.b32 	%r469, 2147483647;
	@%p32 bra 	$L__BB9_48;
	ld.global.u32 	%r469, [%rd13+3072];
$L__BB9_48:
	mov.u32 	%r226, %tid.x;
	add.s32 	%r227, %r226, 896;
	setp.ge.s32 	%p33, %r227, %r55;
	mov.b32 	%r468, 2147483647;
	@%p33 bra 	$L__BB9_50;
	ld.global.u32 	%r468, [%rd13+3584];
$L__BB9_50:
	setp.ge.s32 	%p34, %r14, %r55;
	mov.b32 	%r467, 2147483647;
	@%p34 bra 	$L__BB9_52;
	ld.global.u32 	%r467, [%rd13+4096];
$L__BB9_52:
	add.s32 	%r231, %r226, 1152;
	setp.ge.s32 	%p35, %r231, %r55;
	mov.b32 	%r466, 2147483647;
	@%p35 bra 	$L__BB9_54;
	ld.global.u32 	%r466, [%rd13+4608];
$L__BB9_54:
	add.s32 	%r234, %r226, 1280;
	setp.ge.s32 	%p36, %r234, %r55;
	mov.b32 	%r465, 2147483647;
	@%p36 bra 	$L__BB9_56;
	ld.global.u32 	%r465, [%rd13+5120];
$L__BB9_56:
	add.s32 	%r237, %r226, 1408;
	setp.ge.s32 	%p37, %r237, %r55;
	mov.b32 	%r464, 2147483647;
	@%p37 bra 	$L__BB9_58;
	ld.global.u32 	%r464, [%rd13+5632];
$L__BB9_58:
	add.s32 	%r240, %r226, 1536;
	setp.ge.s32 	%p38, %r240, %r55;
	mov.b32 	%r463, 2147483647;
	@%p38 bra 	$L__BB9_60;
	ld.global.u32 	%r463, [%rd13+6144];
$L__BB9_60:
	add.s32 	%r243, %r226, 1664;
	setp.ge.s32 	%p39, %r243, %r55;
	mov.b32 	%r462, 2147483647;
	@%p39 bra 	$L__BB9_62;
	ld.global.u32 	%r462, [%rd13+6656];
$L__BB9_62:
	add.s32 	%r246, %r226, 1792;
	setp.ge.s32 	%p40, %r246, %r55;
	mov.b32 	%r461, 2147483647;
	@%p40 bra 	$L__BB9_64;
	ld.global.u32 	%r461, [%rd13+7168];
$L__BB9_64:
	setp.ge.s32 	%p41, %r15, %r55;
	mov.b32 	%r460, 2147483647;
	@%p41 bra 	$L__BB9_66;
	ld.global.u32 	%r460, [%rd13+7680];
$L__BB9_66:
	setp.le.s32 	%p42, %r175, %r174;
	@%p42 bra 	$L__BB9_69;
	xor.b32  	%r103, %r460, -2147483648;
	xor.b32  	%r104, %r461, -2147483648;
	xor.b32  	%r105, %r462, -2147483648;
	xor.b32  	%r106, %r463, -2147483648;
	xor.b32  	%r107, %r464, -2147483648;
	xor.b32  	%r108, %r465, -2147483648;
	xor.b32  	%r109, %r466, -2147483648;
	xor.b32  	%r110, %r467, -2147483648;
	xor.b32  	%r111, %r468, -2147483648;
	xor.b32  	%r112, %r469, -2147483648;
	xor.b32  	%r113, %r470, -2147483648;
	xor.b32  	%r114, %r471, -2147483648;
	xor.b32  	%r115, %r472, -2147483648;
	xor.b32  	%r116, %r473, -2147483648;
	xor.b32  	%r117, %r474, -2147483648;
	xor.b32  	%r118, %r475, -2147483648;
	mov.b32 	%r476, 0;
	mov.u32 	%r477, %r174;
$L__BB9_68:
	sub.s32 	%r249, %r175, %r477;
	shl.b32 	%r250, %r476, 10;
	mov.u32 	%r251, _ZZN3cub18CUB_300001_SM_10006detail10radix_sort30DeviceRadixSortHistogramKernelINS1_5radix10policy_hubIiN4cuda3std3__45tupleIJ6float2SA_EEEyE10Policy1000ELNS0_9SortOrderE0EiyNS1_21identity_decomposer_tEEEvPT2_PKT1_SG_iiT3_E12temp_storage;
	add.s32 	%r252, %r251, %r250;
	min.s32 	%r253, %r249, 8;
	mov.b32 	%r254, -1;
	shl.b32 	%r255, %r254, %r253;
	not.b32 	%r256, %r255;
	shr.u32 	%r257, %r118, %r477;
	and.b32  	%r258, %r257, %r256;
	shl.b32 	%r259, %r258, 2;
	add.s32 	%r260, %r252, %r259;
	atom.shared.add.u32 	%r261, [%r260], 1;
	shr.u32 	%r262, %r117, %r477;
	and.b32  	%r263, %r262, %r256;
	shl.b32 	%r264, %r263, 2;
	add.s32 	%r265, %r252, %r264;
	atom.shared.add.u32 	%r266, [%r265], 1;
	shr.u32 	%r267, %r116, %r477;
	and.b32  	%r268, %r267, %r256;
	shl.b32 	%r269, %r268, 2;
	add.s32 	%r270, %r252, %r269;
	atom.shared.add.u32 	%r271, [%r270], 1;
	shr.u32 	%r272, %r115, %r477;
	and.b32  	%r273, %r272, %r256;
	shl.b32 	%r274, %r273, 2;
	add.s32 	%r275, %r252, %r274;
	atom.shared.add.u32 	%r276, [%r275], 1;
	shr.u32 	%r277, %r114, %r477;
	and.b32  	%r278, %r277, %r256;
	shl.b32 	%r279, %r278, 2;
	add.s32 	%r280, %r252, %r279;
	atom.shared.add.u32 	%r281, [%r280], 1;
	shr.u32 	%r282, %r113, %r477;
	and.b32  	%r283, %r282, %r256;
	shl.b32 	%r284, %r283, 2;
	add.s32 	%r285, %r252, %r284;
	atom.shared.add.u32 	%r286, [%r285], 1;
	shr.u32 	%r287, %r112, %r477;
	and.b32  	%r288, %r287, %r256;
	shl.b32 	%r289, %r288, 2;
	add.s32 	%r290, %r252, %r289;
	atom.shared.add.u32 	%r291, [%r290], 1;
	shr.u32 	%r292, %r111, %r477;
	and.b32  	%r293, %r292, %r256;
	shl.b32 	%r294, %r293, 2;
	add.s32 	%r295, %r252, %r294;
	atom.shared.add.u32 	%r296, [%r295], 1;
	shr.u32 	%r297, %r110, %r477;
	and.b32  	%r298, %r297, %r256;
	shl.b32 	%r299, %r298, 2;
	add.s32 	%r300, %r252, %r299;
	atom.shared.add.u32 	%r301, [%r300], 1;
	shr.u32 	%r302, %r109, %r477;
	and.b32  	%r303, %r302, %r256;
	shl.b32 	%r304, %r303, 2;
	add.s32 	%r305, %r252, %r304;
	atom.shared.add.u32 	%r306, [%r305], 1;
	shr.u32 	%r307, %r108, %r477;
	and.b32  	%r308, %r307, %r256;
	shl.b32 	%r309, %r308, 2;
	add.s32 	%r310, %r252, %r309;
	atom.shared.add.u32 	%r311, [%r310], 1;
	shr.u32 	%r312, %r107, %r477;
	and.b32  	%r313, %r312, %r256;
	shl.b32 	%r314, %r313, 2;
	add.s32 	%r315, %r252, %r314;
	atom.shared.add.u32 	%r316, [%r315], 1;
	shr.u32 	%r317, %r106, %r477;
	and.b32  	%r318, %r317, %r256;
	shl.b32 	%r319, %r318, 2;
	add.s32 	%r320, %r252, %r319;
	atom.shared.add.u32 	%r321, [%r320], 1;
	shr.u32 	%r322, %r105, %r477;
	and.b32  	%r323, %r322, %r256;
	shl.b32 	%r324, %r323, 2;
	add.s32 	%r325, %r252, %r324;
	atom.shared.add.u32 	%r326, [%r325], 1;
	shr.u32 	%r327, %r104, %r477;
	and.b32  	%r328, %r327, %r256;
	shl.b32 	%r329, %r328, 2;
	add.s32 	%r330, %r252, %r329;
	atom.shared.add.u32 	%r331, [%r330], 1;
	shr.u32 	%r332, %r103, %r477;
	and.b32  	%r333, %r332, %r256;
	shl.b32 	%r334, %r333, 2;
	add.s32 	%r335, %r252, %r334;
	atom.shared.add.u32 	%r336, [%r335], 1;
	add.s32 	%r477, %r477, 8;
	add.s32 	%r476, %r476, 1;
	setp.lt.s32 	%p43, %r477, %r175;
	@%p43 bra 	$L__BB9_68;
$L__BB9_69:
	add.s64 	%rd136, %rd136, %rd4;
	setp.lt.u64 	%p44, %rd136, %rd9;
	@%p44 bra 	$L__BB9_32;
$L__BB9_70:
	bar.sync 	0;
	@%p1 bra 	$L__BB9_152;
	setp.lt.u32 	%p45, %r1, 7;
	mov.b32 	%r480, 0;
	@%p45 bra 	$L__BB9_90;
	mov.b32 	%r478, 0;
$L__BB9_73:
	.pragma "nounroll";
	shl.b32 	%r339, %r478, 10;
	add.s32 	%r124, %r6, %r339;
	ld.shared.u32 	%r125, [%r124];
	setp.eq.s32 	%p46, %r125, 0;
	@%p46 bra 	$L__BB9_75;
	cvt.u32.u64 	%r340, %rd5;
	shl.b32 	%r341, %r478, 8;
	add.s32 	%r342, %r341, %r340;
	mul.wide.u32 	%rd30, %r342, 8;
	add.s64 	%rd31, %rd2, %rd30;
	cvt.u64.u32 	%rd32, %r125;
	atom.global.add.u64 	%rd33, [%rd31], %rd32;
$L__BB9_75:
	ld.shared.u32 	%r126, [%r124+1024];
	setp.eq.s32 	%p47, %r126, 0;
	@%p47 bra 	$L__BB9_77;
	cvt.u32.u64 	%r343, %rd5;
	shl.b32 	%r344, %r478, 8;
	add.s32 	%r345, %r344, %r343;
	add.s32 	%r346, %r345, 256;
	mul.wide.u32 	%rd34, %r346, 8;
	add.s64 	%rd35, %rd2, %rd34;
	cvt.u64.u32 	%rd36, %r126;
	atom.global.add.u64 	%rd37, [%rd35], %rd36;
$L__BB9_77:
	ld.shared.u32 	%r127, [%r124+2048];
	setp.eq.s32 	%p48, %r127, 0;
	@%p48 bra 	$L__BB9_79;
	cvt.u32.u64 	%r347, %rd5;
	shl.b32 	%r348, %r478, 8;
	add.s32 	%r349, %r348, %r347;
	add.s32 	%r350, %r349, 512;
	mul.wide.u32 	%rd38, %r350, 8;
	add.s64 	%rd39, %rd2, %rd38;
	cvt.u64.u32 	%rd40, %r127;
	atom.global.add.u64 	%rd41, [%rd39], %rd40;
$L__BB9_79:
	ld.shared.u32 	%r128, [%r124+3072];
	setp.eq.s32 	%p49, %r128, 0;
	@%p49 bra 	$L__BB9_81;
	cvt.u32.u64 	%r351, %rd5;
	shl.b32 	%r352, %r478, 8;
	add.s32 	%r353, %r352, %r351;
	add.s32 	%r354, %r353, 768;
	mul.wide.u32 	%rd42, %r354, 8;
	add.s64 	%rd43, %rd2, %rd42;
	cvt.u64.u32 	%rd44, %r128;
	atom.global.add.u64 	%rd45, [%rd43], %rd44;
$L__BB9_81:
	ld.shared.u32 	%r129, [%r124+4096];
	setp.eq.s32 	%p50, %r129, 0;
	@%p50 bra 	$L__BB9_83;
	cvt.u32.u64 	%r355, %rd5;
	shl.b32 	%r356, %r478, 8;
	add.s32 	%r357, %r356, %r355;
	add.s32 	%r358, %r357, 1024;
	mul.wide.u32 	%rd46, %r358, 8;
	add.s64 	%rd47, %rd2, %rd46;
	cvt.u64.u32 	%rd48, %r129;
	atom.global.add.u64 	%rd49, [%rd47], %rd48;
$L__BB9_83:
	ld.shared.u32 	%r130, [%r124+5120];
	setp.eq.s32 	%p51, %r130, 0;
	@%p51 bra 	$L__BB9_85;
	cvt.u32.u64 	%r359, %rd5;
	shl.b32 	%r360, %r478, 8;
	add.s32 	%r361, %r360, %r359;
	add.s32 	%r362, %r361, 1280;
	mul.wide.u32 	%rd50, %r362, 8;
	add.s64 	%rd51, %rd2, %rd50;
	cvt.u64.u32 	%rd52, %r130;
	atom.global.add.u64 	%rd53, [%rd51], %rd52;
$L__BB9_85:
	ld.shared.u32 	%r131, [%r124+6144];
	setp.eq.s32 	%p52, %r131, 0;
	@%p52 bra 	$L__BB9_87;
	cvt.u32.u64 	%r363, %rd5;
	shl.b32 	%r364, %r478, 8;
	add.s32 	%r365, %r364, %r363;
	add.s32 	%r366, %r365, 1536;
	mul.wide.u32 	%rd54, %r366, 8;
	add.s64 	%rd55, %rd2, %rd54;
	cvt.u64.u32 	%rd56, %r131;
	atom.global.add.u64 	%rd57, [%rd55], %rd56;
$L__BB9_87:
	ld.shared.u32 	%r132, [%r124+7168];
	setp.eq.s32 	%p53, %r132, 0;
	@%p53 bra 	$L__BB9_89;
	cvt.u32.u64 	%r367, %rd5;
	shl.b32 	%r368, %r478, 8;
	add.s32 	%r369, %r368, %r367;
	add.s32 	%r370, %r369, 1792;
	mul.wide.u32 	%rd58, %r370, 8;
	add.s64 	%rd59, %rd2, %rd58;
	cvt.u64.u32 	%rd60, %r132;
	atom.global.add.u64 	%rd61, [%rd59], %rd60;
$L__BB9_89:
	add.s32 	%r478, %r478, 8;
	setp.ne.s32 	%p54, %r478, %r16;
	mov.u32 	%r480, %r16;
	@%p54 bra 	$L__BB9_73;
$L__BB9_90:
	add.s32 	%r135, %r5, -1;
	setp.eq.s32 	%p55, %r3, 0;
	@%p55 bra 	$L__BB9_111;
	setp.lt.u32 	%p56, %r4, 3;
	@%p56 bra 	$L__BB9_101;
	shl.b32 	%r371, %r480, 10;
	add.s32 	%r136, %r6, %r371;
	ld.shared.u32 	%r137, [%r136];
	setp.eq.s32 	%p57, %r137, 0;
	@%p57 bra 	$L__BB9_94;
	cvt.u32.u64 	%r372, %rd5;
	shl.b32 	%r373, %r480, 8;
	add.s32 	%r374, %r373, %r372;
	mul.wide.u32 	%rd62, %r374, 8;
	add.s64 	%rd63, %rd2, %rd62;
	cvt.u64.u32 	%rd64, %r137;
	atom.global.add.u64 	%rd65, [%rd63], %rd64;
$L__BB9_94:
	ld.shared.u32 	%r138, [%r136+1024];
	setp.eq.s32 	%p58, %r138, 0;
	@%p58 bra 	$L__BB9_96;
	cvt.u32.u64 	%r375, %rd5;
	shl.b32 	%r376, %r480, 8;
	add.s32 	%r377, %r376, %r375;
	add.s32 	%r378, %r377, 256;
	mul.wide.u32 	%rd66, %r378, 8;
	add.s64 	%rd67, %rd2, %rd66;
	cvt.u64.u32 	%rd68, %r138;
	atom.global.add.u64 	%rd69, [%rd67], %rd68;
$L__BB9_96:
	ld.shared.u32 	%r139, [%r136+2048];
	setp.eq.s32 	%p59, %r139, 0;
	@%p59 bra 	$L__BB9_98;
	cvt.u32.u64 	%r379, %rd5;
	shl.b32 	%r380, %r480, 8;
	add.s32 	%r381, %r380, %r379;
	add.s32 	%r382, %r381, 512;
	mul.wide.u32 	%rd70, %r382, 8;
	add.s64 	%rd71, %rd2, %rd70;
	cvt.u64.u32 	%rd72, %r139;
	atom.global.add.u64 	%rd73, [%rd71], %rd72;
$L__BB9_98:
	ld.shared.u32 	%r140, [%r136+3072];
	setp.eq.s32 	%p60, %r140, 0;
	@%p60 bra 	$L__BB9_100;
	cvt.u32.u64 	%r383, %rd5;
	shl.b32 	%r384, %r480, 8;
	add.s32 	%r385, %r384, %r383;
	add.s32 	%r386, %r385, 768;
	mul.wide.u32 	%rd74, %r386, 8;
	add.s64 	%rd75, %rd2, %rd74;
	cvt.u64.u32 	%rd76, %r140;
	atom.global.add.u64 	%rd77, [%rd75], %rd76;
$L__BB9_100:
	add.s32 	%r480, %r480, 4;
$L__BB9_101:
	setp.eq.s32 	%p61, %r5, 0;
	@%p61 bra 	$L__BB9_111;
	setp.eq.s32 	%p62, %r135, 0;
	@%p62 bra 	$L__BB9_108;
	shl.b32 	%r387, %r480, 10;
	add.s32 	%r143, %r6, %r387;
	ld.shared.u32 	%r144, [%r143];
	setp.eq.s32 	%p63, %r144, 0;
	@%p63 bra 	$L__BB9_105;
	cvt.u32.u64 	%r388, %rd5;
	shl.b32 	%r389, %r480, 8;
	add.s32 	%r390, %r389, %r388;
	mul.wide.u32 	%rd78, %r390, 8;
	add.s64 	%rd79, %rd2, %rd78;
	cvt.u64.u32 	%rd80, %r144;
	atom.global.add.u64 	%rd81, [%rd79], %rd80;
$L__BB9_105:
	ld.shared.u32 	%r145, [%r143+1024];
	setp.eq.s32 	%p64, %r145, 0;
	@%p64 bra 	$L__BB9_107;
	cvt.u32.u64 	%r391, %rd5;
	shl.b32 	%r392, %r480, 8;
	add.s32 	%r393, %r392, %r391;
	add.s32 	%r394, %r393, 256;
	mul.wide.u32 	%rd82, %r394, 8;
	add.s64 	%rd83, %rd2, %rd82;
	cvt.u64.u32 	%rd84, %r145;
	atom.global.add.u64 	%rd85, [%rd83], %rd84;
$L__BB9_107:
	add.s32 	%r480, %r480, 2;
$L__BB9_108:
	setp.eq.s32 	%p65, %r17, 0;
	@%p65 bra 	$L__BB9_111;
	shl.b32 	%r395, %r480, 10;
	add.s32 	%r396, %r6, %r395;
	ld.shared.u32 	%r148, [%r396];
	setp.eq.s32 	%p66, %r148, 0;
	@%p66 bra 	$L__BB9_111;
	cvt.u32.u64 	%r397, %rd5;
	shl.b32 	%r398, %r480, 8;
	add.s32 	%r399, %r398, %r397;
	mul.wide.u32 	%rd86, %r399, 8;
	add.s64 	%rd87, %rd2, %rd86;
	cvt.u64.u32 	%rd88, %r148;
	atom.global.add.u64 	%rd89, [%rd87], %rd88;
$L__BB9_111:
	cvt.u32.u64 	%r400, %rd5;
	setp.gt.u32 	%p67, %r400, 127;
	@%p67 bra 	$L__BB9_152;
	setp.lt.u32 	%p68, %r1, 7;
	mov.b32 	%r484, 0;
	@%p68 bra 	$L__BB9_131;
	mov.b32 	%r482, 0;
$L__BB9_114:
	.pragma "nounroll";
	shl.b32 	%r404, %r482, 10;
	add.s32 	%r150, %r6, %r404;
	ld.shared.u32 	%r151, [%r150+512];
	setp.eq.s32 	%p69, %r151, 0;
	shl.b32 	%r405, %r482, 8;
	add.s32 	%r406, %r405, %r400;
	mul.wide.u32 	%rd90, %r406, 8;
	add.s64 	%rd15, %rd2, %rd90;
	@%p69 bra 	$L__BB9_116;
	cvt.u64.u32 	%rd91, %r151;
	atom.global.add.u64 	%rd92, [%rd15+1024], %rd91;
$L__BB9_116:
	ld.shared.u32 	%r152, [%r150+1536];
	setp.eq.s32 	%p70, %r152, 0;
	@%p70 bra 	$L__BB9_118;
	cvt.u64.u32 	%rd93, %r152;
	atom.global.add.u64 	%rd94, [%rd15+3072], %rd93;
$L__BB9_118:
	ld.shared.u32 	%r153, [%r150+2560];
	setp.eq.s32 	%p71, %r153, 0;
	@%p71 bra 	$L__BB9_120;
	cvt.u64.u32 	%rd95, %r153;
	atom.global.add.u64 	%rd96, [%rd15+5120], %rd95;
$L__BB9_120:
	ld.shared.u32 	%r154, [%r150+3584];
	setp.eq.s32 	%p72, %r154, 0;
	@%p72 bra 	$L__BB9_122;
	cvt.u64.u32 	%rd97, %r154;
	atom.global.add.u64 	%rd98, [%rd15+7168], %rd97;
$L__BB9_122:
	ld.shared.u32 	%r155, [%r150+4608];
	setp.eq.s32 	%p73, %r155, 0;
	@%p73 bra 	$L__BB9_124;
	cvt.u64.u32 	%rd99, %r155;
	atom.global.add.u64 	%rd100, [%rd15+9216], %rd99;
$L__BB9_124:
	ld.shared.u32 	%r156, [%r150+5632];
	setp.eq.s32 	%p74, %r156, 0;
	@%p74 bra 	$L__BB9_126;
	cvt.u64.u32 	%rd101, %r156;
	atom.global.add.u64 	%rd102, [%rd15+11264], %rd101;
$L__BB9_126:
	ld.shared.u32 	%r157, [%r150+6656];
	setp.eq.s32 	%p75, %r157, 0;
	@%p75 bra 	$L__BB9_128;
	cvt.u64.u32 	%rd103, %r157;
	atom.global.add.u64 	%rd104, [%rd15+13312], %rd103;
$L__BB9_128:
	ld.shared.u32 	%r158, [%r150+7680];
	setp.eq.s32 	%p76, %r158, 0;
	@%p76 bra 	$L__BB9_130;
	cvt.u64.u32 	%rd105, %r158;
	atom.global.add.u64 	%rd106, [%rd15+15360], %rd105;
$L__BB9_130:
	add.s32 	%r482, %r482, 8;
	setp.ne.s32 	%p77, %r482, %r16;
	mov.u32 	%r484, %r16;
	@%p77 bra 	$L__BB9_114;
$L__BB9_131:
	setp.eq.s32 	%p78, %r3, 0;
	@%p78 bra 	$L__BB9_152;
	setp.lt.u32 	%p79, %r4, 3;
	@%p79 bra 	$L__BB9_142;
	shl.b32 	%r407, %r484, 10;
	add.s32 	%r161, %r6, %r407;
	ld.shared.u32 	%r162, [%r161+512];
	setp.eq.s32 	%p80, %r162, 0;
	@%p80 bra 	$L__BB9_135;
	shl.b32 	%r409, %r484, 8;
	add.s32 	%r410, %r409, %r400;
	mul.wide.u32 	%rd107, %r410, 8;
	add.s64 	%rd108, %rd2, %rd107;
	cvt.u64.u32 	%rd109, %r162;
	atom.global.add.u64 	%rd110, [%rd108+1024], %rd109;
$L__BB9_135:
	ld.shared.u32 	%r163, [%r161+1536];
	setp.eq.s32 	%p81, %r163, 0;
	@%p81 bra 	$L__BB9_137;
	shl.b32 	%r412, %r484, 8;
	add.s32 	%r413, %r412, %r400;
	add.s32 	%r414, %r413, 256;
	mul.wide.u32 	%rd111, %r414, 8;
	add.s64 	%rd112, %rd2, %rd111;
	cvt.u64.u32 	%rd113, %r163;
	atom.global.add.u64 	%rd114, [%rd112+1024], %rd113;
$L__BB9_137:
	ld.shared.u32 	%r164, [%r161+2560];
	setp.eq.s32 	%p82, %r164, 0;
	@%p82 bra 	$L__BB9_139;
	shl.b32 	%r416, %r484, 8;
	add.s32 	%r417, %r416, %r400;
	add.s32 	%r418, %r417, 512;
	mul.wide.u32 	%rd115, %r418, 8;
	add.s64 	%rd116, %rd2, %rd115;
	cvt.u64.u32 	%rd117, %r164;
	atom.global.add.u64 	%rd118, [%rd116+1024], %rd117;
$L__BB9_139:
	ld.shared.u32 	%r165, [%r161+3584];
	setp.eq.s32 	%p83, %r165, 0;
	@%p83 bra 	$L__BB9_141;
	shl.b32 	%r420, %r484, 8;
	add.s32 	%r421, %r420, %r400;
	add.s32 	%r422, %r421, 768;
	mul.wide.u32 	%rd119, %r422, 8;
	add.s64 	%rd120, %rd2, %rd119;
	cvt.u64.u32 	%rd121, %r165;
	atom.global.add.u64 	%rd122, [%rd120+1024], %rd121;
$L__BB9_141:
	add.s32 	%r484, %r484, 4;
$L__BB9_142:
	setp.eq.s32 	%p84, %r5, 0;
	@%p84 bra 	$L__BB9_152;
	setp.eq.s32 	%p85, %r135, 0;
	@%p85 bra 	$L__BB9_149;
	shl.b32 	%r423, %r484, 10;
	add.s32 	%r168, %r6, %r423;
	ld.shared.u32 	%r169, [%r168+512];
	setp.eq.s32 	%p86, %r169, 0;
	@%p86 bra 	$L__BB9_146;
	shl.b32 	%r425, %r484, 8;
	add.s32 	%r426, %r425, %r400;
	mul.wide.u32 	%rd123, %r426, 8;
	add.s64 	%rd124, %rd2, %rd123;
	cvt.u64.u32 	%rd125, %r169;
	atom.global.add.u64 	%rd126, [%rd124+1024], %rd125;
$L__BB9_146:
	ld.shared.u32 	%r170, [%r168+1536];
	setp.eq.s32 	%p87, %r170, 0;
	@%p87 bra 	$L__BB9_148;
	shl.b32 	%r428, %r484, 8;
	add.s32 	%r429, %r428, %r400;
	add.s32 	%r430, %r429, 256;
	mul.wide.u32 	%rd127, %r430, 8;
	add.s64 	%rd128, %rd2, %rd127;
	cvt.u64.u32 	%rd129, %r170;
	atom.global.add.u64 	%rd130, [%rd128+1024], %rd129;
$L__BB9_148:
	add.s32 	%r484, %r484, 2;
$L__BB9_149:
	setp.eq.s32 	%p88, %r17, 0;
	@%p88 bra 	$L__BB9_152;
	shl.b32 	%r431, %r484, 10;
	add.s32 	%r432, %r6, %r431;
	ld.shared.u32 	%r173, [%r432+512];
	setp.eq.s32 	%p89, %r173, 0;
	@%p89 bra 	$L__BB9_152;
	shl.b32 	%r434, %r484, 8;
	add.s32 	%r435, %r434, %r400;
	mul.wide.u32 	%rd131, %r435, 8;
	add.s64 	%rd132, %rd2, %rd131;
	cvt.u64.u32 	%rd133, %r173;
	atom.global.add.u64 	%rd134, [%rd132+1024], %rd133;
$L__BB9_152:
	bar.sync 	0;
	add.s64 	%rd135, %rd135, 1;
	setp.ne.s64 	%p90, %rd135, %rd6;
	@%p90 bra 	$L__BB9_2;
$L__BB9_153:
	ret;

}
	// .globl	_ZN3cub18CUB_300001_SM_10006detail10radix_sort33DeviceRadixSortExclusiveSumKernelINS1_5radix10policy_hubIiN4cuda3std3__45tupleIJ6float2SA_EEEyE10Policy1000EyEEvPT0_
.visible .entry _ZN3cub18CUB_300001_SM_10006detail10radix_sort33DeviceRadixSortExclusiveSumKernelINS1_5radix10policy_hubIiN4cuda3std3__45tupleIJ6float2SA_EEEyE10Policy1000EyEEvPT0_(
	.param .u64 .ptr .align 1 _ZN3cub18CUB_300001_SM_10006detail10radix_sort33DeviceRadixSortExclusiveSumKernelINS1_5radix10policy_hubIiN4cuda3std3__45tupleIJ6float2SA_EEEyE10Policy1000EyEEvPT0__param_0
)
{
	.reg .pred 	%p<4>;
	.reg .b32 	%r<28>;
	.reg .b64 	%rd<54>;
	// demoted variable
	.shared .align 16 .b8 _ZZN3cub18CUB_300001_SM_10006detail10radix_sort33DeviceRadixSortExclusiveSumKernelINS1_5radix10policy_hubIiN4cuda3std3__45tupleIJ6float2SA_EEEyE10Policy1000EyEEvPT0_E12temp_storage[2336];
	ld.param.u64 	%rd5, [_ZN3cub18CUB_300001_SM_10006detail10radix_sort33DeviceRadixSortExclusiveSumKernelINS1_5radix10policy_hubIiN4cuda3std3__45tupleIJ6float2SA_EEEyE10Policy1000EyEEvPT0__param_0];
	cvta.to.global.u64 	%rd6, %rd5;
	mov.u32 	%r3, %ctaid.x;
	shl.b32 	%r4, %r3, 8;
	mov.u32 	%r1, %tid.x;
	setp.gt.u32 	%p1, %r1, 255;
	add.s32 	%r5, %r4, %r1;
	mul.wide.s32 	%rd7, %r5, 8;
	add.s64 	%rd1, %rd6, %rd7;
	@%p1 bra 	$L__BB10_2;
	ld.global.u64 	%rd53, [%rd1];
$L__BB10_2:
	shr.u32 	%r6, %r1, 3;
	add.s32 	%r7, %r6, %r1;
	shl.b32 	%r8, %r7, 3;
	mov.u32 	%r9, _ZZN3cub18CUB_300001_SM_10006detail10radix_sort33DeviceRadixSortExclusiveSumKernelINS1_5radix10policy_hubIiN4cuda3std3__45tupleIJ6float2SA_EEEyE10Policy1000EyEEvPT0_E12temp_storage;
	add.s32 	%r10, %r9, %r8;
	add.s32 	%r2, %r10, 16;
	st.shared.u64 	[%r10+16], %rd53;
	bar.sync 	0;
	setp.gt.u32 	%p2, %r1, 31;
	@%p2 bra 	$L__BB10_4;
	mad.lo.s32 	%r27, %r1, 72, %r9;
	ld.shared.u64 	%rd23, [%r27+16];
	ld.shared.u64 	%rd24, [%r27+24];
	ld.shared.u64 	%rd25, [%r27+32];
	ld.shared.u64 	%rd26, [%r27+40];
	ld.shared.u64 	%rd27, [%r27+48];
	ld.shared.u64 	%rd28, [%r27+56];
	ld.shared.u64 	%rd29, [%r27+64];
	ld.shared.u64 	%rd30, [%r27+72];
	add.s64 	%rd31, %rd24, %rd23;
	add.s64 	%rd32, %rd31, %rd25;
	add.s64 	%rd33, %rd32, %rd26;
	add.s64 	%rd34, %rd33, %rd27;
	add.s64 	%rd35, %rd34, %rd28;
	add.s64 	%rd36, %rd35, %rd29;
	add.s64 	%rd10, %rd36, %rd30;
	mov.b32 	%r11, 1;
	mov.b32 	%r24, 0;
	mov.b32 	%r25, -1;
	// begin inline asm
	{  .reg .u64 r0;  .reg .u32 lo;  .reg .u32 hi;  .reg .pred p;  mov.b64 {lo, hi}, %rd10;  shfl.sync.up.b32 lo|p, lo, %r11, %r24, %r25;  shfl.sync.up.b32 hi|p, hi, %r11, %r24, %r25;  mov.b64 r0, {lo, hi};  @p add.u64 r0, r0, %rd10;  mov.u64 %rd8, r0;}
	// end inline asm
	mov.b32 	%r14, 2;
	// begin inline asm
	{  .reg .u64 r0;  .reg .u32 lo;  .reg .u32 hi;  .reg .pred p;  mov.b64 {lo, hi}, %rd8;  shfl.sync.up.b32 lo|p, lo, %r14, %r24, %r25;  shfl.sync.up.b32 hi|p, hi, %r14, %r24, %r25;  mov.b64 r0, {lo, hi};  @p add.u64 r0, r0, %rd8;  mov.u64 %rd11, r0;}
	// end inline asm
	mov.b32 	%r17, 4;
	// begin inline asm
	{  .reg .u64 r0;  .reg .u32 lo;  .reg .u32 hi;  .reg .pred p;  mov.b64 {lo, hi}, %rd11;  shfl.sync.up.b32 lo|p, lo, %r17, %r24, %r25;  shfl.sync.up.b32 hi|p, hi, %r17, %r24, %r25;  mov.b64 r0, {lo, hi};  @p add.u64 r0, r0, %rd11;  mov.u64 %rd14, r0;}
	// end inline asm
	mov.b32 	%r20, 8;
	// begin inline asm
	{  .reg .u64 r0;  .reg .u32 lo;  .reg .u32 hi;  .reg .pred p;  mov.b64 {lo, hi}, %rd14;  shfl.sync.up.b32 lo|p, lo, %r20, %r24, %r25;  shfl.sync.up.b32 hi|p, hi, %r20, %r24, %r25;  mov.b64 r0, {lo, hi};  @p add.u64 r0, r0, %rd14;  mov.u64 %rd17, r0;}
	// end inline asm
	mov.b32 	%r23, 16;
	// begin inline asm
	{  .reg .u64 r0;  .reg .u32 lo;  .reg .u32 hi;  .reg .pred p;  mov.b64 {lo, hi}, %rd17;  shfl.sync.up.b32 lo|p, lo, %r23, %r24, %r25;  shfl.sync.up.b32 hi|p, hi, %r23, %r24, %r25;  mov.b64 r0, {lo, hi};  @p add.u64 r0, r0, %rd17;  mov.u64 %rd20, r0;}
	// end inline asm
	sub.s64 	%rd37, %rd20, %rd10;
	ld.shared.u64 	%rd38, [%r27+16];
	ld.shared.u64 	%rd39, [%r27+24];
	ld.shared.u64 	%rd40, [%r27+32];
	ld.shared.u64 	%rd41, [%r27+40];
	ld.shared.u64 	%rd42, [%r27+48];
	ld.shared.u64 	%rd43, [%r27+56];
	ld.shared.u64 	%rd44, [%r27+64];
	add.s64 	%rd45, %rd38, %rd37;
	add.s64 	%rd46, %rd39, %rd45;
	add.s64 	%rd47, %rd40, %rd46;
	add.s64 	%rd48, %rd41, %rd47;
	add.s64 	%rd49, %rd42, %rd48;
	add.s64 	%rd50, %rd43, %rd49;
	add.s64 	%rd51, %rd44, %rd50;
	st.shared.u64 	[%r27+16], %rd37;
	st.shared.u64 	[%r27+24], %rd45;
	st.shared.u64 	[%r27+32], %rd46;
	st.shared.u64 	[%r27+40], %rd47;
	st.shared.u64 	[%r27+48], %rd48;
	st.shared.u64 	[%r27+56], %rd49;
	st.shared.u64 	[%r27+64], %rd50;
	st.shared.u64 	[%r27+72], %rd51;
$L__BB10_4:
	setp.gt.u32 	%p3, %r1, 255;
	bar.sync 	0;
	@%p3 bra 	$L__BB10_6;
	ld.shared.u64 	%rd52, [%r2];
	st.global.u64 	[%rd1], %rd52;
$L__BB10_6:
	ret;

}
	// .globl	_ZN3cub18CUB_300001_SM_10006detail10radix_sort29DeviceRadixSortOnesweepKernelINS1_5radix10policy_hubIiN4cuda3std3__45tupleIJ6float2SA_EEEyE10Policy1000ELNS0_9SortOrderE0EiSB_yiiNS1_21identity_decomposer_tEEEvPT5_SH_PT3_PKSI_PT1_PKSM_PT2_PKSQ_T4_iiT6_
.visible .entry _ZN3cub18CUB_300001_SM_10006detail10radix_sort29DeviceRadixSortOnesweepKernelINS1_5radix10policy_hubIiN4cuda3std3__45tupleIJ6float2SA_EEEyE10Policy1000ELNS0_9SortOrderE0EiSB_yiiNS1_21identity_decomposer_tEEEvPT5_SH_PT3_PKSI_PT1_PKSM_PT2_PKSQ_T4_iiT6_(
	.param .u64 .ptr .align 1 _ZN3cub18CUB_300001_SM_10006detail10radix_sort29DeviceRadixSortOnesweepKernelINS1_5radix10policy_hubIiN4cuda3std3__45tupleIJ6float2SA_EEEyE10Policy1000ELNS0_9SortOrderE0EiSB_yiiNS1_21identity_decomposer_tEEEvPT5_SH_PT3_PKSI_PT1_PKSM_PT2_PKSQ_T4_iiT6__param_0,
	.param .u64 .ptr .align 1 _ZN3cub18CUB_300001_SM_10006detail10radix_sort29DeviceRadixSortOnesweepKernelINS1_5radix10policy_hubIiN4cuda3std3__45tupleIJ6float2SA_EEEyE10Policy1000ELNS0_9SortOrderE0EiSB_yiiNS1_21identity_decomposer_tEEEvPT5_SH_PT3_PKSI_PT1_PKSM_PT2_PKSQ_T4_iiT6__param_1,
	.param .u64 .ptr .align 1 _ZN3cub18CUB_300001_SM_10006detail10radix_sort29DeviceRadixSortOnesweepKernelINS1_5radix10policy_hubIiN4cuda3std3__45tupleIJ6float2SA_EEEyE10Policy1000ELNS0_9SortOrderE0EiSB_yiiNS1_21identity_decomposer_tEEEvPT5_SH_PT3_PKSI_PT1_PKSM_PT2_PKSQ_T4_iiT6__param_2,
	.param .u64 .ptr .align 1 _ZN3cub18CUB_300001_SM_10006detail10radix_sort29DeviceRadixSortOnesweepKernelINS1_5radix10policy_hubIiN4cuda3std3__45tupleIJ6float2SA_EEEyE10Policy1000ELNS0_9SortOrderE0EiSB_yiiNS1_21identity_decomposer_tEEEvPT5_SH_PT3_PKSI_PT1_PKSM_PT2_PKSQ_T4_iiT6__param_3,
	.param .u64 .ptr .align 1 _ZN3cub18CUB_300001_SM_10006detail10radix_sort29DeviceRadixSortOnesweepKernelINS1_5radix10policy_hubIiN4cuda3std3__45tupleIJ6float2SA_EEEyE10Policy1000ELNS0_9SortOrderE0EiSB_yiiNS1_21identity_decomposer_tEEEvPT5_SH_PT3_PKSI_PT1_PKSM_PT2_PKSQ_T4_iiT6__param_4,
	.param .u64 .ptr .align 1 _ZN3cub18CUB_300001_SM_10006detail10radix_sort29DeviceRadixSortOnesweepKernelINS1_5radix10policy_hubIiN4cuda3std3__45tupleIJ6float2SA_EEEyE10Policy1000ELNS0_9SortOrderE0EiSB_yiiNS1_21identity_decomposer_tEEEvPT5_SH_PT3_PKSI_PT1_PKSM_PT2_PKSQ_T4_iiT6__param_5,
	.param .u64 .ptr .align 1 _ZN3cub18CUB_300001_SM_10006detail10radix_sort29DeviceRadixSortOnesweepKernelINS1_5radix10policy_hubIiN4cuda3std3__45tupleIJ6float2SA_EEEyE10Policy1000ELNS0_9SortOrderE0EiSB_yiiNS1_21identity_decomposer_tEEEvPT5_SH_PT3_PKSI_PT1_PKSM_PT2_PKSQ_T4_iiT6__param_6,
	.param .u64 .ptr .align 1 _ZN3cub18CUB_300001_SM_10006detail10radix_sort29DeviceRadixSortOnesweepKernelINS1_5radix10policy_hubIiN4cuda3std3__45tupleIJ6float2SA_EEEyE10Policy1000ELNS0_9SortOrderE0EiSB_yiiNS1_21identity_decomposer_tEEEvPT5_SH_PT3_PKSI_PT1_PKSM_PT2_PKSQ_T4_iiT6__param_7,
	.param .u32 _ZN3cub18CUB_300001_SM_10006detail10radix_sort29DeviceRadixSortOnesweepKernelINS1_5radix10policy_hubIiN4cuda3std3__45tupleIJ6float2SA_EEEyE10Policy1000ELNS0_9SortOrderE0EiSB_yiiNS1_21identity_decomposer_tEEEvPT5_SH_PT3_PKSI_PT1_PKSM_PT2_PKSQ_T4_iiT6__param_8,
	.param .u32 _ZN3cub18CUB_300001_SM_10006detail10radix_sort29DeviceRadixSortOnesweepKernelINS1_5radix10policy_hubIiN4cuda3std3__45tupleIJ6float2SA_EEEyE10Policy1000ELNS0_9SortOrderE0EiSB_yiiNS1_21identity_decomposer_tEEEvPT5_SH_PT3_PKSI_PT1_PKSM_PT2_PKSQ_T4_iiT6__param_9,
	.param .u32 _ZN3cub18CUB_300001_SM_10006detail10radix_sort29DeviceRadixSortOnesweepKernelINS1_5radix10policy_hubIiN4cuda3std3__45tupleIJ6float2SA_EEEyE10Policy1000ELNS0_9SortOrderE0EiSB_yiiNS1_21identity_decomposer_tEEEvPT5_SH_PT3_PKSI_PT1_PKSM_PT2_PKSQ_T4_iiT6__param_10,
	.param .align 1 .b8 _ZN3cub18CUB_300001_SM_10006detail10radix_sort29DeviceRadixSortOnesweepKernelINS1_5radix10policy_hubIiN4cuda3std3__45tupleIJ6float2SA_EEEyE10Policy1000ELNS0_9SortOrderE0EiSB_yiiNS1_21identity_decomposer_tEEEvPT5_SH_PT3_PKSI_PT1_PKSM_PT2_PKSQ_T4_iiT6__param_11[1]
)
.maxntid 384
{
	.reg .pred 	%p<114>;
	.reg .b32 	%r<970>;
	.reg .b32 	%f<391>;
	.reg .b64 	%rd<215>;
	// demoted variable
	.shared .align 16 .b8 _ZZN3cub18CUB_300001_SM_10006detail10radix_sort29DeviceRadixSortOnesweepKernelINS1_5radix10policy_hubIiN4cuda3std3__45tupleIJ6float2SA_EEEyE10Policy1000ELNS0_9SortOrderE0EiSB_yiiNS1_21identity_decomposer_tEEEvPT5_SH_PT3_PKSI_PT1_PKSM_PT2_PKSQ_T4_iiT6_E1s[45056];
	ld.param.u64 	%rd32, [_ZN3cub18CUB_300001_SM_10006detail10radix_sort29DeviceRadixSortOnesweepKernelINS1_5radix10policy_hubIiN4cuda3std3__45tupleIJ6float2SA_EEEyE10Policy1000ELNS0_9SortOrderE0EiSB_yiiNS1_21identity_decomposer_tEEEvPT5_SH_PT3_PKSI_PT1_PKSM_PT2_PKSQ_T4_iiT6__param_0];
	ld.param.u64 	%rd33, [_ZN3cub18CUB_300001_SM_10006detail10radix_sort29DeviceRadixSortOnesweepKernelINS1_5radix10policy_hubIiN4cuda3std3__45tupleIJ6float2SA_EEEyE10Policy1000ELNS0_9SortOrderE0EiSB_yiiNS1_21identity_decomposer_tEEEvPT5_SH_PT3_PKSI_PT1_PKSM_PT2_PKSQ_T4_iiT6__param_1];
	ld.param.u64 	%rd38, [_ZN3cub18CUB_300001_SM_10006detail10radix_sort29DeviceRadixSortOnesweepKernelINS1_5radix10policy_hubIiN4cuda3std3__45tupleIJ6float2SA_EEEyE10Policy1000ELNS0_9SortOrderE0EiSB_yiiNS1_21identity_decomposer_tEEEvPT5_SH_PT3_PKSI_PT1_PKSM_PT2_PKSQ_T4_iiT6__param_4];
	ld.param.u64 	%rd39, [_ZN3cub18CUB_300001_SM_10006detail10radix_sort29DeviceRadixSortOnesweepKernelINS1_5radix10policy_hubIiN4cuda3std3__45tupleIJ6float2SA_EEEyE10Policy1000ELNS0_9SortOrderE0EiSB_yiiNS1_21identity_decomposer_tEEEvPT5_SH_PT3_PKSI_PT1_PKSM_PT2_PKSQ_T4_iiT6__param_5];
	ld.param.u64 	%rd37, [_ZN3cub18CUB_300001_SM_10006detail10radix_sort29DeviceRadixSortOnesweepKernelINS1_5radix10policy_hubIiN4cuda3std3__45tupleIJ6float2SA_EEEyE10Policy1000ELNS0_9SortOrderE0EiSB_yiiNS1_21identity_decomposer_tEEEvPT5_SH_PT3_PKSI_PT1_PKSM_PT2_PKSQ_T4_iiT6__param_7];
	ld.param.u32 	%r158, [_ZN3cub18CUB_300001_SM_10006detail10radix_sort29DeviceRadixSortOnesweepKernelINS1_5radix10policy_hubIiN4cuda3std3__45tupleIJ6float2SA_EEEyE10Policy1000ELNS0_9SortOrderE0EiSB_yiiNS1_21identity_decomposer_tEEEvPT5_SH_PT3_PKSI_PT1_PKSM_PT2_PKSQ_T4_iiT6__param_8];
	ld.param.u32 	%r159, [_ZN3cub18CUB_300001_SM_10006detail10radix_sort29DeviceRadixSortOnesweepKernelINS1_5radix10policy_hubIiN4cuda3std3__45tupleIJ6float2SA_EEEyE10Policy1000ELNS0_9SortOrderE0EiSB_yiiNS1_21identity_decomposer_tEEEvPT5_SH_PT3_PKSI_PT1_PKSM_PT2_PKSQ_T4_iiT6__param_9];
	ld.param.u32 	%r160, [_ZN3cub18CUB_300001_SM_10006detail10radix_sort29DeviceRadixSortOnesweepKernelINS1_5radix10policy_hubIiN4cuda3std3__45tupleIJ6float2SA_EEEyE10Policy1000ELNS0_9SortOrderE0EiSB_yiiNS1_21identity_decomposer_tEEEvPT5_SH_PT3_PKSI_PT1_PKSM_PT2_PKSQ_T4_iiT6__param_10];
	cvta.to.global.u64 	%rd1, %rd38;
	cvta.to.global.u64 	%rd2, %rd32;
	cvta.to.global.u64 	%rd3, %rd39;
	mov.u32 	%r1, %tid.x;
	shr.u32 	%r2, %r1, 5;
	// begin inline asm
	mov.u32 %r161, %laneid;
	// end inline asm
	setp.ne.s32 	%p1, %r1, 0;
	@%p1 bra 	$L__BB11_2;
	cvta.to.global.u64 	%rd40, %rd33;
	atom.global.add.u32 	%r162, [%rd40], 1;
	st.shared.u32 	[_ZZN3cub18CUB_300001_SM_10006detail10radix_sort29DeviceRadixSortOnesweepKernelINS1_5radix10policy_hubIiN4cuda3std3__45tupleIJ6float2SA_EEEyE10Policy1000ELNS0_9SortOrderE0EiSB_yiiNS1_21identity_decomposer_tEEEvPT5_SH_PT3_PKSI_PT1_PKSM_PT2_PKSQ_T4_iiT6_E1s+43008], %r162;
$L__BB11_2:
	bar.sync 	0;
	ld.shared.u32 	%r4, [_ZZN3cub18CUB_300001_SM_10006detail10radix_sort29DeviceRadixSortOnesweepKernelINS1_5radix10policy_hubIiN4cuda3std3__45tupleIJ6float2SA_EEEyE10Policy1000ELNS0_9SortOrderE0EiSB_yiiNS1_21identity_decomposer_tEEEvPT5_SH_PT3_PKSI_PT1_PKSM_PT2_PKSQ_T4_iiT6_E1s+43008];
	mul.lo.s32 	%r163, %r4, 2688;
	add.s32 	%r5, %r163, 2688;
	setp.gt.s32 	%p2, %r5, %r158;
	cvt.s64.s32 	%rd4, %r163;
	@%p2 bra 	$L__BB11_4;
	and.b32  	%r164, %r1, 31;
	and.b32  	%r165, %r1, 992;
	mul.lo.s32 	%r166, %r165, 7;
	or.b32  	%r167, %r166, %r164;
	cvt.u64.u32 	%rd41, %r167;
	add.s64 	%rd42, %rd41, %rd4;
	shl.b64 	%rd43, %rd42, 2;
	add.s64 	%rd44, %rd3, %rd43;
	ld.global.u32 	%r938, [%rd44];
	ld.global.u32 	%r937, [%rd44+128];
	ld.global.u32 	%r936, [%rd44+256];
	ld.global.u32 	%r935, [%rd44+384];
	ld.global.u32 	%r934, [%rd44+512];
	ld.global.u32 	%r933, [%rd44+640];
	ld.global.u32 	%r932, [%rd44+768];
	bra.uni 	$L__BB11_18;
$L__BB11_4:
	cvt.u32.u64 	%r169, %rd4;
	sub.s32 	%r13, %r158, %r169;
	and.b32  	%r170, %r1, 31;
	and.b32  	%r171, %r1, 992;
	mul.lo.s32 	%r172, %r171, 7;
	or.b32  	%r14, %r172, %r170;
	setp.ge.s32 	%p3, %r14, %r13;
	cvt.u64.u32 	%rd45, %r14;
	add.s64 	%rd46, %rd45, %rd4;
	shl.b64 	%rd47, %rd46, 2;
	add.s64 	%rd5, %rd3, %rd47;
	mov.b32 	%r938, 2147483647;
	@%p3 bra 	$L__BB11_6;
	ld.global.u32 	%r938, [%rd5];
$L__BB11_6:
	add.s32 	%r174, %r14, 32;
	setp.ge.s32 	%p4, %r174, %r13;
	mov.b32 	%r937, 2147483647;
	@%p4 bra 	$L__BB11_8;
	ld.global.u32 	%r937, [%rd5+128];
$L__BB11_8:
	add.s32 	%r176, %r14, 64;
	setp.ge.s32 	%p5, %r176, %r13;
	mov.b32 	%r936, 2147483647;
	@%p5 bra 	$L__BB11_10;
	ld.global.u32 	%r936, [%rd5+256];
$L__BB11_10:
	add.s32 	%r178, %r14, 96;
	setp.ge.s32 	%p6, %r178, %r13;
	mov.b32 	%r935, 2147483647;
	@%p6 bra 	$L__BB11_12;
	ld.global.u32 	%r935, [%rd5+384];
$L__BB11_12:
	add.s32 	%r180, %r14, 128;
	setp.ge.s32 	%p7, %r180, %r13;
	mov.b32 	%r934, 2147483647;
	@%p7 bra 	$L__BB11_14;
	ld.global.u32 	%r934, [%rd5+512];
$L__BB11_14:
	add.s32 	%r182, %r14, 160;
	setp.ge.s32 	%p8, %r182, %r13;
	mov.b32 	%r933, 2147483647;
	@%p8 bra 	$L__BB11_16;
	ld.global.u32 	%r933, [%rd5+640];
$L__BB11_16:
	add.s32 	%r184, %r14, 192;
	setp.ge.s32 	%p9, %r184, %r13;
	mov.b32 	%r932, 2147483647;
	@%p9 bra 	$L__BB11_18;
	ld.global.u32 	%r932, [%rd5+768];
$L__BB11_18:
	xor.b32  	%r958, %r938, -2147483648;
	xor.b32  	%r957, %r937, -2147483648;
	xor.b32  	%r956, %r936, -2147483648;
	xor.b32  	%r955, %r935, -2147483648;
	xor.b32  	%r954, %r934, -2147483648;
	xor.b32  	%r953, %r933, -2147483648;
	xor.b32  	%r952, %r932, -2147483648;
	mov.b32 	%r185, -1;
	shl.b32 	%r186, %r185, %r160;
	not.b32 	%r42, %r186;
	shl.b32 	%r187, %r2, 10;
	mov.u32 	%r188, _ZZN3cub18CUB_300001_SM_10006detail10radix_sort29DeviceRadixSortOnesweepKernelINS1_5radix10policy_hubIiN4cuda3std3__45tupleIJ6float2SA_EEEyE10Policy1000ELNS0_9SortOrderE0EiSB_yiiNS1_21identity_decomposer_tEEEvPT5_SH_PT3_PKSI_PT1_PKSM_PT2_PKSQ_T4_iiT6_E1s;
	add.s32 	%r43, %r188, %r187;
	setp.gt.s32 	%p10, %r161, 255;
	@%p10 bra 	$L__BB11_31;
	max.s32 	%r189, %r161, 224;
	sub.s32 	%r190, %r189, %r161;
	add.s32 	%r191, %r190, 31;
	shr.u32 	%r192, %r191, 5;
	add.s32 	%r44, %r192, 1;
	and.b32  	%r45, %r44, 15;
	setp.lt.u32 	%p11, %r191, 480;
	mov.u32 	%r942, %r161;
	@%p11 bra 	$L__BB11_22;
	and.b32  	%r193, %r44, 268435440;
	neg.s32 	%r940, %r193;
	shl.b32 	%r195, %r161, 2;
	add.s32 	%r196, %r187, %r195;
	add.s32 	%r198, %r196, %r188;
	add.s32 	%r939, %r198, 1024;
	mov.u32 	%r942, %r161;
$L__BB11_21:
	.pragma "nounroll";
	mov.b32 	%r199, 0;
	st.shared.u32 	[%r939+-1024], %r199;
	st.shared.u32 	[%r939+-896], %r199;
	st.shared.u32 	[%r939+-768], %r199;
	st.shared.u32 	[%r939+-640], %r199;
	st.shared.u32 	[%r939+-512], %r199;
	st.shared.u32 	[%r939+-384], %r199;
	st.shared.u32 	[%r939+-256], %r199;
	st.shared.u32 	[%r939+-128], %r199;
	st.shared.u32 	[%r939], %r199;
	st.shared.u32 	[%r939+128], %r199;
	st.shared.u32 	[%r939+256], %r199;
	st.shared.u32 	[%r939+384], %r199;
	st.shared.u32 	[%r939+512], %r199;
	st.shared.u32 	[%r939+640], %r199;
	st.shared.u32 	[%r939+768], %r199;
	st.shared.u32 	[%r939+896], %r199;
	add.s32 	%r942, %r942, 512;
	add.s32 	%r940, %r940, 16;
	add.s32 	%r939, %r939, 2048;
	setp.ne.s32 	%p12, %r940, 0;
	@%p12 bra 	$L__BB11_21;
$L__BB11_22:
	setp.eq.s32 	%p13, %r45, 0;
	@%p13 bra 	$L__BB11_31;
	and.b32  	%r55, %r44, 7;
	setp.lt.u32 	%p14, %r45, 8;
	@%p14 bra 	$L__BB11_25;
	shl.b32 	%r200, %r942, 2;
	add.s32 	%r201, %r43, %r200;
	mov.b32 	%r202, 0;
	st.shared.u32 	[%r201], %r202;
	st.shared.u32 	[%r201+128], %r202;
	st.shared.u32 	[%r201+256], %r202;
	st.shared.u32 	[%r201+384], %r202;
	st.shared.u32 	[%r201+512], %r202;
	st.shared.u32 	[%r201+640], %r202;
	st.shared.u32 	[%r201+768], %r202;
	st.shared.u32 	[%r201+896], %r202;
	add.s32 	%r942, %r942, 256;
$L__BB11_25:
	setp.eq.s32 	%p15, %r55, 0;
	@%p15 bra 	$L__BB11_31;
	and.b32  	%r58, %r44, 3;
	setp.lt.u32 	%p16, %r55, 4;
	@%p16 bra 	$L__BB11_28;
	shl.b32 	%r203, %r942, 2;
	add.s32 	%r204, %r43, %r203;
	mov.b32 	%r205, 0;
	st.shared.u32 	[%r204], %r205;
	st.shared.u32 	[%r204+128], %r205;
	st.shared.u32 	[%r204+256], %r205;
	st.shared.u32 	[%r204+384], %r205;
	add.s32 	%r942, %r942, 128;
$L__BB11_28:
	setp.eq.s32 	%p17, %r58, 0;
	@%p17 bra 	$L__BB11_31;
	shl.b32 	%r207, %r942, 2;
	add.s32 	%r208, %r187, %r207;
	add.s32 	%r946, %r188, %r208;
	neg.s32 	%r945, %r58;
$L__BB11_30:
	.pragma "nounroll";
	mov.b32 	%r210, 0;
	st.shared.u32 	[%r946], %r210;
	add.s32 	%r946, %r946, 128;
	add.s32 	%r945, %r945, 1;
	setp.ne.s32 	%p18, %r945, 0;
	@%p18 bra 	$L__BB11_30;
$L__BB11_31:
	bar.warp.sync 	-1;
	shr.u32 	%r212, %r958, %r159;
	and.b32  	%r67, %r212, %r42;
	shl.b32 	%r213, %r67, 2;
	add.s32 	%r214, %r43, %r213;
	atom.shared.add.u32 	%r215, [%r214], 1;
	shr.u32 	%r216, %r957, %r159;
	and.b32  	%r217, %r216, %r42;
	shl.b32 	%r218, %r217, 2;
	add.s32 	%r219, %r43, %r218;
	atom.shared.add.u32 	%r220, [%r219], 1;
	shr.u32 	%r221, %r956, %r159;
	and.b32  	%r222, %r221, %r42;
	shl.b32 	%r223, %r222, 2;
	add.s32 	%r224, %r43, %r223;
	atom.shared.add.u32 	%r225, [%r224], 1;
	shr.u32 	%r226, %r955, %r159;
	and.b32  	%r227, %r226, %r42;
	shl.b32 	%r228, %r227, 2;
	add.s32 	%r229, %r43, %r228;
	atom.shared.add.u32 	%r230, [%r229], 1;
	shr.u32 	%r231, %r954, %r159;
	and.b32  	%r232, %r231, %r42;
	shl.b32 	%r233, %r232, 2;
	add.s32 	%r234, %r43, %r233;
	atom.shared.add.u32 	%r235, [%r234], 1;
	shr.u32 	%r236, %r953, %r159;
	and.b32  	%r237, %r236, %r42;
	shl.b32 	%r238, %r237, 2;
	add.s32 	%r239, %r43, %r238;
	atom.shared.add.u32 	%r240, [%r239], 1;
	shr.u32 	%r241, %r952, %r159;
	and.b32  	%r242, %r241, %r42;
	shl.b32 	%r243, %r242, 2;
	add.s32 	%r244, %r43, %r243;
	atom.shared.add.u32 	%r245, [%r244], 1;
	bar.sync 	0;
	setp.gt.u32 	%p19, %r1, 255;
	shl.b32 	%r246, %r1, 2;
	add.s32 	%r68, %r188, %r246;
	mov.b32 	%r947, 0;
	@%p19 bra 	$L__BB11_33;
	ld.shared.u32 	%r248, [%r68];
	mov.b32 	%r249, 0;
	st.shared.u32 	[%r68], %r249;
	ld.shared.u32 	%r250, [%r68+1024];
	st.shared.u32 	[%r68+1024], %r248;
	add.s32 	%r251, %r250, %r248;
	ld.shared.u32 	%r252, [%r68+2048];
	st.shared.u32 	[%r68+2048], %r251;
	add.s32 	%r253, %r252, %r251;
	ld.shared.u32 	%r254, [%r68+3072];
	st.shared.u32 	[%r68+3072], %r253;
	add.s32 	%r255, %r254, %r253;
	ld.shared.u32 	%r256, [%r68+4096];
	st.shared.u32 	[%r68+4096], %r255;
	add.s32 	%r257, %r256, %r255;
	ld.shared.u32 	%r258, [%r68+5120];
	st.shared.u32 	[%r68+5120], %r257;
	add.s32 	%r259, %r258, %r257;
	ld.shared.u32 	%r260, [%r68+6144];
	st.shared.u32 	[%r68+6144], %r259;
	add.s32 	%r261, %r260, %r259;
	ld.shared.u32 	%r262, [%r68+7168];
	st.shared.u32 	[%r68+7168], %r261;
	add.s32 	%r263, %r262, %r261;
	ld.shared.u32 	%r264, [%r68+8192];
	st.shared.u32 	[%r68+8192], %r263;
	add.s32 	%r265, %r264, %r263;
	ld.shared.u32 	%r266, [%r68+9216];
	st.shared.u32 	[%r68+9216], %r265;
	add.s32 	%r267, %r266, %r265;
	ld.shared.u32 	%r268, [%r68+10240];
	st.shared.u32 	[%r68+10240], %r267;
	add.s32 	%r269, %r268, %r267;
	ld.shared.u32 	%r270, [%r68+11264];
	st.shared.u32 	[%r68+11264], %r269;
	add.s32 	%r947, %r270, %r269;
$L__BB11_33:
	setp.gt.u32 	%p20, %r1, 255;
	shl.b32 	%r271, %r4, 8;
	add.s32 	%r272, %r271, %r1;
	mul.wide.s32 	%rd48, %r272, 4;
	add.s64 	%rd6, %rd2, %rd48;
	@%p20 bra 	$L__BB11_35;
	or.b32  	%r273, %r947, 1073741824;
	st.volatile.global.u32 	[%rd6], %r273;
$L__BB11_35:
	ld.param.u64 	%rd208, [_ZN3cub18CUB_300001_SM_10006detail10radix_sort29DeviceRadixSortOnesweepKernelINS1_5radix10policy_hubIiN4cuda3std3__45tupleIJ6float2SA_EEEyE10Policy1000ELNS0_9SortOrderE0EiSB_yiiNS1_21identity_decomposer_tEEEvPT5_SH_PT3_PKSI_PT1_PKSM_PT2_PKSQ_T4_iiT6__param_3];
	ld.param.u64 	%rd204, [_ZN3cub18CUB_300001_SM_10006detail10radix_sort29DeviceRadixSortOnesweepKernelINS1_5radix10policy_hubIiN4cuda3std3__45tupleIJ6float2SA_EEEyE10Policy1000ELNS0_9SortOrderE0EiSB_yiiNS1_21identity_decomposer_tEEEvPT5_SH_PT3_PKSI_PT1_PKSM_PT2_PKSQ_T4_iiT6__param_2];
	setp.lt.u32 	%p21, %r1, 256;
	setp.eq.s32 	%p22, %r947, 2688;
	and.pred  	%p23, %p21, %p22;
	selp.u32 	%r274, 1, 0, %p23;
	{ 
	.reg .pred 	%p1; 
	.reg .pred 	%p2; 
	setp.ne.u32 	%p1, %r274, 0; 
	bar.red.or.pred 	%p2, 0, %p1; 
	selp.u32 	%r275, 1, 0, %p2; 
	}
	setp.eq.s32 	%p24, %r275, 0;
	and.b32  	%r276, %r1, 992;
	and.b32  	%r277, %r1, 31;
	mul.lo.s32 	%r278, %r276, 7;
	or.b32  	%r279, %r278, %r277;
	cvt.u64.u32 	%rd7, %r279;
	add.s64 	%rd49, %rd7, %rd4;
	cvta.to.global.u64 	%rd50, %rd37;
	shl.b64 	%rd51, %rd49, 4;
	add.s64 	%rd9, %rd50, %rd51;
	cvt.u64.u32 	%rd10, %r1;
	cvta.to.global.u64 	%rd52, %rd204;
	mul.wide.u32 	%rd53, %r1, 8;
	add.s64 	%rd11, %rd52, %rd53;
	cvta.to.global.u64 	%rd54, %rd208;
	add.s64 	%rd12, %rd54, %rd53;
	@%p24 bra 	$L__BB11_95;
	setp.gt.u32 	%p25, %r1, 255;
	setp.gt.u32 	%p26, %r1, %r67;
	selp.b32 	%r71, 2688, 0, %p26;
	shl.b32 	%r281, %r1, 3;
	add.s32 	%r283, %r188, %r281;
	add.s32 	%r72, %r283, 43008;
	@%p25 bra 	$L__BB11_44;
	ld.global.u64 	%rd55, [%rd12];
	cvt.u64.u32 	%rd56, %r71;
	sub.s64 	%rd213, %rd55, %rd56;
	st.shared.u64 	[%r72], %rd213;
	setp.lt.s32 	%p27, %r4, 1;
	mov.u32 	%r951, %r947;
	@%p27 bra 	$L__BB11_43;
	mov.b32 	%r949, -1;
	mov.u32 	%r948, %r4;
	mov.u32 	%r951, %r947;
$L__BB11_39:
	add.s32 	%r76, %r948, -1;
	shl.b32 	%r285, %r76, 8;
	add.s32 	%r286, %r285, %r1;
	mul.wide.s32 	%rd57, %r286, 4;
	add.s64 	%rd14, %rd2, %rd57;
$L__BB11_40:
	membar.cta;
	ld.volatile.global.u32 	%r77, [%rd14];
	setp.eq.s32 	%p28, %r77, 0;
	@%p28 bra 	$L__BB11_40;
	and.b32  	%r287, %r77, 1073741823;
	add.s32 	%r951, %r287, %r951;
	setp.gt.s32 	%p29, %r77, -1;
	vote.sync.ballot.b32 	%r949, %p29, %r949;
	setp.gt.u32 	%p31, %r948, 1;
	and.pred  	%p32, %p29, %p31;
	mov.u32 	%r948, %r76;
	@%p32 bra 	$L__BB11_39;
	ld.shared.u64 	%rd213, [%r72];
$L__BB11_43:
	or.b32  	%r288, %r951, -2147483648;
	st.volatile.global.u32 	[%rd6], %r288;
	sub.s32 	%r289, %r951, %r947;
	cvt.s64.s32 	%rd58, %r289;
	add.s64 	%rd59, %rd213, %rd58;
	st.shared.u64 	[%r72], %rd59;
$L__BB11_44:
	ld.param.u64 	%rd205, [_ZN3cub18CUB_300001_SM_10006detail10radix_sort29DeviceRadixSortOnesweepKernelINS1_5radix10policy_hubIiN4cuda3std3__45tupleIJ6float2SA_EEEyE10Policy1000ELNS0_9SortOrderE0EiSB_yiiNS1_21identity_decomposer_tEEEvPT5_SH_PT3_PKSI_PT1_PKSM_PT2_PKSQ_T4_iiT6__param_2];
	setp.gt.u32 	%p33, %r1, 255;
	setp.lt.s32 	%p34, %r5, %r158;
	setp.eq.s64 	%p35, %rd205, 0;
	or.pred  	%p36, %p35, %p34;
	or.pred  	%p37, %p33, %p36;
	@%p37 bra 	$L__BB11_46;
	ld.shared.u64 	%rd60, [%r72];
	cvt.u64.u32 	%rd61, %r71;
	cvt.s64.s32 	%rd62, %r947;
	add.s64 	%rd63, %rd61, %rd62;
	add.s64 	%rd64, %rd63, %rd60;
	st.global.u64 	[%rd11], %rd64;
$L__BB11_46:
	setp.gt.s32 	%p38, %r5, %r158;
	bar.sync 	0;
	shl.b32 	%r290, %r67, 3;
	add.s32 	%r292, %r188, %r290;
	ld.shared.u64 	%rd17, [%r292+43008];
	@%p38 bra 	$L__BB11_48;
	add.s64 	%rd65, %rd17, %rd7;
	shl.b64 	%rd66, %rd65, 2;
	add.s64 	%rd67, %rd1, %rd66;
	st.global.u32 	[%rd67], %r938;
	st.global.u32 	[%rd67+128], %r937;
	st.global.u32 	[%rd67+256], %r936;
	st.global.u32 	[%rd67+384], %r935;
	st.global.u32 	[%rd67+512], %r934;
	st.global.u32 	[%rd67+640], %r933;
	st.global.u32 	[%rd67+768], %r932;
	bra.uni 	$L__BB11_62;
$L__BB11_48:
	cvt.u32.u64 	%r293, %rd7;
	mad.lo.s32 	%r81, %r4, -2688, %r158;
	setp.ge.s32 	%p39, %r293, %r81;
	add.s64 	%rd68, %rd17, %rd7;
	shl.b64 	%rd69, %rd68, 2;
	add.s64 	%rd18, %rd1, %rd69;
	@%p39 bra 	$L__BB11_50;
	st.global.u32 	[%rd18], %r938;
$L__BB11_50:
	add.s32 	%r295, %r293, 32;
	setp.ge.s32 	%p40, %r295, %r81;
	@%p40 bra 	$L__BB11_52;
	st.global.u32 	[%rd18+128], %r937;
$L__BB11_52:
	add.s32 	%r297, %r293, 64;
	setp.ge.s32 	%p41, %r297, %r81;
	@%p41 bra 	$L__BB11_54;
	st.global.u32 	[%rd18+256], %r936;
$L__BB11_54:
	add.s32 	%r299, %r293, 96;
	setp.ge.s32 	%p42, %r299, %r81;
	@%p42 bra 	$L__BB11_56;
	st.global.u32 	[%rd18+384], %r935;
$L__BB11_56:
	add.s32 	%r301, %r293, 128;
	setp.ge.s32 	%p43, %r301, %r81;
	@%p43 bra 	$L__BB11_58;
	st.global.u32 	[%rd18+512], %r934;
$L__BB11_58:
	add.s32 	%r303, %r293, 160;
	setp.ge.s32 	%p44, %r303, %r81;
	@%p44 bra 	$L__BB11_60;
	st.global.u32 	[%rd18+640], %r933;
$L__BB11_60:
	add.s32 	%r305, %r293, 192;
	setp.ge.s32 	%p45, %r305, %r81;
	@%p45 bra 	$L__BB11_62;
	st.global.u32 	[%rd18+768], %r932;
$L__BB11_62:
	setp.gt.s32 	%p46, %r5, %r158;
	@%p46 bra 	$L__BB11_64;
	ld.global.v2.f32 	{%f338, %f337}, [%rd9];
	ld.global.v2.f32 	{%f336, %f335}, [%rd9+8];
	ld.global.v2.f32 	{%f334, %f333}, [%rd9+512];
	ld.global.v2.f32 	{%f332, %f331}, [%rd9+520];
	ld.global.v2.f32 	{%f330, %f329}, [%rd9+1024];
	ld.global.v2.f32 	{%f328, %f327}, [%rd9+1032];
	ld.global.v2.f32 	{%f326, %f325}, [%rd9+1536];
	ld.global.v2.f32 	{%f324, %f323}, [%rd9+1544];
	ld.global.v2.f32 	{%f322, %f321}, [%rd9+2048];
	ld.global.v2.f32 	{%f320, %f319}, [%rd9+2056];
	ld.global.v2.f32 	{%f318, %f317}, [%rd9+2560];
	ld.global.v2.f32 	{%f316, %f315}, [%rd9+2568];
	ld.global.v2.f32 	{%f314, %f313}, [%rd9+3072];
	ld.global.v2.f32 	{%f312, %f311}, [%rd9+3080];
	bra.uni 	$L__BB11_78;
$L__BB11_64:
	cvt.u32.u64 	%r306, %rd7;
	cvt.u32.u64 	%r307, %rd4;
	sub.s32 	%r82, %r158, %r307;
	setp.ge.s32 	%p47, %r306, %r82;
	mov.f32 	%f335, 0f00000000;
	mov.f32 	%f336, %f335;
	mov.f32 	%f337, %f335;
	mov.f32 	%f338, %f335;
	@%p47 bra 	$L__BB11_66;
	ld.global.v2.f32 	{%f338, %f337}, [%rd9];
	ld.global.v2.f32 	{%f336, %f335}, [%rd9+8];
$L__BB11_66:
	add.s32 	%r309, %r306, 32;
	setp.ge.s32 	%p48, %r309, %r82;
	mov.f32 	%f331, 0f00000000;
	mov.f32 	%f332, %f331;
	mov.f32 	%f333, %f331;
	mov.f32 	%f334, %f331;
	@%p48 bra 	$L__BB11_68;
	ld.global.v2.f32 	{%f334, %f333}, [%rd9+512];
	ld.global.v2.f32 	{%f332, %f331}, [%rd9+520];
$L__BB11_68:
	add.s32 	%r311, %r306, 64;
	setp.ge.s32 	%p49, %r311, %r82;
	mov.f32 	%f327, 0f00000000;
	mov.f32 	%f328, %f327;
	mov.f32 	%f329, %f327;
	mov.f32 	%f330, %f327;
	@%p49 bra 	$L__BB11_70;
	ld.global.v2.f32 	{%f330, %f329}, [%rd9+1024];
	ld.global.v2.f32 	{%f328, %f327}, [%rd9+1032];
$L__BB11_70:
	add.s32 	%r313, %r306, 96;
	setp.ge.s32 	%p50, %r313, %r82;
	mov.f32 	%f323, 0f00000000;
	mov.f32 	%f324, %f323;
	mov.f32 	%f325, %f323;
	mov.f32 	%f326, %f323;
	@%p50 bra 	$L__BB11_72;
	ld.global.v2.f32 	{%f326, %f325}, [%rd9+1536];
	ld.global.v2.f32 	{%f324, %f323}, [%rd9+1544];
$L__BB11_72:
	add.s32 	%r315, %r306, 128;
	setp.ge.s32 	%p51, %r315, %r82;
	mov.f32 	%f319, 0f00000000;
	mov.f32 	%f320, %f319;
	mov.f32 	%f321, %f319;
	mov.f32 	%f322, %f319;
	@%p51 bra 	$L__BB11_74;
	ld.global.v2.f32 	{%f322, %f321}, [%rd9+2048];
	ld.global.v2.f32 	{%f320, %f319}, [%rd9+2056];
$L__BB11_74:
	add.s32 	%r317, %r306, 160;
	setp.ge.s32 	%p52, %r317, %r82;
	mov.f32 	%f315, 0f00000000;
	mov.f32 	%f316, %f315;
	mov.f32 	%f317, %f315;
	mov.f32 	%f318, %f315;
	@%p52 bra 	$L__BB11_76;
	ld.global.v2.f32 	{%f318, %f317}, [%rd9+2560];
	ld.global.v2.f32 	{%f316, %f315}, [%rd9+2568];
$L__BB11_76:
	add.s32 	%r319, %r306, 192;
	setp.ge.s32 	%p53, %r319, %r82;
	mov.f32 	%f311, 0f00000000;
	mov.f32 	%f312, %f311;
	mov.f32 	%f313, %f311;
	mov.f32 	%f314, %f311;
	@%p53 bra 	$L__BB11_78;
	ld.global.v2.f32 	{%f314, %f313}, [%rd9+3072];
	ld.global.v2.f32 	{%f312, %f311}, [%rd9+3080];
$L__BB11_78:
	setp.gt.s32 	%p54, %r5, %r158;
	@%p54 bra 	$L__BB11_80;
	ld.param.u64 	%rd210, [_ZN3cub18CUB_300001_SM_10006detail10radix_sort29DeviceRadixSortOnesweepKernelINS1_5radix10policy_hubIiN4cuda3std3__45tupleIJ6float2SA_EEEyE10Policy1000ELNS0_9SortOrderE0EiSB_yiiNS1_21identity_decomposer_tEEEvPT5_SH_PT3_PKSI_PT1_PKSM_PT2_PKSQ_T4_iiT6__param_6];
	add.s64 	%rd70, %rd17, %rd7;
	cvta.to.global.u64 	%rd71, %rd210;
	shl.b64 	%rd72, %rd70, 4;
	add.s64 	%rd73, %rd71, %rd72;
	st.global.v2.f32 	[%rd73], {%f338, %f337};
	st.global.v2.f32 	[%rd73+8], {%f336, %f335};
	st.global.v2.f32 	[%rd73+512], {%f334, %f333};
	st.global.v2.f32 	[%rd73+520], {%f332, %f331};
	st.global.v2.f32 	[%rd73+1024], {%f330, %f329};
	st.global.v2.f32 	[%rd73+1032], {%f328, %f327};
	st.global.v2.f32 	[%rd73+1536], {%f326, %f325};
	st.global.v2.f32 	[%rd73+1544], {%f324, %f323};
	st.global.v2.f32 	[%rd73+2048], {%f322, %f321};
	st.global.v2.f32 	[%rd73+2056], {%f320, %f319};
	st.global.v2.f32 	[%rd73+2560], {%f318, %f317};
	st.global.v2.f32 	[%rd73+2568], {%f316, %f315};
	st.global.v2.f32 	[%rd73+3072], {%f314, %f313};
	st.global.v2.f32 	[%rd73+3080], {%f312, %f311};
	bra.uni 	$L__BB11_94;
$L__BB11_80:
	ld.param.u64 	%rd211, [_ZN3cub18CUB_300001_SM_10006detail10radix_sort29DeviceRadixSortOnesweepKernelINS1_5radix10policy_hubIiN4cuda3std3__45tupleIJ6float2SA_EEEyE10Policy1000ELNS0_9SortOrderE0EiSB_yiiNS1_21identity_decomposer_tEEEvPT5_SH_PT3_PKSI_PT1_PKSM_PT2_PKSQ_T4_iiT6__param_6];
	cvt.u32.u64 	%r320, %rd7;
	mad.lo.s32 	%r83, %r4, -2688, %r158;
	setp.ge.s32 	%p55, %r320, %r83;
	add.s64 	%rd74, %rd17, %rd7;
	cvta.to.global.u64 	%rd75, %rd211;
	shl.b64 	%rd76, %rd74, 4;
	add.s64 	%rd19, %rd75, %rd76;
	@%p55 bra 	$L__BB11_82;
	st.global.v2.f32 	[%rd19], {%f338, %f337};
	st.global.v2.f32 	[%rd19+8], {%f336, %f335};
$L__BB11_82:
	add.s32 	%r322, %r320, 32;
	setp.ge.s32 	%p56, %r322, %r83;
	@%p56 bra 	$L__BB11_84;
	st.global.v2.f32 	[%rd19+512], {%f334, %f333};
	st.global.v2.f32 	[%rd19+520], {%f332, %f331};
$L__BB11_84:
	add.s32 	%r324, %r320, 64;
	setp.ge.s32 	%p57, %r324, %r83;
	@%p57 bra 	$L__BB11_86;
	st.global.v2.f32 	[%rd19+1024], {%f330, %f329};
	st.global.v2.f32 	[%rd19+1032], {%f328, %f327};
$L__BB11_86:
	add.s32 	%r326, %r320, 96;
	setp.ge.s32 	%p58, %r326, %r83;
	@%p58 bra 	$L__BB11_88;
	st.global.v2.f32 	[%rd19+1536], {%f326, %f325};
	st.global.v2.f32 	[%rd19+1544], {%f324, %f323};
$L__BB11_88:
	add.s32 	%r328, %r320, 128;
	setp.ge.s32 	%p59, %r328, %r83;
	@%p59 bra 	$L__BB11_90;
	st.global.v2.f32 	[%rd19+2048], {%f322, %f321};
	st.global.v2.f32 	[%rd19+2056], {%f320, %f319};
$L__BB11_90:
	add.s32 	%r330, %r320, 160;
	setp.ge.s32 	%p60, %r330, %r83;
	@%p60 bra 	$L__BB11_92;
	st.global.v2.f32 	[%rd19+2560], {%f318, %f317};
	st.global.v2.f32 	[%rd19+2568], {%f316, %f315};
$L__BB11_92:
	add.s32 	%r332, %r320, 192;
	setp.ge.s32 	%p61, %r332, %r83;
	@%p61 bra 	$L__BB11_94;
	st.global.v2.f32 	[%rd19+3072], {%f314, %f313};
	st.global.v2.f32 	[%rd19+3080], {%f312, %f311};
$L__BB11_94:
	// begin inline asm
	exit;
	// end inline asm
	mov.u32 	%r952, %r932;
	mov.u32 	%r953, %r933;
	mov.u32 	%r954, %r934;
	mov.u32 	%r955, %r935;
	mov.u32 	%r956, %r936;
	mov.u32 	%r957, %r937;
	mov.u32 	%r958, %r938;
$L__BB11_95:
	mul.hi.u32 	%r333, %r1, 357913942;
	add.s32 	%r334, %r333, %r1;
	shl.b32 	%r335, %r334, 2;
	mov.u32 	%r336, _ZZN3cub18CUB_300001_SM_10006detail10radix_sort29DeviceRadixSortOnesweepKernelINS1_5radix10policy_hubIiN4cuda3std3__45tupleIJ6float2SA_EEEyE10Policy1000ELNS0_9SortOrderE0EiSB_yiiNS1_21identity_decomposer_tEEEvPT5_SH_PT3_PKSI_PT1_PKSM_PT2_PKSQ_T4_iiT6_E1s;
	add.s32 	%r337, %r336, %r335;
	add.s32 	%r91, %r337, 13328;
	st.shared.u32 	[%r337+13328], %r947;
	bar.sync 	0;
	setp.gt.u32 	%p62, %r1, 31;
	@%p62 bra 	$L__BB11_97;
	mad.lo.s32 	%r369, %r1, 52, %r336;
	ld.shared.u32 	%r370, [%r369+13328];
	ld.shared.u32 	%r371, [%r369+13332];
	ld.shared.u32 	%r372, [%r369+13336];
	ld.shared.u32 	%r373, [%r369+13340];
	ld.shared.u32 	%r374, [%r369+13344];
	ld.shared.u32 	%r375, [%r369+13348];
	ld.shared.u32 	%r376, [%r369+13352];
	ld.shared.u32 	%r377, [%r369+13356];
	ld.shared.u32 	%r378, [%r369+13360];
	ld.shared.u32 	%r379, [%r369+13364];
	ld.shared.u32 	%r380, [%r369+13368];
	ld.shared.u32 	%r381, [%r369+13372];
	add.s32 	%r382, %r371, %r370;
	add.s32 	%r383, %r382, %r372;
	add.s32 	%r384, %r383, %r373;
	add.s32 	%r385, %r384, %r374;
	add.s32 	%r386, %r385, %r375;
	add.s32 	%r387, %r386, %r376;
	add.s32 	%r388, %r387, %r377;
	add.s32 	%r389, %r388, %r378;
	add.s32 	%r390, %r389, %r379;
	add.s32 	%r391, %r390, %r380;
	add.s32 	%r342, %r391, %r381;
	mov.b32 	%r340, 1;
	mov.b32 	%r365, 0;
	mov.b32 	%r367, -1;
	// begin inline asm
	{  .reg .s32 r0;  .reg .pred p;  shfl.sync.up.b32 r0|p, %r342, %r340, %r365, %r367;  @p add.s32 r0, r0, %r342;  mov.s32 %r338, r0;}
	// end inline asm
	mov.b32 	%r346, 2;
	// begin inline asm
	{  .reg .s32 r0;  .reg .pred p;  shfl.sync.up.b32 r0|p, %r338, %r346, %r365, %r367;  @p add.s32 r0, r0, %r338;  mov.s32 %r344, r0;}
	// end inline asm
	mov.b32 	%r352, 4;
	// begin inline asm
	{  .reg .s32 r0;  .reg .pred p;  shfl.sync.up.b32 r0|p, %r344, %r352, %r365, %r367;  @p add.s32 r0, r0, %r344;  mov.s32 %r350, r0;}
	// end inline asm
	mov.b32 	%r358, 8;
	// begin inline asm
	{  .reg .s32 r0;  .reg .pred p;  shfl.sync.up.b32 r0|p, %r350, %r358, %r365, %r367;  @p add.s32 r0, r0, %r350;  mov.s32 %r356, r0;}
	// end inline asm
	mov.b32 	%r364, 16;
	// begin inline asm
	{  .reg .s32 r0;  .reg .pred p;  shfl.sync.up.b32 r0|p, %r356, %r364, %r365, %r367;  @p add.s32 r0, r0, %r356;  mov.s32 %r362, r0;}
	// end inline asm
	sub.s32 	%r392, %r362, %r342;
	add.s32 	%r393, %r370, %r392;
	add.s32 	%r394, %r371, %r393;
	add.s32 	%r395, %r372, %r394;
	add.s32 	%r396, %r373, %r395;
	add.s32 	%r397, %r374, %r396;
	add.s32 	%r398, %r375, %r397;
	add.s32 	%r399, %r376, %r398;
	add.s32 	%r400, %r377, %r399;
	add.s32 	%r401, %r378, %r400;
	add.s32 	%r402, %r379, %r401;
	add.s32 	%r403, %r380, %r402;
	st.shared.u32 	[%r369+13328], %r392;
	st.shared.u32 	[%r369+13332], %r393;
	st.shared.u32 	[%r369+13336], %r394;
	st.shared.u32 	[%r369+13340], %r395;
	st.shared.u32 	[%r369+13344], %r396;
	st.shared.u32 	[%r369+13348], %r397;
	st.shared.u32 	[%r369+13352], %r398;
	st.shared.u32 	[%r369+13356], %r399;
	st.shared.u32 	[%r369+13360], %r400;
	st.shared.u32 	[%r369+13364], %r401;
	st.shared.u32 	[%r369+13368], %r402;
	st.shared.u32 	[%r369+13372], %r403;
$L__BB11_97:
	shl.b32 	%r404, %r1, 2;
	add.s32 	%r92, %r336, %r404;
	setp.gt.u32 	%p63, %r1, 255;
	bar.sync 	0;
	ld.shared.u32 	%r93, [%r91];
	@%p63 bra 	$L__BB11_99;
	ld.shared.u32 	%r406, [%r92];
	add.s32 	%r407, %r406, %r93;
	st.shared.u32 	[%r92], %r407;
	ld.shared.u32 	%r408, [%r92+1024];
	add.s32 	%r409, %r408, %r93;
	st.shared.u32 	[%r92+1024], %r409;
	ld.shared.u32 	%r410, [%r92+2048];
	add.s32 	%r411, %r410, %r93;
	st.shared.u32 	[%r92+2048], %r411;
	ld.shared.u32 	%r412, [%r92+3072];
	add.s32 	%r413, %r412, %r93;
	st.shared.u32 	[%r92+3072], %r413;
	ld.shared.u32 	%r414, [%r92+4096];
	add.s32 	%r415, %r414, %r93;
	st.shared.u32 	[%r92+4096], %r415;
	ld.shared.u32 	%r416, [%r92+5120];
	add.s32 	%r417, %r416, %r93;
	st.shared.u32 	[%r92+5120], %r417;
	ld.shared.u32 	%r418, [%r92+6144];
	add.s32 	%r419, %r418, %r93;
	st.shared.u32 	[%r92+6144], %r419;
	ld.shared.u32 	%r420, [%r92+7168];
	add.s32 	%r421, %r420, %r93;
	st.shared.u32 	[%r92+7168], %r421;
	ld.shared.u32 	%r422, [%r92+8192];
	add.s32 	%r423, %r422, %r93;
	st.shared.u32 	[%r92+8192], %r423;
	ld.shared.u32 	%r424, [%r92+9216];
	add.s32 	%r425, %r424, %r93;
	st.shared.u32 	[%r92+9216], %r425;
	ld.shared.u32 	%r426, [%r92+10240];
	add.s32 	%r427, %r426, %r93;
	st.shared.u32 	[%r92+10240], %r427;
	ld.shared.u32 	%r428, [%r92+11264];
	add.s32 	%r429, %r428, %r93;
	st.shared.u32 	[%r92+11264], %r429;
$L__BB11_99:
	shl.b32 	%r456, %r1, 5;
	and.b32  	%r457, %r456, 31744;
	add.s32 	%r94, %r336, %r457;
	bar.sync 	0;
	// begin inline asm
	mov.u32 %r430, %lanemask_le;
	// end inline asm
	shr.u32 	%r459, %r958, %r159;
	and.b32  	%r453, %r459, %r42;
	mov.b32 	%r433, 1;
	// begin inline asm
	{
    .reg .pred p;
    and.b32 %r431, %r453, %r433;    setp.ne.u32 p, %r431, 0;
    vote.ballot.sync.b32 %r431, p, 0xffffffff;
    @!p not.b32 %r431, %r431;
}

	// end inline asm
	mov.b32 	%r436, 2;
	// begin inline asm
	{
    .reg .pred p;
    and.b32 %r434, %r453, %r436;    setp.ne.u32 p, %r434, 0;
    vote.ballot.sync.b32 %r434, p, 0xffffffff;
    @!p not.b32 %r434, %r434;
}

	// end inline asm
	and.b32  	%r460, %r434, %r431;
	mov.b32 	%r439, 4;
	// begin inline asm
	{
    .reg .pred p;
    and.b32 %r437, %r453, %r439;    setp.ne.u32 p, %r437, 0;
    vote.ballot.sync.b32 %r437, p, 0xffffffff;
    @!p not.b32 %r437, %r437;
}

	// end inline asm
	and.b32  	%r461, %r437, %r460;
	mov.b32 	%r442, 8;
	// begin inline asm
	{
    .reg .pred p;
    and.b32 %r440, %r453, %r442;    setp.ne.u32 p, %r440, 0;
    vote.ballot.sync.b32 %r440, p, 0xffffffff;
    @!p not.b32 %r440, %r440;
}

	// end inline asm
	and.b32  	%r462, %r440, %r461;
	mov.b32 	%r445, 16;
	// begin inline asm
	{
    .reg .pred p;
    and.b32 %r443, %r453, %r445;    setp.ne.u32 p, %r443, 0;
    vote.ballot.sync.b32 %r443, p, 0xffffffff;
    @!p not.b32 %r443, %r443;
}

	// end inline asm
	and.b32  	%r463, %r443, %r462;
	mov.b32 	%r448, 32;
	// begin inline asm
	{
    .reg .pred p;
    and.b32 %r446, %r453, %r448;    setp.ne.u32 p, %r446, 0;
    vote.ballot.sync.b32 %r446, p, 0xffffffff;
    @!p not.b32 %r446, %r446;
}

	// end inline asm
	and.b32  	%r464, %r446, %r463;
	mov.b32 	%r451, 64;
	// begin inline asm
	{
    .reg .pred p;
    and.b32 %r449, %r453, %r451;    setp.ne.u32 p, %r449, 0;
    vote.ballot.sync.b32 %r449, p, 0xffffffff;
    @!p not.b32 %r449, %r449;
}

	// end inline asm
	and.b32  	%r465, %r449, %r464;
	mov.b32 	%r454, 128;
	// begin inline asm
	{
    .reg .pred p;
    and.b32 %r452, %r453, %r454;    setp.ne.u32 p, %r452, 0;
    vote.ballot.sync.b32 %r452, p, 0xffffffff;
    @!p not.b32 %r452, %r452;
}

	// end inline asm
	and.b32  	%r466, %r452, %r465;
	clz.b32 	%r467, %r466;
	sub.s32 	%r97, 31, %r467;
	and.b32  	%r468, %r430, %r466;
	popc.b32 	%r98, %r468;
	setp.ne.s32 	%p64, %r161, %r97;
	mov.b32 	%r959, 0;
	@%p64 bra 	$L__BB11_101;
	shl.b32 	%r469, %r453, 2;
	add.s32 	%r470, %r94, %r469;
	atom.shared.add.u32 	%r959, [%r470], %r98;
$L__BB11_101:
	shfl.sync.idx.b32	%r496|%p65, %r959, %r97, 31, -1;
	add.s32 	%r101, %r98, %r496;
	shr.u32 	%r497, %r957, %r159;
	and.b32  	%r493, %r497, %r42;
	mov.b32 	%r473, 1;
	// begin inline asm
	{
    .reg .pred p;
    and.b32 %r471, %r493, %r473;    setp.ne.u32 p, %r471, 0;
    vote.ballot.sync.b32 %r471, p, 0xffffffff;
    @!p not.b32 %r471, %r471;
}

	// end inline asm
	mov.b32 	%r476, 2;
	// begin inline asm
	{
    .reg .pred p;
    and.b32 %r474, %r493, %r476;    setp.ne.u32 p, %r474, 0;
    vote.ballot.sync.b32 %r474, p, 0xffffffff;
    @!p not.b32 %r474, %r474;
}

	// end inline asm
	and.b32  	%r498, %r474, %r471;
	mov.b32 	%r479, 4;
	// begin inline asm
	{
    .reg .pred p;
    and.b32 %r477, %r493, %r479;    setp.ne.u32 p, %r477, 0;
    vote.ballot.sync.b32 %r477, p, 0xffffffff;
    @!p not.b32 %r477, %r477;
}

	// end inline asm
	and.b32  	%r499, %r477, %r498;
	mov.b32 	%r482, 8;
	// begin inline asm
	{
    .reg .pred p;
    and.b32 %r480, %r493, %r482;    setp.ne.u32 p, %r480, 0;
    vote.ballot.sync.b32 %r480, p, 0xffffffff;
    @!p not.b32 %r480, %r480;
}

	// end inline asm
	and.b32  	%r500, %r480, %r499;
	mov.b32 	%r485, 16;
	// begin inline asm
	{
    .reg .pred p;
    and.b32 %r483, %r493, %r485;    setp.ne.u32 p, %r483, 0;
    vote.ballot.sync.b32 %r483, p, 0xffffffff;
    @!p not.b32 %r483, %r483;
}

	// end inline asm
	and.b32  	%r501, %r483, %r500;
	mov.b32 	%r488, 32;
	// begin inline asm
	{
    .reg .pred p;
    and.b32 %r486, %r493, %r488;    setp.ne.u32 p, %r486, 0;
    vote.ballot.sync.b32 %r486, p, 0xffffffff;
    @!p not.b32 %r486, %r486;
}

	// end inline asm
	and.b32  	%r502, %r486, %r501;
	mov.b32 	%r491, 64;
	// begin inline asm
	{
    .reg .pred p;
    and.b32 %r489, %r493, %r491;    setp.ne.u32 p, %r489, 0;
    vote.ballot.sync.b32 %r489, p, 0xffffffff;
    @!p not.b32 %r489, %r489;
}

	// end inline asm
	and.b32  	%r503, %r489, %r502;
	mov.b32 	%r494, 128;
	// begin inline asm
	{
    .reg .pred p;
    and.b32 %r492, %r493, %r494;    setp.ne.u32 p, %r492, 0;
    vote.ballot.sync.b32 %r492, p, 0xffffffff;
    @!p not.b32 %r492, %r492;
}

	// end inline asm
	and.b32  	%r504, %r492, %r503;
	clz.b32 	%r505, %r504;
	sub.s32 	%r103, 31, %r505;
	and.b32  	%r506, %r430, %r504;
	popc.b32 	%r104, %r506;
	setp.ne.s32 	%p66, %r161, %r103;
	mov.b32 	%r960, 0;
	@%p66 bra 	$L__BB11_103;
	shl.b32 	%r507, %r493, 2;
	add.s32 	%r508, %r94, %r507;
	atom.shared.add.u32 	%r960, [%r508], %r104;
$L__BB11_103:
	shfl.sync.idx.b32	%r534|%p67, %r960, %r103, 31, -1;
	add.s32 	%r107, %r104, %r534;
	shr.u32 	%r535, %r956, %r159;
	and.b32  	%r531, %r535, %r42;
	mov.b32 	%r511, 1;
	// begin inline asm
	{
    .reg .pred p;
    and.b32 %r509, %r531, %r511;    setp.ne.u32 p, %r509, 0;
    vote.ballot.sync.b32 %r509, p, 0xffffffff;
    @!p not.b32 %r509, %r509;
}

	// end inline asm
	mov.b32 	%r514, 2;
	// begin inline asm
	{
    .reg .pred p;
    and.b32 %r512, %r531, %r514;    setp.ne.u32 p, %r512, 0;
    vote.ballot.sync.b32 %r512, p, 0xffffffff;
    @!p not.b32 %r512, %r512;
}

	// end inline asm
	and.b32  	%r536, %r512, %r509;
	mov.b32 	%r517, 4;
	// begin inline asm
	{
    .reg .pred p;
    and.b32 %r515, %r531, %r517;    setp.ne.u32 p, %r515, 0;
    vote.ballot.sync.b32 %r515, p, 0xffffffff;
    @!p not.b32 %r515, %r515;
}

	// end inline asm
	and.b32  	%r537, %r515, %r536;
	mov.b32 	%r520, 8;
	// begin inline asm
	{
    .reg .pred p;
    and.b32 %r518, %r531, %r520;    setp.ne.u32 p, %r518, 0;
    vote.ballot.sync.b32 %r518, p, 0xffffffff;
    @!p not.b32 %r518, %r518;
}

	// end inline asm
	and.b32  	%r538, %r518, %r537;
	mov.b32 	%r523, 16;
	// begin inline asm
	{
    .reg .pred p;
    and.b32 %r521, %r531, %r523;    setp.ne.u32 p, %r521, 0;
    vote.ballot.sync.b32 %r521, p, 0xffffffff;
    @!p not.b32 %r521, %r521;
}

	// end inline asm
	and.b32  	%r539, %r521, %r538;
	mov.b32 	%r526, 32;
	// begin inline asm
	{
    .reg .pred p;
    and.b32 %r524, %r531, %r526;    setp.ne.u32 p, %r524, 0;
    vote.ballot.sync.b32 %r524, p, 0xffffffff;
    @!p not.b32 %r524, %r524;
}

	// end inline asm
	and.b32  	%r540, %r524, %r539;
	mov.b32 	%r529, 64;
	// begin inline asm
	{
    .reg .pred p;
    and.b32 %r527, %r531, %r529;    setp.ne.u32 p, %r527, 0;
    vote.ballot.sync.b32 %r527, p, 0xffffffff;
    @!p not.b32 %r527, %r527;
}

	// end inline asm
	and.b32  	%r541, %r527, %r540;
	mov.b32 	%r532, 128;
	// begin inline asm
	{
    .reg .pred p;
    and.b32 %r530, %r531, %r532;    setp.ne.u32 p, %r530, 0;
    vote.ballot.sync.b32 %r530, p, 0xffffffff;
    @!p not.b32 %r530, %r530;
}

	// end inline asm
	and.b32  	%r542, %r530, %r541;
	clz.b32 	%r543, %r542;
	sub.s32 	%r109, 31, %r543;
	and.b32  	%r544, %r430, %r542;
	popc.b32 	%r110, %r544;
	setp.ne.s32 	%p68, %r161, %r109;
	mov.b32 	%r961, 0;
	@%p68 bra 	$L__BB11_105;
	shl.b32 	%r545, %r531, 2;
	add.s32 	%r546, %r94, %r545;
	atom.shared.add.u32 	%r961, [%r546], %r110;
$L__BB11_105:
	shfl.sync.idx.b32	%r572|%p69, %r961, %r109, 31, -1;
	add.s32 	%r113, %r110, %r572;
	shr.u32 	%r573, %r955, %r159;
	and.b32  	%r569, %r573, %r42;
	mov.b32 	%r549, 1;
	// begin inline asm
	{
    .reg .pred p;
    and.b32 %r547, %r569, %r549;    setp.ne.u32 p, %r547, 0;
    vote.ballot.sync.b32 %r547, p, 0xffffffff;
    @!p not.b32 %r547, %r547;
}

	// end inline asm
	mov.b32 	%r552, 2;
	// begin inline asm
	{
    .reg .pred p;
    and.b32 %r550, %r569, %r552;    setp.ne.u32 p, %r550, 0;
    vote.ballot.sync.b32 %r550, p, 0xffffffff;
    @!p not.b32 %r550, %r550;
}

	// end inline asm
	and.b32  	%r574, %r550, %r547;
	mov.b32 	%r555, 4;
	// begin inline asm
	{
    .reg .pred p;
    and.b32 %r553, %r569, %r555;    setp.ne.u32 p, %r553, 0;
    vote.ballot.sync.b32 %r553, p, 0xffffffff;
    @!p not.b32 %r553, %r553;
}

	// end inline asm
	and.b32  	%r575, %r553, %r574;
	mov.b32 	%r558, 8;
	// begin inline asm
	{
    .reg .pred p;
    and.b32 %r556, %r569, %r558;    setp.ne.u32 p, %r556, 0;
    vote.ballot.sync.b32 %r556, p, 0xffffffff;
    @!p not.b32 %r556, %r556;
}

	// end inline asm
	and.b32  	%r576, %r556, %r575;
	mov.b32 	%r561, 16;
	// begin inline asm
	{
    .reg .pred p;
    and.b32 %r559, %r569, %r561;    setp.ne.u32 p, %r559, 0;
    vote.ballot.sync.b32 %r559, p, 0xffffffff;
    @!p not.b32 %r559, %r559;
}

	// end inline asm
	and.b32  	%r577, %r559, %r576;
	mov.b32 	%r564, 32;
	// begin inline asm
	{
    .reg .pred p;
    and.b32 %r562, %r569, %r564;    setp.ne.u32 p, %r562, 0;
    vote.ballot.sync.b32 %r562, p, 0xffffffff;
    @!p not.b32 %r562, %r562;
}

	// end inline asm
	and.b32  	%r578, %r562, %r577;
	mov.b32 	%r567, 64;
	// begin inline asm
	{
    .reg .pred p;
    and.b32 %r565, %r569, %r567;    setp.ne.u32 p, %r565, 0;
    vote.ballot.sync.b32 %r565, p, 0xffffffff;
    @!p not.b32 %r565, %r565;
}

	// end inline asm
	and.b32  	%r579, %r565, %r578;
	mov.b32 	%r570, 128;
	// begin inline asm
	{
    .reg .pred p;
    and.b32 %r568, %r569, %r570;    setp.ne.u32 p, %r568, 0;
    vote.ballot.sync.b32 %r568, p, 0xffffffff;
    @!p not.b32 %r568, %r568;
}

	// end inline asm
	and.b32  	%r580, %r568, %r579;
	clz.b32 	%r581, %r580;
	sub.s32 	%r115, 31, %r581;
	and.b32  	%r582, %r430, %r580;
	popc.b32 	%r116, %r582;
	setp.ne.s32 	%p70, %r161, %r115;
	mov.b32 	%r962, 0;
	@%p70 bra 	$L__BB11_107;
	shl.b32 	%r583, %r569, 2;
	add.s32 	%r584, %r94, %r583;
	atom.shared.add.u32 	%r962, [%r584], %r116;
$L__BB11_107:
	shfl.sync.idx.b32	%r610|%p71, %r962, %r115, 31, -1;
	add.s32 	%r119, %r116, %r610;
	shr.u32 	%r611, %r954, %r159;
	and.b32  	%r607, %r611, %r42;
	mov.b32 	%r587, 1;
	// begin inline asm
	{
    .reg .pred p;
    and.b32 %r585, %r607, %r587;    setp.ne.u32 p, %r585, 0;
    vote.ballot.sync.b32 %r585, p, 0xffffffff;
    @!p not.b32 %r585, %r585;
}

	// end inline asm
	mov.b32 	%r590, 2;
	// begin inline asm
	{
    .reg .pred p;
    and.b32 %r588, %r607, %r590;    setp.ne.u32 p, %r588, 0;
    vote.ballot.sync.b32 %r588, p, 0xffffffff;
    @!p not.b32 %r588, %r588;
}

	// end inline asm
	and.b32  	%r612, %r588, %r585;
	mov.b32 	%r593, 4;
	// begin inline asm
	{
    .reg .pred p;
    and.b32 %r591, %r607, %r593;    setp.ne.u32 p, %r591, 0;
    vote.ballot.sync.b32 %r591, p, 0xffffffff;
    @!p not.b32 %r591, %r591;
}

	// end inline asm
	and.b32  	%r613, %r591, %r612;
	mov.b32 	%r596, 8;
	// begin inline asm
	{
    .reg .pred p;
    and.b32 %r594, %r607, %r596;    setp.ne.u32 p, %r594, 0;
    vote.ballot.sync.b32 %r594, p, 0xffffffff;
    @!p not.b32 %r594, %r594;
}

	// end inline asm
	and.b32  	%r614, %r594, %r613;
	mov.b32 	%r599, 16;
	// begin inline asm
	{
    .reg .pred p;
    and.b32 %r597, %r607, %r599;    setp.ne.u32 p, %r597, 0;
    vote.ballot.sync.b32 %r597, p, 0xffffffff;
    @!p not.b32 %r597, %r597;
}

	// end inline asm
	and.b32  	%r615, %r597, %r614;
	mov.b32 	%r602, 32;
	// begin inline asm
	{
    .reg .pred p;
    and.b32 %r600, %r607, %r602;    setp.ne.u32 p, %r600, 0;
    vote.ballot.sync.b32 %r600, p, 0xffffffff;
    @!p not.b32 %r600, %r600;
}

	// end inline asm
	and.b32  	%r616, %r600, %r615;
	mov.b32 	%r605, 64;
	// begin inline asm
	{
    .reg .pred p;
    and.b32 %r603, %r607, %r605;    setp.ne.u32 p, %r603, 0;
    vote.ballot.sync.b32 %r603, p, 0xffffffff;
    @!p not.b32 %r603, %r603;
}

	// end inline asm
	and.b32  	%r617, %r603, %r616;
	mov.b32 	%r608, 128;
	// begin inline asm
	{
    .reg .pred p;
    and.b32 %r606, %r607, %r608;    setp.ne.u32 p, %r606, 0;
    vote.ballot.sync.b32 %r606, p, 0xffffffff;
    @!p not.b32 %r606, %r606;
}

	// end inline asm
	and.b32  	%r618, %r606, %r617;
	clz.b32 	%r619, %r618;
	sub.s32 	%r121, 31, %r619;
	and.b32  	%r620, %r430, %r618;
	popc.b32 	%r122, %r620;
	setp.ne.s32 	%p72, %r161, %r121;
	mov.b32 	%r963, 0;
	@%p72 bra 	$L__BB11_109;
	shl.b32 	%r621, %r607, 2;
	add.s32 	%r622, %r94, %r621;
	atom.shared.add.u32 	%r963, [%r622], %r122;
$L__BB11_109:
	shfl.sync.idx.b32	%r648|%p73, %r963, %r121, 31, -1;
	add.s32 	%r125, %r122, %r648;
	shr.u32 	%r649, %r953, %r159;
	and.b32  	%r645, %r649, %r42;
	mov.b32 	%r625, 1;
	// begin inline asm
	{
    .reg .pred p;
    and.b32 %r623, %r645, %r625;    setp.ne.u32 p, %r623, 0;
    vote.ballot.sync.b32 %r623, p, 0xffffffff;
    @!p not.b32 %r623, %r623;
}

	// end inline asm
	mov.b32 	%r628, 2;
	// begin inline asm
	{
    .reg .pred p;
    and.b32 %r626, %r645, %r628;    setp.ne.u32 p, %r626, 0;
    vote.ballot.sync.b32 %r626, p, 0xffffffff;
    @!p not.b32 %r626, %r626;
}

	// end inline asm
	and.b32  	%r650, %r626, %r623;
	mov.b32 	%r631, 4;
	// begin inline asm
	{
    .reg .pred p;
    and.b32 %r629, %r645, %r631;    setp.ne.u32 p, %r629, 0;
    vote.ballot.sync.b32 %r629, p, 0xffffffff;
    @!p not.b32 %r629, %r629;
}

	// end inline asm
	and.b32  	%r651, %r629, %r650;
	mov.b32 	%r634, 8;
	// begin inline asm
	{
    .reg .pred p;
    and.b32 %r632, %r645, %r634;    setp.ne.u32 p, %r632, 0;
    vote.ballot.sync.b32 %r632, p, 0xffffffff;
    @!p not.b32 %r632, %r632;
}

	// end inline asm
	and.b32  	%r652, %r632, %r651;
	mov.b32 	%r637, 16;
	// begin inline asm
	{
    .reg .pred p;
    and.b32 %r635, %r645, %r637;    setp.ne.u32 p, %r635, 0;
    vote.ballot.sync.b32 %r635, p, 0xffffffff;
    @!p not.b32 %r635, %r635;
}

	// end inline asm
	and.b32  	%r653, %r635, %r652;
	mov.b32 	%r640, 32;
	// begin inline asm
	{
    .reg .pred p;
    and.b32 %r638, %r645, %r640;    setp.ne.u32 p, %r638, 0;
    vote.ballot.sync.b32 %r638, p, 0xffffffff;
    @!p not.b32 %r638, %r638;
}

	// end inline asm
	and.b32  	%r654, %r638, %r653;
	mov.b32 	%r643, 64;
	// begin inline asm
	{
    .reg .pred p;
    and.b32 %r641, %r645, %r643;    setp.ne.u32 p, %r641, 0;
    vote.ballot.sync.b32 %r641, p, 0xffffffff;
    @!p not.b32 %r641, %r641;
}

	// end inline asm
	and.b32  	%r655, %r641, %r654;
	mov.b32 	%r646, 128;
	// begin inline asm
	{
    .reg .pred p;
    and.b32 %r644, %r645, %r646;    setp.ne.u32 p, %r644, 0;
    vote.ballot.sync.b32 %r644, p, 0xffffffff;
    @!p not.b32 %r644, %r644;
}

	// end inline asm
	and.b32  	%r656, %r644, %r655;
	clz.b32 	%r657, %r656;
	sub.s32 	%r127, 31, %r657;
	and.b32  	%r658, %r430, %r656;
	popc.b32 	%r128, %r658;
	setp.ne.s32 	%p74, %r161, %r127;
	mov.b32 	%r964, 0;
	@%p74 bra 	$L__BB11_111;
	shl.b32 	%r659, %r645, 2;
	add.s32 	%r660, %r94, %r659;
	atom.shared.add.u32 	%r964, [%r660], %r128;
$L__BB11_111:
	shfl.sync.idx.b32	%r686|%p75, %r964, %r127, 31, -1;
	add.s32 	%r131, %r128, %r686;
	shr.u32 	%r687, %r952, %r159;
	and.b32  	%r683, %r687, %r42;
	mov.b32 	%r663, 1;
	// begin inline asm
	{
    .reg .pred p;
    and.b32 %r661, %r683, %r663;    setp.ne.u32 p, %r661, 0;
    vote.ballot.sync.b32 %r661, p, 0xffffffff;
    @!p not.b32 %r661, %r661;
}

	// end inline asm
	mov.b32 	%r666, 2;
	// begin inline asm
	{
    .reg .pred p;
    and.b32 %r664, %r683, %r666;    setp.ne.u32 p, %r664, 0;
    vote.ballot.sync.b32 %r664, p, 0xffffffff;
    @!p not.b32 %r664, %r664;
}

	// end inline asm
	and.b32  	%r688, %r664, %r661;
	mov.b32 	%r669, 4;
	// begin inline asm
	{
    .reg .pred p;
    and.b32 %r667, %r683, %r669;    setp.ne.u32 p, %r667, 0;
    vote.ballot.sync.b32 %r667, p, 0xffffffff;
    @!p not.b32 %r667, %r667;
}

	// end inline asm
	and.b32  	%r689, %r667, %r688;
	mov.b32 	%r672, 8;
	// begin inline asm
	{
    .reg .pred p;
    and.b32 %r670, %r683, %r672;    setp.ne.u32 p, %r670, 0;
    vote.ballot.sync.b32 %r670, p, 0xffffffff;
    @!p not.b32 %r670, %r670;
}

	// end inline asm
	and.b32  	%r690, %r670, %r689;
	mov.b32 	%r675, 16;
	// begin inline asm
	{
    .reg .pred p;
    and.b32 %r673, %r683, %r675;    setp.ne.u32 p, %r673, 0;
    vote.ballot.sync.b32 %r673, p, 0xffffffff;
    @!p not.b32 %r673, %r673;
}

	// end inline asm
	and.b32  	%r691, %r673, %r690;
	mov.b32 	%r678, 32;
	// begin inline asm
	{
    .reg .pred p;
    and.b32 %r676, %r683, %r678;    setp.ne.u32 p, %r676, 0;
    vote.ballot.sync.b32 %r676, p, 0xffffffff;
    @!p not.b32 %r676, %r676;
}

	// end inline asm
	and.b32  	%r692, %r676, %r691;
	mov.b32 	%r681, 64;
	// begin inline asm
	{
    .reg .pred p;
    and.b32 %r679, %r683, %r681;    setp.ne.u32 p, %r679, 0;
    vote.ballot.sync.b32 %r679, p, 0xffffffff;
    @!p not.b32 %r679, %r679;
}

	// end inline asm
	and.b32  	%r693, %r679, %r692;
	mov.b32 	%r684, 128;
	// begin inline asm
	{
    .reg .pred p;
    and.b32 %r682, %r683, %r684;    setp.ne.u32 p, %r682, 0;
    vote.ballot.sync.b32 %r682, p, 0xffffffff;
    @!p not.b32 %r682, %r682;
}

	// end inline asm
	and.b32  	%r694, %r682, %r693;
	clz.b32 	%r695, %r694;
	sub.s32 	%r133, 31, %r695;
	and.b32  	%r696, %r430, %r694;
	popc.b32 	%r134, %r696;
	setp.ne.s32 	%p76, %r161, %r133;
	mov.b32 	%r965, 0;
	@%p76 bra 	$L__BB11_113;
	shl.b32 	%r697, %r683, 2;
	add.s32 	%r698, %r94, %r697;
	atom.shared.add.u32 	%r965, [%r698], %r134;
$L__BB11_113:
	setp.gt.u32 	%p77, %r1, 255;
	shfl.sync.idx.b32	%r699|%p78, %r965, %r133, 31, -1;
	add.s32 	%r137, %r134, %r699;
	bar.sync 	0;
	shl.b32 	%r700, %r101, 2;
	add.s32 	%r702, %r336, %r700;
	st.shared.u32 	[%r702+-4], %r958;
	shl.b32 	%r703, %r107, 2;
	add.s32 	%r704, %r336, %r703;
	st.shared.u32 	[%r704+-4], %r957;
	shl.b32 	%r705, %r113, 2;
	add.s32 	%r706, %r336, %r705;
	st.shared.u32 	[%r706+-4], %r956;
	shl.b32 	%r707, %r119, 2;
	add.s32 	%r708, %r336, %r707;
	st.shared.u32 	[%r708+-4], %r955;
	shl.b32 	%r709, %r125, 2;
	add.s32 	%r710, %r336, %r709;
	st.shared.u32 	[%r710+-4], %r954;
	shl.b32 	%r711, %r131, 2;
	add.s32 	%r712, %r336, %r711;
	st.shared.u32 	[%r712+-4], %r953;
	shl.b32 	%r713, %r137, 2;
	add.s32 	%r714, %r336, %r713;
	st.shared.u32 	[%r714+-4], %r952;
	shl.b32 	%r715, %r1, 3;
	add.s32 	%r716, %r336, %r715;
	add.s32 	%r138, %r716, 43008;
	@%p77 bra 	$L__BB11_121;
	ld.param.u64 	%rd209, [_ZN3cub18CUB_300001_SM_10006detail10radix_sort29DeviceRadixSortOnesweepKernelINS1_5radix10policy_hubIiN4cuda3std3__45tupleIJ6float2SA_EEEyE10Policy1000ELNS0_9SortOrderE0EiSB_yiiNS1_21identity_decomposer_tEEEvPT5_SH_PT3_PKSI_PT1_PKSM_PT2_PKSQ_T4_iiT6__param_3];
	cvta.to.global.u64 	%rd77, %rd209;
	shl.b64 	%rd78, %rd10, 3;
	add.s64 	%rd79, %rd77, %rd78;
	ld.global.u64 	%rd80, [%rd79];
	cvt.s64.s32 	%rd81, %r93;
	sub.s64 	%rd214, %rd80, %rd81;
	st.shared.u64 	[%r138], %rd214;
	setp.lt.s32 	%p79, %r4, 1;
	mov.u32 	%r969, %r947;
	@%p79 bra 	$L__BB11_120;
	mov.b32 	%r967, -1;
	mov.u32 	%r966, %r4;
	mov.u32 	%r969, %r947;
$L__BB11_116:
	ld.param.u64 	%rd202, [_ZN3cub18CUB_300001_SM_10006detail10radix_sort29DeviceRadixSortOnesweepKernelINS1_5radix10policy_hubIiN4cuda3std3__45tupleIJ6float2SA_EEEyE10Policy1000ELNS0_9SortOrderE0EiSB_yiiNS1_21identity_decomposer_tEEEvPT5_SH_PT3_PKSI_PT1_PKSM_PT2_PKSQ_T4_iiT6__param_0];
	add.s32 	%r142, %r966, -1;
	shl.b32 	%r718, %r142, 8;
	add.s32 	%r719, %r718, %r1;
	cvta.to.global.u64 	%rd82, %rd202;
	mul.wide.s32 	%rd83, %r719, 4;
	add.s64 	%rd21, %rd82, %rd83;
$L__BB11_117:
	membar.cta;
	ld.volatile.global.u32 	%r143, [%rd21];
	setp.eq.s32 	%p80, %r143, 0;
	@%p80 bra 	$L__BB11_117;
	and.b32  	%r720, %r143, 1073741823;
	add.s32 	%r969, %r720, %r969;
	setp.gt.s32 	%p81, %r143, -1;
	vote.sync.ballot.b32 	%r967, %p81, %r967;
	setp.gt.u32 	%p83, %r966, 1;
	and.pred  	%p84, %p81, %p83;
	mov.u32 	%r966, %r142;
	@%p84 bra 	$L__BB11_116;
	ld.shared.u64 	%rd214, [%r138];
$L__BB11_120:
	ld.param.u64 	%rd203, [_ZN3cub18CUB_300001_SM_10006detail10radix_sort29DeviceRadixSortOnesweepKernelINS1_5radix10policy_hubIiN4cuda3std3__45tupleIJ6float2SA_EEEyE10Policy1000ELNS0_9SortOrderE0EiSB_yiiNS1_21identity_decomposer_tEEEvPT5_SH_PT3_PKSI_PT1_PKSM_PT2_PKSQ_T4_iiT6__param_0];
	or.b32  	%r721, %r969, -2147483648;
	cvta.to.global.u64 	%rd84, %rd203;
	shl.b32 	%r722, %r4, 8;
	add.s32 	%r723, %r722, %r1;
	mul.wide.s32 	%rd85, %r723, 4;
	add.s64 	%rd86, %rd84, %rd85;
	st.volatile.global.u32 	[%rd86], %r721;
	sub.s32 	%r724, %r969, %r947;
	cvt.s64.s32 	%rd87, %r724;
	add.s64 	%rd88, %rd214, %rd87;
	st.shared.u64 	[%r138], %rd88;
$L__BB11_121:
	ld.param.u64 	%rd206, [_ZN3cub18CUB_300001_SM_10006detail10radix_sort29DeviceRadixSortOnesweepKernelINS1_5radix10policy_hubIiN4cuda3std3__45tupleIJ6float2SA_EEEyE10Policy1000ELNS0_9SortOrderE0EiSB_yiiNS1_21identity_decomposer_tEEEvPT5_SH_PT3_PKSI_PT1_PKSM_PT2_PKSQ_T4_iiT6__param_2];
	setp.gt.u32 	%p85, %r1, 255;
	setp.lt.s32 	%p86, %r5, %r158;
	setp.eq.s64 	%p87, %rd206, 0;
	or.pred  	%p88, %p87, %p86;
	or.pred  	%p89, %p85, %p88;
	@%p89 bra 	$L__BB11_123;
	ld.param.u64 	%rd207, [_ZN3cub18CUB_300001_SM_10006detail10radix_sort29DeviceRadixSortOnesweepKernelINS1_5radix10policy_hubIiN4cuda3std3__45tupleIJ6float2SA_EEEyE10Policy1000ELNS0_9SortOrderE0EiSB_yiiNS1_21identity_decomposer_tEEEvPT5_SH_PT3_PKSI_PT1_PKSM_PT2_PKSQ_T4_iiT6__param_2];
	ld.shared.u64 	%rd89, [%r138];
	cvt.s64.s32 	%rd90, %r947;
	cvt.s64.s32 	%rd91, %r93;
	add.s64 	%rd92, %rd91, %rd90;
	add.s64 	%rd93, %rd92, %rd89;
	cvta.to.global.u64 	%rd94, %rd207;
	shl.b64 	%rd95, %rd10, 3;
	add.s64 	%rd96, %rd94, %rd95;
	st.global.u64 	[%rd96], %rd93;
$L__BB11_123:
	setp.gt.s32 	%p90, %r5, %r158;
	bar.sync 	0;
	@%p90 bra 	$L__BB11_125;
	ld.shared.u32 	%r725, [%r92];
	shr.u32 	%r726, %r725, %r159;
	and.b32  	%r727, %r726, %r42;
	shl.b32 	%r728, %r727, 3;
	add.s32 	%r730, %r336, 43008;
	add.s32 	%r731, %r730, %r728;
	ld.shared.u64 	%rd97, [%r731];
	add.s64 	%rd98, %rd97, %rd10;
	xor.b32  	%r732, %r725, -2147483648;
	shl.b64 	%rd99, %rd98, 2;
	add.s64 	%rd100, %rd1, %rd99;
	st.global.u32 	[%rd100], %r732;
	bar.warp.sync 	-1;
	ld.shared.u32 	%r733, [%r92+1536];
	shr.u32 	%r734, %r733, %r159;
	and.b32  	%r735, %r734, %r42;
	shl.b32 	%r736, %r735, 3;
	add.s32 	%r737, %r730, %r736;
	ld.shared.u64 	%rd101, [%r737];
	add.s64 	%rd102, %rd101, %rd10;
	xor.b32  	%r738, %r733, -2147483648;
	shl.b64 	%rd103, %rd102, 2;
	add.s64 	%rd104, %rd1, %rd103;
	st.global.u32 	[%rd104+1536], %r738;
	bar.warp.sync 	-1;
	ld.shared.u32 	%r739, [%r92+3072];
	shr.u32 	%r740, %r739, %r159;
	and.b32  	%r741, %r740, %r42;
	shl.b32 	%r742, %r741, 3;
	add.s32 	%r743, %r730, %r742;
	ld.shared.u64 	%rd105, [%r743];
	add.s64 	%rd106, %rd105, %rd10;
	xor.b32  	%r744, %r739, -2147483648;
	shl.b64 	%rd107, %rd106, 2;
	add.s64 	%rd108, %rd1, %rd107;
	st.global.u32 	[%rd108+3072], %r744;
	bar.warp.sync 	-1;
	ld.shared.u32 	%r745, [%r92+4608];
	shr.u32 	%r746, %r745, %r159;
	and.b32  	%r747, %r746, %r42;
	shl.b32 	%r748, %r747, 3;
	add.s32 	%r749, %r730, %r748;
	ld.shared.u64 	%rd109, [%r749];
	add.s64 	%rd110, %rd109, %rd10;
	xor.b32  	%r750, %r745, -2147483648;
	shl.b64 	%rd111, %rd110, 2;
	add.s64 	%rd112, %rd1, %rd111;
	st.global.u32 	[%rd112+4608], %r750;
	bar.warp.sync 	-1;
	ld.shared.u32 	%r751, [%r92+6144];
	shr.u32 	%r752, %r751, %r159;
	and.b32  	%r753, %r752, %r42;
	shl.b32 	%r754, %r753, 3;
	add.s32 	%r755, %r730, %r754;
	ld.shared.u64 	%rd113, [%r755];
	add.s64 	%rd114, %rd113, %rd10;
	xor.b32  	%r756, %r751, -2147483648;
	shl.b64 	%rd115, %rd114, 2;
	add.s64 	%rd116, %rd1, %rd115;
	st.global.u32 	[%rd116+6144], %r756;
	bar.warp.sync 	-1;
	ld.shared.u32 	%r757, [%r92+7680];
	shr.u32 	%r758, %r757, %r159;
	and.b32  	%r759, %r758, %r42;
	shl.b32 	%r760, %r759, 3;
	add.s32 	%r761, %r730, %r760;
	ld.shared.u64 	%rd117, [%r761];
	add.s64 	%rd118, %rd117, %rd10;
	xor.b32  	%r762, %r757, -2147483648;
	shl.b64 	%rd119, %rd118, 2;
	add.s64 	%rd120, %rd1, %rd119;
	st.global.u32 	[%rd120+7680], %r762;
	bar.warp.sync 	-1;
	ld.shared.u32 	%r763, [%r92+9216];
	shr.u32 	%r764, %r763, %r159;
	and.b32  	%r765, %r764, %r42;
	shl.b32 	%r766, %r765, 3;
	add.s32 	%r767, %r730, %r766;
	ld.shared.u64 	%rd121, [%r767];
	add.s64 	%rd122, %rd121, %rd10;
	xor.b32  	%r768, %r763, -2147483648;
	shl.b64 	%rd123, %rd122, 2;
	add.s64 	%rd124, %rd1, %rd123;
	st.global.u32 	[%rd124+9216], %r768;
	bar.warp.sync 	-1;
	bra.uni 	$L__BB11_140;
$L__BB11_125:
	mad.lo.s32 	%r147, %r4, -2688, %r158;
	setp.ge.s32 	%p91, %r1, %r147;
	@%p91 bra 	$L__BB11_127;
	ld.shared.u32 	%r769, [%r92];
	shr.u32 	%r770, %r769, %r159;
	and.b32  	%r771, %r770, %r42;
	shl.b32 	%r772, %r771, 3;
	add.s32 	%r774, %r336, %r772;
	ld.shared.u64 	%rd125, [%r774+43008];
	xor.b32  	%r775, %r769, -2147483648;
	add.s64 	%rd126, %rd125, %rd10;
	shl.b64 	%rd127, %rd126, 2;
	add.s64 	%rd128, %rd1, %rd127;
	st.global.u32 	[%rd128], %r775;
$L__BB11_127:
	bar.warp.sync 	-1;
	add.s32 	%r776, %r1, 384;
	setp.ge.s32 	%p92, %r776, %r147;
	@%p92 bra 	$L__BB11_129;
	ld.shared.u32 	%r777, [%r92+1536];
	shr.u32 	%r778, %r777, %r159;
	and.b32  	%r779, %r778, %r42;
	shl.b32 	%r780, %r779, 3;
	add.s32 	%r782, %r336, %r780;
	ld.shared.u64 	%rd129, [%r782+43008];
	xor.b32  	%r783, %r777, -2147483648;
	add.s64 	%rd130, %rd129, %rd10;
	shl.b64 	%rd131, %rd130, 2;
	add.s64 	%rd132, %rd1, %rd131;
	st.global.u32 	[%rd132+1536], %r783;
$L__BB11_129:
	bar.warp.sync 	-1;
	add.s32 	%r784, %r1, 768;
	setp.ge.s32 	%p93, %r784, %r147;
	@%p93 bra 	$L__BB11_131;
	ld.shared.u32 	%r785, [%r92+3072];
	shr.u32 	%r786, %r785, %r159;
	and.b32  	%r787, %r786, %r42;
	shl.b32 	%r788, %r787, 3;
	add.s32 	%r790, %r336, %r788;
	ld.shared.u64 	%rd133, [%r790+43008];
	xor.b32  	%r791, %r785, -2147483648;
	add.s64 	%rd134, %rd133, %rd10;
	shl.b64 	%rd135, %rd134, 2;
	add.s64 	%rd136, %rd1, %rd135;
	st.global.u32 	[%rd136+3072], %r791;
$L__BB11_131:
	bar.warp.sync 	-1;
	add.s32 	%r792, %r1, 1152;
	setp.ge.s32 	%p94, %r792, %r147;
	@%p94 bra 	$L__BB11_133;
	ld.shared.u32 	%r793, [%r92+4608];
	shr.u32 	%r794, %r793, %r159;
	and.b32  	%r795, %r794, %r42;
	shl.b32 	%r796, %r795, 3;
	add.s32 	%r798, %r336, %r796;
	ld.shared.u64 	%rd137, [%r798+43008];
	xor.b32  	%r799, %r793, -2147483648;
	add.s64 	%rd138, %rd137, %rd10;
	shl.b64 	%rd139, %rd138, 2;
	add.s64 	%rd140, %rd1, %rd139;
	st.global.u32 	[%rd140+4608], %r799;
$L__BB11_133:
	bar.warp.sync 	-1;
	add.s32 	%r800, %r1, 1536;
	setp.ge.s32 	%p95, %r800, %r147;
	@%p95 bra 	$L__BB11_135;
	ld.shared.u32 	%r801, [%r92+6144];
	shr.u32 	%r802, %r801, %r159;
	and.b32  	%r803, %r802, %r42;
	shl.b32 	%r804, %r803, 3;
	add.s32 	%r806, %r336, %r804;
	ld.shared.u64 	%rd141, [%r806+43008];
	xor.b32  	%r807, %r801, -2147483648;
	add.s64 	%rd142, %rd141, %rd10;
	shl.b64 	%rd143, %rd142, 2;
	add.s64 	%rd144, %rd1, %rd143;
	st.global.u32 	[%rd144+6144], %r807;
$L__BB11_135:
	bar.warp.sync 	-1;
	add.s32 	%r808, %r1, 1920;
	setp.ge.s32 	%p96, %r808, %r147;
	@%p96 bra 	$L__BB11_137;
	ld.shared.u32 	%r809, [%r92+7680];
	shr.u32 	%r810, %r809, %r159;
	and.b32  	%r811, %r810, %r42;
	shl.b32 	%r812, %r811, 3;
	add.s32 	%r814, %r336, %r812;
	ld.shared.u64 	%rd145, [%r814+43008];
	xor.b32  	%r815, %r809, -2147483648;
	add.s64 	%rd146, %rd145, %rd10;
	shl.b64 	%rd147, %rd146, 2;
	add.s64 	%rd148, %rd1, %rd147;
	st.global.u32 	[%rd148+7680], %r815;
$L__BB11_137:
	bar.warp.sync 	-1;
	add.s32 	%r816, %r1, 2304;
	setp.ge.s32 	%p97, %r816, %r147;
	@%p97 bra 	$L__BB11_139;
	ld.shared.u32 	%r817, [%r92+9216];
	shr.u32 	%r818, %r817, %r159;
	and.b32  	%r819, %r818, %r42;
	shl.b32 	%r820, %r819, 3;
	add.s32 	%r822, %r336, %r820;
	ld.shared.u64 	%rd149, [%r822+43008];
	xor.b32  	%r823, %r817, -2147483648;
	add.s64 	%rd150, %rd149, %rd10;
	shl.b64 	%rd151, %rd150, 2;
	add.s64 	%rd152, %rd1, %rd151;
	st.global.u32 	[%rd152+9216], %r823;
$L__BB11_139:
	bar.warp.sync 	-1;
$L__BB11_140:
	setp.gt.s32 	%p98, %r5, %r158;
	ld.shared.u32 	%r824, [%r92];
	shr.u32 	%r825, %r824, %r159;
	and.b32  	%r148, %r825, %r42;
	ld.shared.u32 	%r826, [%r92+1536];
	shr.u32 	%r827, %r826, %r159;
	and.b32  	%r149, %r827, %r42;
	ld.shared.u32 	%r828, [%r92+3072];
	shr.u32 	%r829, %r828, %r159;
	and.b32  	%r150, %r829, %r42;
	ld.shared.u32 	%r830, [%r92+4608];
	shr.u32 	%r831, %r830, %r159;
	and.b32  	%r151, %r831, %r42;
	ld.shared.u32 	%r832, [%r92+6144];
	shr.u32 	%r833, %r832, %r159;
	and.b32  	%r152, %r833, %r42;
	ld.shared.u32 	%r834, [%r92+7680];
	shr.u32 	%r835, %r834, %r159;
	and.b32  	%r153, %r835, %r42;
	ld.shared.u32 	%r836, [%r92+9216];
	shr.u32 	%r837, %r836, %r159;
	and.b32  	%r154, %r837, %r42;
	@%p98 bra 	$L__BB11_142;
	ld.global.v2.f32 	{%f368, %f367}, [%rd9];
	ld.global.v2.f32 	{%f366, %f365}, [%rd9+8];
	ld.global.v2.f32 	{%f364, %f363}, [%rd9+512];
	ld.global.v2.f32 	{%f369, %f370}, [%rd9+520];
	ld.global.v2.f32 	{%f371, %f372}, [%rd9+1024];
	ld.global.v2.f32 	{%f373, %f374}, [%rd9+1032];
	ld.global.v2.f32 	{%f375, %f376}, [%rd9+1536];
	ld.global.v2.f32 	{%f377, %f378}, [%rd9+1544];
	ld.global.v2.f32 	{%f379, %f380}, [%rd9+2048];
	ld.global.v2.f32 	{%f381, %f382}, [%rd9+2056];
	ld.global.v2.f32 	{%f383, %f384}, [%rd9+2560];
	ld.global.v2.f32 	{%f385, %f386}, [%rd9+2568];
	ld.global.v2.f32 	{%f387, %f388}, [%rd9+3072];
	ld.global.v2.f32 	{%f389, %f390}, [%rd9+3080];
	bra.uni 	$L__BB11_156;
$L__BB11_142:
	cvt.u32.u64 	%r838, %rd7;
	mul.lo.s32 	%r839, %r4, 2688;
	sub.s32 	%r155, %r158, %r839;
	setp.ge.s32 	%p99, %r838, %r155;
	mov.f32 	%f365, 0f00000000;
	mov.f32 	%f366, %f365;
	mov.f32 	%f367, %f365;
	mov.f32 	%f368, %f365;
	@%p99 bra 	$L__BB11_144;
	ld.global.v2.f32 	{%f368, %f367}, [%rd9];
	ld.global.v2.f32 	{%f366, %f365}, [%rd9+8];
$L__BB11_144:
	add.s32 	%r841, %r838, 32;
	setp.ge.s32 	%p100, %r841, %r155;
	mov.f32 	%f363, 0f00000000;
	mov.f32 	%f364, %f363;
	mov.f32 	%f369, %f363;
	mov.f32 	%f370, %f363;
	@%p100 bra 	$L__BB11_146;
	ld.global.v2.f32 	{%f364, %f363}, [%rd9+512];
	ld.global.v2.f32 	{%f369, %f370}, [%rd9+520];
$L__BB11_146:
	add.s32 	%r843, %r838, 64;
	setp.ge.s32 	%p101, %r843, %r155;
	mov.f32 	%f371, 0f00000000;
	mov.f32 	%f372, %f371;
	mov.f32 	%f373, %f371;
	mov.f32 	%f374, %f371;
	@%p101 bra 	$L__BB11_148;
	ld.global.v2.f32 	{%f371, %f372}, [%rd9+1024];
	ld.global.v2.f32 	{%f373, %f374}, [%rd9+1032];
$L__BB11_148:
	add.s32 	%r845, %r838, 96;
	setp.ge.s32 	%p102, %r845, %r155;
	mov.f32 	%f375, 0f00000000;
	mov.f32 	%f376, %f375;
	mov.f32 	%f377, %f375;
	mov.f32 	%f378, %f375;
	@%p102 bra 	$L__BB11_150;
	ld.global.v2.f32 	{%f375, %f376}, [%rd9+1536];
	ld.global.v2.f32 	{%f377, %f378}, [%rd9+1544];
$L__BB11_150:
	add.s32 	%r847, %r838, 128;
	setp.ge.s32 	%p103, %r847, %r155;
	mov.f32 	%f379, 0f00000000;
	mov.f32 	%f380, %f379;
	mov.f32 	%f381, %f379;
	mov.f32 	%f382, %f379;
	@%p103 bra 	$L__BB11_152;
	ld.global.v2.f32 	{%f379, %f380}, [%rd9+2048];
	ld.global.v2.f32 	{%f381, %f382}, [%rd9+2056];
$L__BB11_152:
	add.s32 	%r849, %r838, 160;
	setp.ge.s32 	%p104, %r849, %r155;
	mov.f32 	%f383, 0f00000000;
	mov.f32 	%f384, %f383;
	mov.f32 	%f385, %f383;
	mov.f32 	%f386, %f383;
	@%p104 bra 	$L__BB11_154;
	ld.global.v2.f32 	{%f383, %f384}, [%rd9+2560];
	ld.global.v2.f32 	{%f385, %f386}, [%rd9+2568];
$L__BB11_154:
	add.s32 	%r851, %r838, 192;
	setp.ge.s32 	%p105, %r851, %r155;
	mov.f32 	%f387, 0f00000000;
	mov.f32 	%f388, %f387;
	mov.f32 	%f389, %f387;
	mov.f32 	%f390, %f387;
	@%p105 bra 	$L__BB11_156;
	ld.global.v2.f32 	{%f387, %f388}, [%rd9+3072];
	ld.global.v2.f32 	{%f389, %f390}, [%rd9+3080];
$L__BB11_156:
	ld.param.u64 	%rd212, [_ZN3cub18CUB_300001_SM_10006detail10radix_sort29DeviceRadixSortOnesweepKernelINS1_5radix10policy_hubIiN4cuda3std3__45tupleIJ6float2SA_EEEyE10Policy1000ELNS0_9SortOrderE0EiSB_yiiNS1_21identity_decomposer_tEEEvPT5_SH_PT3_PKSI_PT1_PKSM_PT2_PKSQ_T4_iiT6__param_6];
	cvta.to.global.u64 	%rd24, %rd212;
	setp.gt.s32 	%p106, %r5, %r158;
	bar.sync 	0;
	mad.lo.s32 	%r856, %r101, 12, %r702;
	st.shared.v4.f32 	[%r856+-16], {%f368, %f367, %f366, %f365};
	shl.b32 	%r857, %r107, 2;
	add.s32 	%r858, %r336, %r857;
	mad.lo.s32 	%r859, %r107, 12, %r858;
	st.shared.v4.f32 	[%r859+-16], {%f364, %f363, %f369, %f370};
	shl.b32 	%r860, %r113, 2;
	add.s32 	%r861, %r336, %r860;
	mad.lo.s32 	%r862, %r113, 12, %r861;
	st.shared.v4.f32 	[%r862+-16], {%f371, %f372, %f373, %f374};
	shl.b32 	%r863, %r119, 2;
	add.s32 	%r864, %r336, %r863;
	mad.lo.s32 	%r865, %r119, 12, %r864;
	st.shared.v4.f32 	[%r865+-16], {%f375, %f376, %f377, %f378};
	shl.b32 	%r866, %r125, 2;
	add.s32 	%r867, %r336, %r866;
	mad.lo.s32 	%r868, %r125, 12, %r867;
	st.shared.v4.f32 	[%r868+-16], {%f379, %f380, %f381, %f382};
	shl.b32 	%r869, %r131, 2;
	add.s32 	%r870, %r336, %r869;
	mad.lo.s32 	%r871, %r131, 12, %r870;
	st.shared.v4.f32 	[%r871+-16], {%f383, %f384, %f385, %f386};
	shl.b32 	%r872, %r137, 2;
	add.s32 	%r873, %r336, %r872;
	mad.lo.s32 	%r874, %r137, 12, %r873;
	st.shared.v4.f32 	[%r874+-16], {%f387, %f388, %f389, %f390};
	bar.sync 	0;
	@%p106 bra 	$L__BB11_158;
	mad.lo.s32 	%r875, %r1, 12, %r92;
	ld.shared.v4.f32 	{%f231, %f232, %f233, %f234}, [%r875];
	shl.b32 	%r876, %r148, 3;
	add.s32 	%r878, %r336, 43008;
	add.s32 	%r879, %r878, %r876;
	ld.shared.u64 	%rd153, [%r879];
	add.s64 	%rd154, %rd153, %rd10;
	shl.b64 	%rd155, %rd154, 4;
	add.s64 	%rd156, %rd24, %rd155;
	st.global.v2.f32 	[%rd156], {%f231, %f232};
	st.global.v2.f32 	[%rd156+8], {%f233, %f234};
	bar.warp.sync 	-1;
	ld.shared.v4.f32 	{%f235, %f236, %f237, %f238}, [%r875+6144];
	shl.b32 	%r880, %r149, 3;
	add.s32 	%r881, %r878, %r880;
	ld.shared.u64 	%rd157, [%r881];
	add.s64 	%rd158, %rd157, %rd10;
	shl.b64 	%rd159, %rd158, 4;
	add.s64 	%rd160, %rd24, %rd159;
	st.global.v2.f32 	[%rd160+6144], {%f235, %f236};
	st.global.v2.f32 	[%rd160+6152], {%f237, %f238};
	bar.warp.sync 	-1;
	ld.shared.v4.f32 	{%f239, %f240, %f241, %f242}, [%r875+12288];
	shl.b32 	%r882, %r150, 3;
	add.s32 	%r883, %r878, %r882;
	ld.shared.u64 	%rd161, [%r883];
	add.s64 	%rd162, %rd161, %rd10;
	shl.b64 	%rd163, %rd162, 4;
	add.s64 	%rd164, %rd24, %rd163;
	st.global.v2.f32 	[%rd164+12288], {%f239, %f240};
	st.global.v2.f32 	[%rd164+12296], {%f241, %f242};
	bar.warp.sync 	-1;
	ld.shared.v4.f32 	{%f243, %f244, %f245, %f246}, [%r875+18432];
	shl.b32 	%r884, %r151, 3;
	add.s32 	%r885, %r878, %r884;
	ld.shared.u64 	%rd165, [%r885];
	add.s64 	%rd166, %rd165, %rd10;
	shl.b64 	%rd167, %rd166, 4;
	add.s64 	%rd168, %rd24, %rd167;
	st.global.v2.f32 	[%rd168+18432], {%f243, %f244};
	st.global.v2.f32 	[%rd168+18440], {%f245, %f246};
	bar.warp.sync 	-1;
	ld.shared.v4.f32 	{%f247, %f248, %f249, %f250}, [%r875+24576];
	shl.b32 	%r886, %r152, 3;
	add.s32 	%r887, %r878, %r886;
	ld.shared.u64 	%rd169, [%r887];
	add.s64 	%rd170, %rd169, %rd10;
	shl.b64 	%rd171, %rd170, 4;
	add.s64 	%rd172, %rd24, %rd171;
	st.global.v2.f32 	[%rd172+24576], {%f247, %f248};
	st.global.v2.f32 	[%rd172+24584], {%f249, %f250};
	bar.warp.sync 	-1;
	ld.shared.v4.f32 	{%f251, %f252, %f253, %f254}, [%r875+30720];
	shl.b32 	%r888, %r153, 3;
	add.s32 	%r889, %r878, %r888;
	ld.shared.u64 	%rd173, [%r889];
	add.s64 	%rd174, %rd173, %rd10;
	shl.b64 	%rd175, %rd174, 4;
	add.s64 	%rd176, %rd24, %rd175;
	st.global.v2.f32 	[%rd176+30720], {%f251, %f252};
	st.global.v2.f32 	[%rd176+30728], {%f253, %f254};
	bar.warp.sync 	-1;
	ld.shared.v4.f32 	{%f255, %f256, %f257, %f258}, [%r875+36864];
	shl.b32 	%r890, %r154, 3;
	add.s32 	%r891, %r878, %r890;
	ld.shared.u64 	%rd177, [%r891];
	add.s64 	%rd178, %rd177, %rd10;
	shl.b64 	%rd179, %rd178, 4;
	add.s64 	%rd180, %rd24, %rd179;
	st.global.v2.f32 	[%rd180+36864], {%f255, %f256};
	st.global.v2.f32 	[%rd180+36872], {%f257, %f258};
	bar.warp.sync 	-1;
	bra.uni 	$L__BB11_173;
$L__BB11_158:
	mad.lo.s32 	%r157, %r4, -2688, %r158;
	shl.b32 	%r892, %r148, 3;
	add.s32 	%r894, %r336, %r892;
	ld.shared.u64 	%rd25, [%r894+43008];
	setp.ge.s32 	%p107, %r1, %r157;
	@%p107 bra 	$L__BB11_160;
	mad.lo.s32 	%r895, %r1, 12, %r92;
	ld.shared.v4.f32 	{%f259, %f260, %f261, %f262}, [%r895];
	add.s64 	%rd181, %rd25, %rd10;
	shl.b64 	%rd182, %rd181, 4;
	add.s64 	%rd183, %rd24, %rd182;
	st.global.v2.f32 	[%rd183], {%f259, %f260};
	st.global.v2.f32 	[%rd183+8], {%f261, %f262};
$L__BB11_160:
	bar.warp.sync 	-1;
	shl.b32 	%r896, %r149, 3;
	add.s32 	%r898, %r336, %r896;
	ld.shared.u64 	%rd26, [%r898+43008];
	add.s32 	%r899, %r1, 384;
	setp.ge.s32 	%p108, %r899, %r157;
	@%p108 bra 	$L__BB11_162;
	mad.lo.s32 	%r900, %r1, 12, %r92;
	ld.shared.v4.f32 	{%f263, %f264, %f265, %f266}, [%r900+6144];
	add.s64 	%rd184, %rd26, %rd10;
	shl.b64 	%rd185, %rd184, 4;
	add.s64 	%rd186, %rd24, %rd185;
	st.global.v2.f32 	[%rd186+6144], {%f263, %f264};
	st.global.v2.f32 	[%rd186+6152], {%f265, %f266};
$L__BB11_162:
	bar.warp.sync 	-1;
	shl.b32 	%r901, %r150, 3;
	add.s32 	%r903, %r336, %r901;
	ld.shared.u64 	%rd27, [%r903+43008];
	add.s32 	%r904, %r1, 768;
	setp.ge.s32 	%p109, %r904, %r157;
	@%p109 bra 	$L__BB11_164;
	mad.lo.s32 	%r905, %r1, 12, %r92;
	ld.shared.v4.f32 	{%f267, %f268, %f269, %f270}, [%r905+12288];
	add.s64 	%rd187, %rd27, %rd10;
	shl.b64 	%rd188, %rd187, 4;
	add.s64 	%rd189, %rd24, %rd188;
	st.global.v2.f32 	[%rd189+12288], {%f267, %f268};
	st.global.v2.f32 	[%rd189+12296], {%f269, %f270};
$L__BB11_164:
	bar.warp.sync 	-1;
	shl.b32 	%r906, %r151, 3;
	add.s32 	%r908, %r336, %r906;
	ld.shared.u64 	%rd28, [%r908+43008];
	add.s32 	%r909, %r1, 1152;
	setp.ge.s32 	%p110, %r909, %r157;
	@%p110 bra 	$L__BB11_166;
	mad.lo.s32 	%r910, %r1, 12, %r92;
	ld.shared.v4.f32 	{%f271, %f272, %f273, %f274}, [%r910+18432];
	add.s64 	%rd190, %rd28, %rd10;
	shl.b64 	%rd191, %rd190, 4;
	add.s64 	%rd192, %rd24, %rd191;
	st.global.v2.f32 	[%rd192+18432], {%f271, %f272};
	st.global.v2.f32 	[%rd192+18440], {%f273, %f274};
$L__BB11_166:
	bar.warp.sync 	-1;
	shl.b32 	%r911, %r152, 3;
	add.s32 	%r913, %r336, %r911;
	ld.shared.u64 	%rd29, [%r913+43008];
	add.s32 	%r914, %r1, 1536;
	setp.ge.s32 	%p111, %r914, %r157;
	@%p111 bra 	$L__BB11_168;
	mad.lo.s32 	%r915, %r1, 12, %r92;
	ld.shared.v4.f32 	{%f275, %f276, %f277, %f278}, [%r915+24576];
	add.s64 	%rd193, %rd29, %rd10;
	shl.b64 	%rd194, %rd193, 4;
	add.s64 	%rd195, %rd24, %rd194;
	st.global.v2.f32 	[%rd195+24576], {%f275, %f276};
	st.global.v2.f32 	[%rd195+24584], {%f277, %f278};
$L__BB11_168:
	bar.warp.sync 	-1;
	shl.b32 	%r916, %r153, 3;
	add.s32 	%r918, %r336, %r916;
	ld.shared.u64 	%rd30, [%r918+43008];
	add.s32 	%r919, %r1, 1920;
	setp.ge.s32 	%p112, %r919, %r157;
	@%p112 bra 	$L__BB11_170;
	mad.lo.s32 	%r920, %r1, 12, %r92;
	ld.shared.v4.f32 	{%f279, %f280, %f281, %f282}, [%r920+30720];
	add.s64 	%rd196, %rd30, %rd10;
	shl.b64 	%rd197, %rd196, 4;
	add.s64 	%rd198, %rd24, %rd197;
	st.global.v2.f32 	[%rd198+30720], {%f279, %f280};
	st.global.v2.f32 	[%rd198+30728], {%f281, %f282};
$L__BB11_170:
	bar.warp.sync 	-1;
	shl.b32 	%r921, %r154, 3;
	add.s32 	%r923, %r336, %r921;
	ld.shared.u64 	%rd199, [%r923+43008];
	add.s64 	%rd31, %rd199, %rd10;
	add.s32 	%r924, %r1, 2304;
	setp.ge.s32 	%p113, %r924, %r157;
	@%p113 bra 	$L__BB11_172;
	mad.lo.s32 	%r925, %r1, 12, %r92;
	ld.shared.v4.f32 	{%f283, %f284, %f285, %f286}, [%r925+36864];
	shl.b64 	%rd200, %rd31, 4;
	add.s64 	%rd201, %rd24, %rd200;
	st.global.v2.f32 	[%rd201+36864], {%f283, %f284};
	st.global.v2.f32 	[%rd201+36872], {%f285, %f286};
$L__BB11_172:
	bar.warp.sync 	-1;
$L__BB11_173:
	ret;

}
	// .globl	_ZN3cub18CUB_300001_SM_10006detail10radix_sort31DeviceRadixSortSingleTileKernelINS1_5radix10policy_hubIiiyE10Policy1000ELNS0_9SortOrderE0EiiyNS1_21identity_decomposer_tEEEvPKT1_PSA_PKT2_PSE_T3_iiT4_
.visible .entry _ZN3cub18CUB_300001_SM_10006detail10radix_sort31DeviceRadixSortSingleTileKernelINS1_5radix10policy_hubIiiyE10Policy1000ELNS0_9SortOrderE0EiiyNS1_21identity_decomposer_tEEEvPKT1_PSA_PKT2_PSE_T3_iiT4_(
	.param .u64 .ptr .align 1 _ZN3cub18CUB_300001_SM_10006detail10radix_sort31DeviceRadixSortSingleTileKernelINS1_5radix10policy_hubIiiyE10Policy1000ELNS0_9SortOrderE0EiiyNS1_21identity_decomposer_tEEEvPKT1_PSA_PKT2_PSE_T3_iiT4__param_0,
	.param .u64 .ptr .align 1 _ZN3cub18CUB_300001_SM_10006detail10radix_sort31DeviceRadixSortSingleTileKernelINS1_5radix10policy_hubIiiyE10Policy1000ELNS0_9SortOrderE0EiiyNS1_21identity_decomposer_tEEEvPKT1_PSA_PKT2_PSE_T3_iiT4__param_1,
	.param .u64 .ptr .align 1 _ZN3cub18CUB_300001_SM_10006detail10radix_sort31DeviceRadixSortSingleTileKernelINS1_5radix10policy_hubIiiyE10Policy1000ELNS0_9SortOrderE0EiiyNS1_21identity_decomposer_tEEEvPKT1_PSA_PKT2_PSE_T3_iiT4__param_2,
	.param .u64 .ptr .align 1 _ZN3cub18CUB_300001_SM_10006detail10radix_sort31DeviceRadixSortSingleTileKernelINS1_5radix10policy_hubIiiyE10Policy1000ELNS0_9SortOrderE0EiiyNS1_21identity_decomposer_tEEEvPKT1_PSA_PKT2_PSE_T3_iiT4__param_3,
	.param .u64 _ZN3cub18CUB_300001_SM_10006detail10radix_sort31DeviceRadixSortSingleTileKernelINS1_5radix10policy_hubIiiyE10Policy1000ELNS0_9SortOrderE0EiiyNS1_21identity_decomposer_tEEEvPKT1_PSA_PKT2_PSE_T3_iiT4__param_4,
	.param .u32 _ZN3cub18CUB_300001_SM_10006detail10radix_sort31DeviceRadixSortSingleTileKernelINS1_5radix10policy_hubIiiyE10Policy1000ELNS0_9SortOrderE0EiiyNS1_21identity_decomposer_tEEEvPKT1_PSA_PKT2_PSE_T3_iiT4__param_5,
	.param .u32 _ZN3cub18CUB_300001_SM_10006detail10radix_sort31DeviceRadixSortSingleTileKernelINS1_5radix10policy_hubIiiyE10Policy1000ELNS0_9SortOrderE0EiiyNS1_21identity_decomposer_tEEEvPKT1_PSA_PKT2_PSE_T3_iiT4__param_6,
	.param .align 1 .b8 _ZN3cub18CUB_300001_SM_10006detail10radix_sort31DeviceRadixSortSingleTileKernelINS1_5radix10policy_hubIiiyE10Policy1000ELNS0_9SortOrderE0EiiyNS1_21identity_decomposer_tEEEvPKT1_PSA_PKT2_PSE_T3_iiT4__param_7[1]
)
.maxntid 256
.minnctapersm 1
{
	.reg .pred 	%p<73>;
	.reg .b16 	%rs<39>;
	.reg .b32 	%r<900>;
	.reg .b64 	%rd<37>;
	// demoted variable
	.shared .align 16 .b8 _ZZN3cub18CUB_300001_SM_10006detail10radix_sort31DeviceRadixSortSingleTileKernelINS1_5radix10policy_hubIiiyE10Policy1000ELNS0_9SortOrderE0EiiyNS1_21identity_decomposer_tEEEvPKT1_PSA_PKT2_PSE_T3_iiT4_E12temp_storage[33856];
	ld.param.u64 	%rd10, [_ZN3cub18CUB_300001_SM_10006detail10radix_sort31DeviceRadixSortSingleTileKernelINS1_5radix10policy_hubIiiyE10Policy1000ELNS0_9SortOrderE0EiiyNS1_21identity_decomposer_tEEEvPKT1_PSA_PKT2_PSE_T3_iiT4__param_0];
	ld.param.u64 	%rd6, [_ZN3cub18CUB_300001_SM_10006detail10radix_sort31DeviceRadixSortSingleTileKernelINS1_5radix10policy_hubIiiyE10Policy1000ELNS0_9SortOrderE0EiiyNS1_21identity_decomposer_tEEEvPKT1_PSA_PKT2_PSE_T3_iiT4__param_1];
	ld.param.u64 	%rd7, [_ZN3cub18CUB_300001_SM_10006detail10radix_sort31DeviceRadixSortSingleTileKernelINS1_5radix10policy_hubIiiyE10Policy1000ELNS0_9SortOrderE0EiiyNS1_21identity_decomposer_tEEEvPKT1_PSA_PKT2_PSE_T3_iiT4__param_2];
	ld.param.u64 	%rd8, [_ZN3cub18CUB_300001_SM_10006detail10radix_sort31DeviceRadixSortSingleTileKernelINS1_5radix10policy_hubIiiyE10Policy1000ELNS0_9SortOrderE0EiiyNS1_21identity_decomposer_tEEEvPKT1_PSA_PKT2_PSE_T3_iiT4__param_3];
	ld.param.u64 	%rd9, [_ZN3cub18CUB_300001_SM_10006detail10radix_sort31DeviceRadixSortSingleTileKernelINS1_5radix10policy_hubIiiyE10Policy1000ELNS0_9SortOrderE0EiiyNS1_21identity_decomposer_tEEEvPKT1_PSA_PKT2_PSE_T3_iiT4__param_4];
	ld.param.u32 	%r303, [_ZN3cub18CUB_300001_SM_10006detail10radix_sort31DeviceRadixSortSingleTileKernelINS1_5radix10policy_hubIiiyE10Policy1000ELNS0_9SortOrderE0EiiyNS1_21identity_decomposer_tEEEvPKT1_PSA_PKT2_PSE_T3_iiT4__param_5];
	ld.param.u32 	%r304, [_ZN3cub18CUB_300001_SM_10006detail10radix_sort31DeviceRadixSortSingleTileKernelINS1_5radix10policy_hubIiiyE10Policy1000ELNS0_9SortOrderE0EiiyNS1_21identity_decomposer_tEEEvPKT1_PSA_PKT2_PSE_T3_iiT4__param_6];
	cvta.to.global.u64 	%rd11, %rd10;
	cvt.u32.u64 	%r1, %rd9;
	mov.u32 	%r2, %tid.x;
	mul.lo.s32 	%r3, %r2, 19;
	setp.ge.s32 	%p1, %r3, %r1;
	mul.wide.u32 	%rd12, %r3, 4;
	add.s64 	%rd1, %rd11, %rd12;
	mov.b32 	%r878, -1;
	@%p1 bra 	$L__BB12_2;
	ld.global.u32 	%r306, [%rd1];
	xor.b32  	%r878, %r306, -2147483648;
$L__BB12_2:
	add.s32 	%r6, %r3, 1;
	setp.ge.s32 	%p2, %r6, %r1;
	mov.b32 	%r877, -1;
	@%p2 bra 	$L__BB12_4;
	ld.global.u32 	%r308, [%rd1+4];
	xor.b32  	%r877, %r308, -2147483648;
$L__BB12_4:
	add.s32 	%r9, %r3, 2;
	setp.ge.s32 	%p3, %r9, %r1;
	mov.b32 	%r876, -1;
	@%p3 bra 	$L__BB12_6;
	ld.global.u32 	%r310, [%rd1+8];
	xor.b32  	%r876, %r310, -2147483648;
$L__BB12_6:
	add.s32 	%r12, %r3, 3;
	setp.ge.s32 	%p4, %r12, %r1;
	mov.b32 	%r875, -1;
	@%p4 bra 	$L__BB12_8;
	ld.global.u32 	%r312, [%rd1+12];
	xor.b32  	%r875, %r312, -2147483648;
$L__BB12_8:
	add.s32 	%r15, %r3, 4;
	setp.ge.s32 	%p5, %r15, %r1;
	mov.b32 	%r874, -1;
	@%p5 bra 	$L__BB12_10;
	ld.global.u32 	%r314, [%rd1+16];
	xor.b32  	%r874, %r314, -2147483648;
$L__BB12_10:
	add.s32 	%r18, %r3, 5;
	setp.ge.s32 	%p6, %r18, %r1;
	mov.b32 	%r873, -1;
	@%p6 bra 	$L__BB12_12;
	ld.global.u32 	%r316, [%rd1+20];
	xor.b32  	%r873, %r316, -2147483648;
$L__BB12_12:
	add.s32 	%r21, %r3, 6;
	setp.ge.s32 	%p7, %r21, %r1;
	mov.b32 	%r872, -1;
	@%p7 bra 	$L__BB12_14;
	ld.global.u32 	%r318, [%rd1+24];
	xor.b32  	%r872, %r318, -2147483648;
$L__BB12_14:
	add.s32 	%r24, %r3, 7;
	setp.ge.s32 	%p8, %r24, %r1;
	mov.b32 	%r871, -1;
	@%p8 bra 	$L__BB12_16;
	ld.global.u32 	%r320, [%rd1+28];
	xor.b32  	%r871, %r320, -2147483648;
$L__BB12_16:
	add.s32 	%r27, %r3, 8;
	setp.ge.s32 	%p9, %r27, %r1;
	mov.b32 	%r870, -1;
	@%p9 bra 	$L__BB12_18;
	ld.global.u32 	%r322, [%rd1+32];
	xor.b32  	%r870, %r322, -2147483648;
$L__BB12_18:
	add.s32 	%r30, %r3, 9;
	setp.ge.s32 	%p10, %r30, %r1;
	mov.b32 	%r869, -1;
	@%p10 bra 	$L__BB12_20;
	ld.global.u32 	%r324, [%rd1+36];
	xor.b32  	%r869, %r324, -2147483648;
$L__BB12_20:
	add.s32 	%r33, %r3, 10;
	setp.ge.s32 	%p11, %r33, %r1;
	mov.b32 	%r868, -1;
	@%p11 bra 	$L__BB12_22;
	ld.global.u32 	%r326, [%rd1+40];
	xor.b32  	%r868, %r326, -2147483648;
$L__BB12_22:
	add.s32 	%r36, %r3, 11;
	setp.ge.s32 	%p12, %r36, %r1;
	mov.b32 	%r867, -1;
	@%p12 bra 	$L__BB12_24;
	ld.global.u32 	%r328, [%rd1+44];
	xor.b32  	%r867, %r328, -2147483648;
$L__BB12_24:
	add.s32 	%r39, %r3, 12;
	setp.ge.s32 	%p13, %r39, %r1;
	mov.b32 	%r866, -1;
	@%p13 bra 	$L__BB12_26;
	ld.global.u32 	%r330, [%rd1+48];
	xor.b32  	%r866, %r330, -2147483648;
$L__BB12_26:
	add.s32 	%r42, %r3, 13;
	setp.ge.s32 	%p14, %r42, %r1;
	mov.b32 	%r865, -1;
	@%p14 bra 	$L__BB12_28;
	ld.global.u32 	%r332, [%rd1+52];
	xor.b32  	%r865, %r332, -2147483648;
$L__BB12_28:
	add.s32 	%r45, %r3, 14;
	setp.ge.s32 	%p15, %r45, %r1;
	mov.b32 	%r864, -1;
	@%p15 bra 	$L__BB12_30;
	ld.global.u32 	%r334, [%rd1+56];
	xor.b32  	%r864, %r334, -2147483648;
$L__BB12_30:
	add.s32 	%r48, %r3, 15;
	setp.ge.s32 	%p16, %r48, %r1;
	mov.b32 	%r863, -1;
	@%p16 bra 	$L__BB12_32;
	ld.global.u32 	%r336, [%rd1+60];
	xor.b32  	%r863, %r336, -2147483648;
$L__BB12_32:
	add.s32 	%r51, %r3, 16;
	setp.ge.s32 	%p17, %r51, %r1;
	mov.b32 	%r862, -1;
	@%p17 bra 	$L__BB12_34;
	ld.global.u32 	%r338, [%rd1+64];
	xor.b32  	%r862, %r338, -2147483648;
$L__BB12_34:
	add.s32 	%r54, %r3, 17;
	setp.ge.s32 	%p18, %r54, %r1;
	mov.b32 	%r861, -1;
	@%p18 bra 	$L__BB12_36;
	ld.global.u32 	%r340, [%rd1+68];
	xor.b32  	%r861, %r340, -2147483648;
$L__BB12_36:
	add.s32 	%r57, %r3, 18;
	setp.ge.s32 	%p19, %r57, %r1;
	mov.b32 	%r860, -1;
	@%p19 bra 	$L__BB12_38;
	ld.global.u32 	%r342, [%rd1+72];
	xor.b32  	%r860, %r342, -2147483648;
$L__BB12_38:
	bar.sync 	0;
	mov.b64 	{%r344, %r345}, %rd9;
	shfl.sync.idx.b32	%r60|%p20, %r344, 0, 31, -1;
	shfl.sync.idx.b32	%r346|%p21, %r345, 0, 31, -1;
	mov.b64 	%rd2, {%r60, %r346};
	setp.ge.s32 	%p22, %r3, %r60;
	cvta.to.global.u64 	%rd13, %rd7;
	add.s64 	%rd3, %rd13, %rd12;
	@%p22 bra 	$L__BB12_40;
	ld.global.u32 	%r897, [%rd3];
$L__BB12_40:
	setp.ge.s32 	%p23, %r6, %r60;
	@%p23 bra 	$L__BB12_42;
	ld.global.u32 	%r896, [%rd3+4];
$L__BB12_42:
	setp.ge.s32 	%p24, %r9, %r60;
	@%p24 bra 	$L__BB12_44;
	ld.global.u32 	%r895, [%rd3+8];
$L__BB12_44:
	setp.ge.s32 	%p25, %r12, %r60;
	@%p25 bra 	$L__BB12_46;
	ld.global.u32 	%r894, [%rd3+12];
$L__BB12_46:
	setp.ge.s32 	%p26, %r15, %r60;
	@%p26 bra 	$L__BB12_48;
	ld.global.u32 	%r893, [%rd3+16];
$L__BB12_48:
	setp.ge.s32 	%p27, %r18, %r60;
	@%p27 bra 	$L__BB12_50;
	ld.global.u32 	%r892, [%rd3+20];
$L__BB12_50:
	setp.ge.s32 	%p28, %r21, %r60;
	@%p28 bra 	$L__BB12_52;
	ld.global.u32 	%r891, [%rd3+24];
$L__BB12_52:
	setp.ge.s32 	%p29, %r24, %r60;
	@%p29 bra 	$L__BB12_54;
	ld.global.u32 	%r890, [%rd3+28];
$L__BB12_54:
	setp.ge.s32 	%p30, %r27, %r60;
	@%p30 bra 	$L__BB12_56;
	ld.global.u32 	%r889, [%rd3+32];
$L__BB12_56:
	setp.ge.s32 	%p31, %r30, %r60;
	@%p31 bra 	$L__BB12_58;
	ld.global.u32 	%r888, [%rd3+36];
$L__BB12_58:
	setp.ge.s32 	%p32, %r33, %r60;
	@%p32 bra 	$L__BB12_60;
	ld.global.u32 	%r887, [%rd3+40];
$L__BB12_60:
	setp.ge.s32 	%p33, %r36, %r60;
	@%p33 bra 	$L__BB12_62;
	ld.global.u32 	%r886, [%rd3+44];
$L__BB12_62:
	setp.ge.s32 	%p34, %r39, %r60;
	@%p34 bra 	$L__BB12_64;
	ld.global.u32 	%r885, [%rd3+48];
$L__BB12_64:
	setp.ge.s32 	%p35, %r42, %r60;
	@%p35 bra 	$L__BB12_66;
	ld.global.u32 	%r884, [%rd3+52];
$L__BB12_66:
	setp.ge.s32 	%p36, %r45, %r60;
	@%p36 bra 	$L__BB12_68;
	ld.global.u32 	%r883, [%rd3+56];
$L__BB12_68:
	setp.ge.s32 	%p37, %r48, %r60;
	@%p37 bra 	$L__BB12_70;
	ld.global.u32 	%r882, [%rd3+60];
$L__BB12_70:
	setp.ge.s32 	%p38, %r51, %r60;
	@%p38 bra 	$L__BB12_72;
	ld.global.u32 	%r881, [%rd3+64];
$L__BB12_72:
	setp.ge.s32 	%p39, %r54, %r60;
	@%p39 bra 	$L__BB12_74;
	ld.global.u32 	%r880, [%rd3+68];
$L__BB12_74:
	setp.ge.s32 	%p40, %r57, %r60;
	@%p40 bra 	$L__BB12_76;
	ld.global.u32 	%r879, [%rd3+72];
$L__BB12_76:
	bar.sync 	0;
	shr.u32 	%r99, %r2, 5;
	shl.b32 	%r366, %r2, 2;
	mov.u32 	%r367, _ZZN3cub18CUB_300001_SM_10006detail10radix_sort31DeviceRadixSortSingleTileKernelINS1_5radix10policy_hubIiiyE10Policy1000ELNS0_9SortOrderE0EiiyNS1_21identity_decomposer_tEEEvPKT1_PSA_PKT2_PSE_T3_iiT4_E12temp_storage;
	add.s32 	%r100, %r367, %r366;
	shl.b32 	%r368, %r2, 7;
	add.s32 	%r101, %r100, %r368;
	shl.b32 	%r369, %r99, 2;
	add.s32 	%r370, %r367, %r369;
	add.s32 	%r102, %r370, 33792;
	mad.lo.s32 	%r103, %r2, -56, %r101;
	add.s32 	%r859, %r303, 6;
	sub.s32 	%r858, %r304, %r303;
$L__BB12_77:
	add.s32 	%r430, %r859, -6;
	min.s32 	%r373, %r858, 6;
	mov.b32 	%r459, 0;
	st.shared.u32 	[%r100], %r459;
	st.shared.u32 	[%r100+1024], %r459;
	st.shared.u32 	[%r100+2048], %r459;
	st.shared.u32 	[%r100+3072], %r459;
	st.shared.u32 	[%r100+4096], %r459;
	st.shared.u32 	[%r100+5120], %r459;
	st.shared.u32 	[%r100+6144], %r459;
	st.shared.u32 	[%r100+7168], %r459;
	st.shared.u32 	[%r100+8192], %r459;
	st.shared.u32 	[%r100+9216], %r459;
	st.shared.u32 	[%r100+10240], %r459;
	st.shared.u32 	[%r100+11264], %r459;
	st.shared.u32 	[%r100+12288], %r459;
	st.shared.u32 	[%r100+13312], %r459;
	st.shared.u32 	[%r100+14336], %r459;
	st.shared.u32 	[%r100+15360], %r459;
	st.shared.u32 	[%r100+16384], %r459;
	st.shared.u32 	[%r100+17408], %r459;
	st.shared.u32 	[%r100+18432], %r459;
	st.shared.u32 	[%r100+19456], %r459;
	st.shared.u32 	[%r100+20480], %r459;
	st.shared.u32 	[%r100+21504], %r459;
	st.shared.u32 	[%r100+22528], %r459;
	st.shared.u32 	[%r100+23552], %r459;
	st.shared.u32 	[%r100+24576], %r459;
	st.shared.u32 	[%r100+25600], %r459;
	st.shared.u32 	[%r100+26624], %r459;
	st.shared.u32 	[%r100+27648], %r459;
	st.shared.u32 	[%r100+28672], %r459;
	st.shared.u32 	[%r100+29696], %r459;
	st.shared.u32 	[%r100+30720], %r459;
	st.shared.u32 	[%r100+31744], %r459;
	st.shared.u32 	[%r100+32768], %r459;
	// begin inline asm
	bmsk.clamp.b32 %r371, %r459, %r373;
	// end inline asm
	// begin inline asm
	shr.b32 %r374, %r878, %r430;
	// end inline asm
	and.b32  	%r462, %r371, %r374;
	shl.b32 	%r463, %r462, 10;
	and.b32  	%r464, %r463, 31744;
	add.s32 	%r465, %r100, %r464;
	shr.u32 	%r466, %r462, 4;
	and.b32  	%r467, %r466, 268435454;
	add.s32 	%r147, %r465, %r467;
	ld.shared.u16 	%rs1, [%r147];
	add.s16 	%rs20, %rs1, 1;
	st.shared.u16 	[%r147], %rs20;
	// begin inline asm
	shr.b32 %r377, %r877, %r430;
	// end inline asm
	and.b32  	%r468, %r371, %r377;
	shl.b32 	%r469, %r468, 10;
	and.b32  	%r470, %r469, 31744;
	add.s32 	%r471, %r100, %r470;
	shr.u32 	%r472, %r468, 4;
	and.b32  	%r473, %r472, 268435454;
	add.s32 	%r148, %r471, %r473;
	ld.shared.u16 	%rs2, [%r148];
	add.s16 	%rs21, %rs2, 1;
	st.shared.u16 	[%r148], %rs21;
	// begin inline asm
	shr.b32 %r380, %r876, %r430;
	// end inline asm
	and.b32  	%r474, %r371, %r380;
	shl.b32 	%r475, %r474, 10;
	and.b32  	%r476, %r475, 31744;
	add.s32 	%r477, %r100, %r476;
	shr.u32 	%r478, %r474, 4;
	and.b32  	%r479, %r478, 268435454;
	add.s32 	%r149, %r477, %r479;
	ld.shared.u16 	%rs3, [%r149];
	add.s16 	%rs22, %rs3, 1;
	st.shared.u16 	[%r149], %rs22;
	// begin inline asm
	shr.b32 %r383, %r875, %r430;
	// end inline asm
	and.b32  	%r480, %r371, %r383;
	shl.b32 	%r481, %r480, 10;
	and.b32  	%r482, %r481, 31744;
	add.s32 	%r483, %r100, %r482;
	shr.u32 	%r484, %r480, 4;
	and.b32  	%r485, %r484, 268435454;
	add.s32 	%r150, %r483, %r485;
	ld.shared.u16 	%rs4, [%r150];
	add.s16 	%rs23, %rs4, 1;
	st.shared.u16 	[%r150], %rs23;
	// begin inline asm
	shr.b32 %r386, %r874, %r430;
	// end inline asm
	and.b32  	%r486, %r371, %r386;
	shl.b32 	%r487, %r486, 10;
	and.b32  	%r488, %r487, 31744;
	add.s32 	%r489, %r100, %r488;
	shr.u32 	%r490, %r486, 4;
	and.b32  	%r491, %r490, 268435454;
	add.s32 	%r151, %r489, %r491;
	ld.shared.u16 	%rs5, [%r151];
	add.s16 	%rs24, %rs5, 1;
	st.shared.u16 	[%r151], %rs24;
	// begin inline asm
	shr.b32 %r389, %r873, %r430;
	// end inline asm
	and.b32  	%r492, %r371, %r389;
	shl.b32 	%r493, %r492, 10;
	and.b32  	%r494, %r493, 31744;
	add.s32 	%r495, %r100, %r494;
	shr.u32 	%r496, %r492, 4;
	and.b32  	%r497, %r496, 268435454;
	add.s32 	%r152, %r495, %r497;
	ld.shared.u16 	%rs6, [%r152];
	add.s16 	%rs25, %rs6, 1;
	st.shared.u16 	[%r152], %rs25;
	// begin inline asm
	shr.b32 %r392, %r872, %r430;
	// end inline asm
	and.b32  	%r498, %r371, %r392;
	shl.b32 	%r499, %r498, 10;
	and.b32  	%r500, %r499, 31744;
	add.s32 	%r501, %r100, %r500;
	shr.u32 	%r502, %r498, 4;
	and.b32  	%r503, %r502, 268435454;
	add.s32 	%r153, %r501, %r503;
	ld.shared.u16 	%rs7, [%r153];
	add.s16 	%rs26, %rs7, 1;
	st.shared.u16 	[%r153], %rs26;
	// begin inline asm
	shr.b32 %r395, %r871, %r430;
	// end inline asm
	and.b32  	%r504, %r371, %r395;
	shl.b32 	%r505, %r504, 10;
	and.b32  	%r506, %r505, 31744;
	add.s32 	%r507, %r100, %r506;
	shr.u32 	%r508, %r504, 4;
	and.b32  	%r509, %r508, 268435454;
	add.s32 	%r154, %r507, %r509;
	ld.shared.u16 	%rs8, [%r154];
	add.s16 	%rs27, %rs8, 1;
	st.shared.u16 	[%r154], %rs27;
	// begin inline asm
	shr.b32 %r398, %r870, %r430;
	// end inline asm
	and.b32  	%r510, %r371, %r398;
	shl.b32 	%r511, %r510, 10;
	and.b32  	%r512, %r511, 31744;
	add.s32 	%r513, %r100, %r512;
	shr.u32 	%r514, %r510, 4;
	and.b32  	%r515, %r514, 268435454;
	add.s32 	%r155, %r513, %r515;
	ld.shared.u16 	%rs9, [%r155];
	add.s16 	%rs28, %rs9, 1;
	st.shared.u16 	[%r155], %rs28;
	// begin inline asm
	shr.b32 %r401, %r869, %r430;
	// end inline asm
	and.b32  	%r516, %r371, %r401;
	shl.b32 	%r517, %r516, 10;
	and.b32  	%r518, %r517, 31744;
	add.s32 	%r519, %r100, %r518;
	shr.u32 	%r520, %r516, 4;
	and.b32  	%r521, %r520, 268435454;
	add.s32 	%r156, %r519, %r521;
	ld.shared.u16 	%rs10, [%r156];
	add.s16 	%rs29, %rs10, 1;
	st.shared.u16 	[%r156], %rs29;
	// begin inline asm
	shr.b32 %r404, %r868, %r430;
	// end inline asm
	and.b32  	%r522, %r371, %r404;
	shl.b32 	%r523, %r522, 10;
	and.b32  	%r524, %r523, 31744;
	add.s32 	%r525, %r100, %r524;
	shr.u32 	%r526, %r522, 4;
	and.b32  	%r527, %r526, 268435454;
	add.s32 	%r157, %r525, %r527;
	ld.shared.u16 	%rs11, [%r157];
	add.s16 	%rs30, %rs11, 1;
	st.shared.u16 	[%r157], %rs30;
	// begin inline asm
	shr.b32 %r407, %r867, %r430;
	// end inline asm
	and.b32  	%r528, %r371, %r407;
	shl.b32 	%r529, %r528, 10;
	and.b32  	%r530, %r529, 31744;
	add.s32 	%r531, %r100, %r530;
	shr.u32 	%r532, %r528, 4;
	and.b32  	%r533, %r532, 268435454;
	add.s32 	%r158, %r531, %r533;
	ld.shared.u16 	%rs12, [%r158];
	add.s16 	%rs31, %rs12, 1;
	st.shared.u16 	[%r158], %rs31;
	// begin inline asm
	shr.b32 %r410, %r866, %r430;
	// end inline asm
	and.b32  	%r534, %r371, %r410;
	shl.b32 	%r535, %r534, 10;
	and.b32  	%r536, %r535, 31744;
	add.s32 	%r537, %r100, %r536;
	shr.u32 	%r538, %r534, 4;
	and.b32  	%r539, %r538, 268435454;
	add.s32 	%r159, %r537, %r539;
	ld.shared.u16 	%rs13, [%r159];
	add.s16 	%rs32, %rs13, 1;
	st.shared.u16 	[%r159], %rs32;
	// begin inline asm
	shr.b32 %r413, %r865, %r430;
	// end inline asm
	and.b32  	%r540, %r371, %r413;
	shl.b32 	%r541, %r540, 10;
	and.b32  	%r542, %r541, 31744;
	add.s32 	%r543, %r100, %r542;
	shr.u32 	%r544, %r540, 4;
	and.b32  	%r545, %r544, 268435454;
	add.s32 	%r160, %r543, %r545;
	ld.shared.u16 	%rs14, [%r160];
	add.s16 	%rs33, %rs14, 1;
	st.shared.u16 	[%r160], %rs33;
	// begin inline asm
	shr.b32 %r416, %r864, %r430;
	// end inline asm
	and.b32  	%r546, %r371, %r416;
	shl.b32 	%r547, %r546, 10;
	and.b32  	%r548, %r547, 31744;
	add.s32 	%r549, %r100, %r548;
	shr.u32 	%r550, %r546, 4;
	and.b32  	%r551, %r550, 268435454;
	add.s32 	%r161, %r549, %r551;
	ld.shared.u16 	%rs15, [%r161];
	add.s16 	%rs34, %rs15, 1;
	st.shared.u16 	[%r161], %rs34;
	// begin inline asm
	shr.b32 %r419, %r863, %r430;
	// end inline asm
	and.b32  	%r552, %r371, %r419;
	shl.b32 	%r553, %r552, 10;
	and.b32  	%r554, %r553, 31744;
	add.s32 	%r555, %r100, %r554;
	shr.u32 	%r556, %r552, 4;
	and.b32  	%r557, %r556, 268435454;
	add.s32 	%r162, %r555, %r557;
	ld.shared.u16 	%rs16, [%r162];
	add.s16 	%rs35, %rs16, 1;
	st.shared.u16 	[%r162], %rs35;
	// begin inline asm
	shr.b32 %r422, %r862, %r430;
	// end inline asm
	and.b32  	%r558, %r371, %r422;
	shl.b32 	%r559, %r558, 10;
	and.b32  	%r560, %r559, 31744;
	add.s32 	%r561, %r100, %r560;
	shr.u32 	%r562, %r558, 4;
	and.b32  	%r563, %r562, 268435454;
	add.s32 	%r163, %r561, %r563;
	ld.shared.u16 	%rs17, [%r163];
	add.s16 	%rs36, %rs17, 1;
	st.shared.u16 	[%r163], %rs36;
	// begin inline asm
	shr.b32 %r425, %r861, %r430;
	// end inline asm
	and.b32  	%r564, %r371, %r425;
	shl.b32 	%r565, %r564, 10;
	and.b32  	%r566, %r565, 31744;
	add.s32 	%r567, %r100, %r566;
	shr.u32 	%r568, %r564, 4;
	and.b32  	%r569, %r568, 268435454;
	add.s32 	%r164, %r567, %r569;
	ld.shared.u16 	%rs18, [%r164];
	add.s16 	%rs37, %rs18, 1;
	st.shared.u16 	[%r164], %rs37;
	// begin inline asm
	shr.b32 %r428, %r860, %r430;
	// end inline asm
	and.b32  	%r570, %r371, %r428;
	shl.b32 	%r571, %r570, 10;
	and.b32  	%r572, %r571, 31744;
	add.s32 	%r573, %r100, %r572;
	shr.u32 	%r574, %r570, 4;
	and.b32  	%r575, %r574, 268435454;
	add.s32 	%r165, %r573, %r575;
	ld.shared.u16 	%rs19, [%r165];
	add.s16 	%rs38, %rs19, 1;
	st.shared.u16 	[%r165], %rs38;
	bar.sync 	0;
	ld.shared.u32 	%r166, [%r101];
	ld.shared.u32 	%r576, [%r101+4];
	ld.shared.u32 	%r577, [%r101+8];
	ld.shared.u32 	%r578, [%r101+12];
	ld.shared.u32 	%r579, [%r101+16];
	ld.shared.u32 	%r580, [%r101+20];
	ld.shared.u32 	%r581, [%r101+24];
	ld.shared.u32 	%r582, [%r101+28];
	ld.shared.u32 	%r583, [%r101+32];
	ld.shared.u32 	%r584, [%r101+36];
	ld.shared.u32 	%r585, [%r101+40];
	ld.shared.u32 	%r586, [%r101+44];
	ld.shared.u32 	%r587, [%r101+48];
	ld.shared.u32 	%r588, [%r101+52];
	ld.shared.u32 	%r589, [%r101+56];
	ld.shared.u32 	%r590, [%r101+60];
	ld.shared.u32 	%r591, [%r101+64];
	ld.shared.u32 	%r592, [%r101+68];
	ld.shared.u32 	%r593, [%r101+72];
	ld.shared.u32 	%r594, [%r101+76];
	ld.shared.u32 	%r595, [%r101+80];
	ld.shared.u32 	%r596, [%r101+84];
	ld.shared.u32 	%r597, [%r101+88];
	ld.shared.u32 	%r598, [%r101+92];
	ld.shared.u32 	%r599, [%r101+96];
	ld.shared.u32 	%r600, [%r101+100];
	ld.shared.u32 	%r601, [%r101+104];
	ld.shared.u32 	%r602, [%r101+108];
	ld.shared.u32 	%r603, [%r101+112];
	ld.shared.u32 	%r604, [%r101+116];
	ld.shared.u32 	%r605, [%r101+120];
	ld.shared.u32 	%r606, [%r101+124];
	ld.shared.u32 	%r607, [%r101+128];
	add.s32 	%r167, %r576, %r166;
	add.s32 	%r168, %r577, %r167;
	add.s32 	%r169, %r578, %r168;
	add.s32 	%r170, %r579, %r169;
	add.s32 	%r171, %r580, %r170;
	add.s32 	%r172, %r581, %r171;
	add.s32 	%r173, %r582, %r172;
	add.s32 	%r174, %r583, %r173;
	add.s32 	%r175, %r584, %r174;
	add.s32 	%r176, %r585, %r175;
	add.s32 	%r177, %r586, %r176;
	add.s32 	%r178, %r587, %r177;
	add.s32 	%r179, %r588, %r178;
	add.s32 	%r180, %r589, %r179;
	add.s32 	%r181, %r590, %r180;
	add.s32 	%r182, %r591, %r181;
	add.s32 	%r183, %r592, %r182;
	add.s32 	%r184, %r593, %r183;
	add.s32 	%r185, %r594, %r184;
	add.s32 	%r186, %r595, %r185;
	add.s32 	%r187, %r596, %r186;
	add.s32 	%r188, %r597, %r187;
	add.s32 	%r189, %r598, %r188;
	add.s32 	%r190, %r599, %r189;
	add.s32 	%r191, %r600, %r190;
	add.s32 	%r192, %r601, %r191;
	add.s32 	%r193, %r602, %r192;
	add.s32 	%r194, %r603, %r193;
	add.s32 	%r195, %r604, %r194;
	add.s32 	%r196, %r605, %r195;
	add.s32 	%r197, %r606, %r196;
	add.s32 	%r436, %r607, %r197;
	// begin inline asm
	mov.u32 %r431, %laneid;
	// end inline asm
	mov.b32 	%r434, 1;
	mov.b32 	%r461, -1;
	// begin inline asm
	{  .reg .u32 r0;  .reg .pred p;  shfl.sync.up.b32 r0|p, %r436, %r434, %r459, %r461;  @p add.u32 r0, r0, %r436;  mov.u32 %r432, r0;}
	// end inline asm
	mov.b32 	%r440, 2;
	// begin inline asm
	{  .reg .u32 r0;  .reg .pred p;  shfl.sync.up.b32 r0|p, %r432, %r440, %r459, %r461;  @p add.u32 r0, r0, %r432;  mov.u32 %r438, r0;}
	// end inline asm
	mov.b32 	%r446, 4;
	// begin inline asm
	{  .reg .u32 r0;  .reg .pred p;  shfl.sync.up.b32 r0|p, %r438, %r446, %r459, %r461;  @p add.u32 r0, r0, %r438;  mov.u32 %r444, r0;}
	// end inline asm
	mov.b32 	%r452, 8;
	// begin inline asm
	{  .reg .u32 r0;  .reg .pred p;  shfl.sync.up.b32 r0|p, %r444, %r452, %r459, %r461;  @p add.u32 r0, r0, %r444;  mov.u32 %r450, r0;}
	// end inline asm
	mov.b32 	%r458, 16;
	// begin inline asm
	{  .reg .u32 r0;  .reg .pred p;  shfl.sync.up.b32 r0|p, %r450, %r458, %r459, %r461;  @p add.u32 r0, r0, %r450;  mov.u32 %r456, r0;}
	// end inline asm
	setp.ne.s32 	%p41, %r431, 31;
	@%p41 bra 	$L__BB12_79;
	st.shared.u32 	[%r102], %r456;
$L__BB12_79:
	sub.s32 	%r608, %r456, %r436;
	setp.gt.u32 	%p42, %r2, 31;
	setp.eq.s32 	%p43, %r99, 7;
	setp.eq.s32 	%p44, %r99, 6;
	setp.eq.s32 	%p45, %r99, 5;
	setp.eq.s32 	%p46, %r99, 4;
	setp.eq.s32 	%p47, %r99, 3;
	setp.eq.s32 	%p48, %r99, 2;
	setp.eq.s32 	%p49, %r99, 1;
	bar.sync 	0;
	ld.shared.v4.u32 	{%r609, %r610, %r611, %r612}, [_ZZN3cub18CUB_300001_SM_10006detail10radix_sort31DeviceRadixSortSingleTileKernelINS1_5radix10policy_hubIiiyE10Policy1000ELNS0_9SortOrderE0EiiyNS1_21identity_decomposer_tEEEvPKT1_PSA_PKT2_PSE_T3_iiT4_E12temp_storage+33792];
	selp.b32 	%r613, %r609, %r898, %p49;
	add.s32 	%r614, %r610, %r609;
	selp.b32 	%r615, %r614, %r613, %p48;
	add.s32 	%r616, %r614, %r611;
	selp.b32 	%r617, %r616, %r615, %p47;
	add.s32 	%r618, %r616, %r612;
	selp.b32 	%r619, %r618, %r617, %p46;
	ld.shared.v4.u32 	{%r620, %r621, %r622, %r623}, [_ZZN3cub18CUB_300001_SM_10006detail10radix_sort31DeviceRadixSortSingleTileKernelINS1_5radix10policy_hubIiiyE10Policy1000ELNS0_9SortOrderE0EiiyNS1_21identity_decomposer_tEEEvPKT1_PSA_PKT2_PSE_T3_iiT4_E12temp_storage+33808];
	add.s32 	%r624, %r618, %r620;
	selp.b32 	%r625, %r624, %r619, %p45;
	add.s32 	%r626, %r624, %r621;
	selp.b32 	%r627, %r626, %r625, %p44;
	add.s32 	%r628, %r626, %r622;
	selp.b32 	%r898, %r628, %r627, %p43;
	add.s32 	%r202, %r628, %r623;
	setp.ne.s32 	%p50, %r431, 0;
	selp.b32 	%r629, %r608, 0, %p50;
	add.s32 	%r630, %r898, %r629;
	or.pred  	%p51, %p42, %p50;
	selp.b32 	%r899, %r630, %r608, %p42;
	@%p51 bra 	$L__BB12_81;
	shl.b32 	%r899, %r202, 16;
	st.shared.u32 	[_ZZN3cub18CUB_300001_SM_10006detail10radix_sort31DeviceRadixSortSingleTileKernelINS1_5radix10policy_hubIiiyE10Policy1000ELNS0_9SortOrderE0EiiyNS1_21identity_decomposer_tEEEvPKT1_PSA_PKT2_PSE_T3_iiT4_E12temp_storage+33832], %r899;
$L__BB12_81:
	setp.eq.s32 	%p52, %r2, 0;
	bar.sync 	0;
	ld.shared.u32 	%r631, [_ZZN3cub18CUB_300001_SM_10006detail10radix_sort31DeviceRadixSortSingleTileKernelINS1_5radix10policy_hubIiiyE10Policy1000ELNS0_9SortOrderE0EiiyNS1_21identity_decomposer_tEEEvPKT1_PSA_PKT2_PSE_T3_iiT4_E12temp_storage+33832];
	selp.b32 	%r632, 0, %r631, %p52;
	add.s32 	%r633, %r899, %r632;
	add.s32 	%r634, %r166, %r633;
	add.s32 	%r635, %r167, %r633;
	add.s32 	%r636, %r168, %r633;
	add.s32 	%r637, %r169, %r633;
	add.s32 	%r638, %r170, %r633;
	add.s32 	%r639, %r171, %r633;
	add.s32 	%r640, %r172, %r633;
	add.s32 	%r641, %r173, %r633;
	add.s32 	%r642, %r174, %r633;
	add.s32 	%r643, %r175, %r633;
	add.s32 	%r644, %r176, %r633;
	add.s32 	%r645, %r177, %r633;
	add.s32 	%r646, %r178, %r633;
	add.s32 	%r647, %r179, %r633;
	add.s32 	%r648, %r180, %r633;
	add.s32 	%r649, %r181, %r633;
	add.s32 	%r650, %r182, %r633;
	add.s32 	%r651, %r183, %r633;
	add.s32 	%r652, %r184, %r633;
	add.s32 	%r653, %r185, %r633;
	add.s32 	%r654, %r186, %r633;
	add.s32 	%r655, %r187, %r633;
	add.s32 	%r656, %r188, %r633;
	add.s32 	%r657, %r189, %r633;
	add.s32 	%r658, %r190, %r633;
	add.s32 	%r659, %r191, %r633;
	add.s32 	%r660, %r192, %r633;
	add.s32 	%r661, %r193, %r633;
	add.s32 	%r662, %r194, %r633;
	add.s32 	%r663, %r195, %r633;
	add.s32 	%r664, %r196, %r633;
	add.s32 	%r665, %r197, %r633;
	st.shared.u32 	[%r101], %r633;
	st.shared.u32 	[%r101+4], %r634;
	st.shared.u32 	[%r101+8], %r635;
	st.shared.u32 	[%r101+12], %r636;
	st.shared.u32 	[%r101+16], %r637;
	st.shared.u32 	[%r101+20], %r638;
	st.shared.u32 	[%r101+24], %r639;
	st.shared.u32 	[%r101+28], %r640;
	st.shared.u32 	[%r101+32], %r641;
	st.shared.u32 	[%r101+36], %r642;
	st.shared.u32 	[%r101+40], %r643;
	st.shared.u32 	[%r101+44], %r644;
	st.shared.u32 	[%r101+48], %r645;
	st.shared.u32 	[%r101+52], %r646;
	st.shared.u32 	[%r101+56], %r647;
	st.shared.u32 	[%r101+60], %r648;
	st.shared.u32 	[%r101+64], %r649;
	st.shared.u32 	[%r101+68], %r650;
	st.shared.u32 	[%r101+72], %r651;
	st.shared.u32 	[%r101+76], %r652;
	st.shared.u32 	[%r101+80], %r653;
	st.shared.u32 	[%r101+84], %r654;
	st.shared.u32 	[%r101+88], %r655;
	st.shared.u32 	[%r101+92], %r656;
	st.shared.u32 	[%r101+96], %r657;
	st.shared.u32 	[%r101+100], %r658;
	st.shared.u32 	[%r101+104], %r659;
	st.shared.u32 	[%r101+108], %r660;
	st.shared.u32 	[%r101+112], %r661;
	st.shared.u32 	[%r101+116], %r662;
	st.shared.u32 	[%r101+120], %r663;
	st.shared.u32 	[%r101+124], %r664;
	st.shared.u32 	[%r101+128], %r665;
	bar.sync 	0;
	cvt.u32.u16 	%r666, %rs1;
	ld.shared.u16 	%r667, [%r147];
	add.s32 	%r206, %r667, %r666;
	cvt.u32.u16 	%r668, %rs2;
	ld.shared.u16 	%r669, [%r148];
	add.s32 	%r207, %r669, %r668;
	cvt.u32.u16 	%r670, %rs3;
	ld.shared.u16 	%r671, [%r149];
	add.s32 	%r208, %r671, %r670;
	cvt.u32.u16 	%r672, %rs4;
	ld.shared.u16 	%r673, [%r150];
	add.s32 	%r209, %r673, %r672;
	cvt.u32.u16 	%r674, %rs5;
	ld.shared.u16 	%r675, [%r151];
	add.s32 	%r210, %r675, %r674;
	cvt.u32.u16 	%r676, %rs6;
	ld.shared.u16 	%r677, [%r152];
	add.s32 	%r211, %r677, %r676;
	cvt.u32.u16 	%r678, %rs7;
	ld.shared.u16 	%r679, [%r153];
	add.s32 	%r212, %r679, %r678;
	cvt.u32.u16 	%r680, %rs8;
	ld.shared.u16 	%r681, [%r154];
	add.s32 	%r213, %r681, %r680;
	cvt.u32.u16 	%r682, %rs9;
	ld.shared.u16 	%r683, [%r155];
	add.s32 	%r214, %r683, %r682;
	cvt.u32.u16 	%r684, %rs10;
	ld.shared.u16 	%r685, [%r156];
	add.s32 	%r215, %r685, %r684;
	cvt.u32.u16 	%r686, %rs11;
	ld.shared.u16 	%r687, [%r157];
	add.s32 	%r216, %r687, %r686;
	cvt.u32.u16 	%r688, %rs12;
	ld.shared.u16 	%r689, [%r158];
	add.s32 	%r217, %r689, %r688;
	cvt.u32.u16 	%r690, %rs13;
	ld.shared.u16 	%r691, [%r159];
	add.s32 	%r218, %r691, %r690;
	cvt.u32.u16 	%r692, %rs14;
	ld.shared.u16 	%r693, [%r160];
	add.s32 	%r219, %r693, %r692;
	cvt.u32.u16 	%r694, %rs15;
	ld.shared.u16 	%r695, [%r161];
	add.s32 	%r220, %r695, %r694;
	cvt.u32.u16 	%r696, %rs16;
	ld.shared.u16 	%r697, [%r162];
	add.s32 	%r221, %r697, %r696;
	cvt.u32.u16 	%r698, %rs17;
	ld.shared.u16 	%r699, [%r163];
	add.s32 	%r222, %r699, %r698;
	cvt.u32.u16 	%r700, %rs18;
	ld.shared.u16 	%r701, [%r164];
	add.s32 	%r223, %r701, %r700;
	cvt.u32.u16 	%r702, %rs19;
	ld.shared.u16 	%r703, [%r165];
	add.s32 	%r224, %r703, %r702;
	bar.sync 	0;
	setp.lt.s32 	%p53, %r859, %r304;
	@%p53 bra 	$L__BB12_121;
	cvt.u64.u32 	%rd15, %r2;
	shl.b32 	%r704, %r206, 2;
	mov.u32 	%r705, _ZZN3cub18CUB_300001_SM_10006detail10radix_sort31DeviceRadixSortSingleTileKernelINS1_5radix10policy_hubIiiyE10Policy1000ELNS0_9SortOrderE0EiiyNS1_21identity_decomposer_tEEEvPKT1_PSA_PKT2_PSE_T3_iiT4_E12temp_storage;
	add.s32 	%r706, %r705, %r704;
	st.shared.u32 	[%r706], %r878;
	shl.b32 	%r707, %r207, 2;
	add.s32 	%r708, %r705, %r707;
	st.shared.u32 	[%r708], %r877;
	shl.b32 	%r709, %r208, 2;
	add.s32 	%r710, %r705, %r709;
	st.shared.u32 	[%r710], %r876;
	shl.b32 	%r711, %r209, 2;
	add.s32 	%r712, %r705, %r711;
	st.shared.u32 	[%r712], %r875;
	shl.b32 	%r713, %r210, 2;
	add.s32 	%r714, %r705, %r713;
	st.shared.u32 	[%r714], %r874;
	shl.b32 	%r715, %r211, 2;
	add.s32 	%r716, %r705, %r715;
	st.shared.u32 	[%r716], %r873;
	shl.b32 	%r717, %r212, 2;
	add.s32 	%r718, %r705, %r717;
	st.shared.u32 	[%r718], %r872;
	shl.b32 	%r719, %r213, 2;
	add.s32 	%r720, %r705, %r719;
	st.shared.u32 	[%r720], %r871;
	shl.b32 	%r721, %r214, 2;
	add.s32 	%r722, %r705, %r721;
	st.shared.u32 	[%r722], %r870;
	shl.b32 	%r723, %r215, 2;
	add.s32 	%r724, %r705, %r723;
	st.shared.u32 	[%r724], %r869;
	shl.b32 	%r725, %r216, 2;
	add.s32 	%r726, %r705, %r725;
	st.shared.u32 	[%r726], %r868;
	shl.b32 	%r727, %r217, 2;
	add.s32 	%r728, %r705, %r727;
	st.shared.u32 	[%r728], %r867;
	shl.b32 	%r729, %r218, 2;
	add.s32 	%r730, %r705, %r729;
	st.shared.u32 	[%r730], %r866;
	shl.b32 	%r731, %r219, 2;
	add.s32 	%r732, %r705, %r731;
	st.shared.u32 	[%r732], %r865;
	shl.b32 	%r733, %r220, 2;
	add.s32 	%r734, %r705, %r733;
	st.shared.u32 	[%r734], %r864;
	shl.b32 	%r735, %r221, 2;
	add.s32 	%r736, %r705, %r735;
	st.shared.u32 	[%r736], %r863;
	shl.b32 	%r737, %r222, 2;
	add.s32 	%r738, %r705, %r737;
	st.shared.u32 	[%r738], %r862;
	shl.b32 	%r739, %r223, 2;
	add.s32 	%r740, %r705, %r739;
	st.shared.u32 	[%r740], %r861;
	shl.b32 	%r741, %r224, 2;
	add.s32 	%r742, %r705, %r741;
	st.shared.u32 	[%r742], %r860;
	bar.sync 	0;
	mad.lo.s32 	%r225, %r2, -72, %r103;
	ld.shared.u32 	%r226, [%r225];
	ld.shared.u32 	%r227, [%r225+1024];
	ld.shared.u32 	%r228, [%r225+2048];
	ld.shared.u32 	%r229, [%r225+3072];
	ld.shared.u32 	%r230, [%r225+4096];
	ld.shared.u32 	%r231, [%r225+5120];
	ld.shared.u32 	%r232, [%r225+6144];
	ld.shared.u32 	%r233, [%r225+7168];
	ld.shared.u32 	%r234, [%r225+8192];
	ld.shared.u32 	%r235, [%r225+9216];
	ld.shared.u32 	%r236, [%r225+10240];
	ld.shared.u32 	%r237, [%r225+11264];
	ld.shared.u32 	%r238, [%r225+12288];
	ld.shared.u32 	%r239, [%r225+13312];
	ld.shared.u32 	%r240, [%r225+14336];
	ld.shared.u32 	%r241, [%r225+15360];
	ld.shared.u32 	%r242, [%r225+16384];
	ld.shared.u32 	%r243, [%r225+17408];
	ld.shared.u32 	%r244, [%r225+18432];
	bar.sync 	0;
	st.shared.u32 	[%r706], %r897;
	st.shared.u32 	[%r708], %r896;
	st.shared.u32 	[%r710], %r895;
	st.shared.u32 	[%r712], %r894;
	st.shared.u32 	[%r714], %r893;
	st.shared.u32 	[%r716], %r892;
	st.shared.u32 	[%r718], %r891;
	st.shared.u32 	[%r720], %r890;
	st.shared.u32 	[%r722], %r889;
	st.shared.u32 	[%r724], %r888;
	st.shared.u32 	[%r726], %r887;
	st.shared.u32 	[%r728], %r886;
	st.shared.u32 	[%r730], %r885;
	st.shared.u32 	[%r732], %r884;
	st.shared.u32 	[%r734], %r883;
	st.shared.u32 	[%r736], %r882;
	st.shared.u32 	[%r738], %r881;
	st.shared.u32 	[%r740], %r880;
	st.shared.u32 	[%r742], %r879;
	bar.sync 	0;
	ld.shared.u32 	%r245, [%r225+1024];
	ld.shared.u32 	%r246, [%r225+2048];
	ld.shared.u32 	%r247, [%r225+3072];
	ld.shared.u32 	%r248, [%r225+4096];
	ld.shared.u32 	%r249, [%r225+5120];
	ld.shared.u32 	%r250, [%r225+6144];
	ld.shared.u32 	%r251, [%r225+7168];
	ld.shared.u32 	%r252, [%r225+8192];
	ld.shared.u32 	%r253, [%r225+9216];
	ld.shared.u32 	%r254, [%r225+10240];
	ld.shared.u32 	%r255, [%r225+11264];
	ld.shared.u32 	%r256, [%r225+12288];
	ld.shared.u32 	%r257, [%r225+13312];
	ld.shared.u32 	%r258, [%r225+14336];
	ld.shared.u32 	%r259, [%r225+15360];
	ld.shared.u32 	%r260, [%r225+16384];
	ld.shared.u32 	%r261, [%r225+17408];
	ld.shared.u32 	%r262, [%r225+18432];
	setp.gt.u64 	%p54, %rd2, %rd15;
	cvta.to.global.u64 	%rd16, %rd6;
	mul.wide.u32 	%rd17, %r2, 4;
	add.s64 	%rd4, %rd16, %rd17;
	cvta.to.global.u64 	%rd18, %rd8;
	add.s64 	%rd5, %rd18, %rd17;
	@%p54 bra 	$L__BB12_83;
	bra.uni 	$L__BB12_84;
$L__BB12_83:
	xor.b32  	%r743, %r226, -2147483648;
	ld.shared.u32 	%r744, [%r225];
	st.global.u32 	[%rd4], %r743;
	st.global.u32 	[%rd5], %r744;
$L__BB12_84:
	add.s32 	%r745, %r2, 256;
	cvt.u64.u32 	%rd19, %r745;
	setp.le.u64 	%p55, %rd2, %rd19;
	@%p55 bra 	$L__BB12_86;
	xor.b32  	%r746, %r227, -2147483648;
	st.global.u32 	[%rd4+1024], %r746;
	st.global.u32 	[%rd5+1024], %r245;
$L__BB12_86:
	add.s32 	%r747, %r2, 512;
	cvt.u64.u32 	%rd20, %r747;
	setp.le.u64 	%p56, %rd2, %rd20;
	@%p56 bra 	$L__BB12_88;
	xor.b32  	%r748, %r228, -2147483648;
	st.global.u32 	[%rd4+2048], %r748;
	st.global.u32 	[%rd5+2048], %r246;
$L__BB12_88:
	add.s32 	%r749, %r2, 768;
	cvt.u64.u32 	%rd21, %r749;
	setp.le.u64 	%p57, %rd2, %rd21;
	@%p57 bra 	$L__BB12_90;
	xor.b32  	%r750, %r229, -2147483648;
	st.global.u32 	[%rd4+3072], %r750;
	st.global.u32 	[%rd5+3072], %r247;
$L__BB12_90:
	or.b32  	%r751, %r2, 1024;
	cvt.u64.u32 	%rd22, %r751;
	setp.le.u64 	%p58, %rd2, %rd22;
	@%p58 bra 	$L__BB12_92;
	xor.b32  	%r752, %r230, -2147483648;
	st.global.u32 	[%rd4+4096], %r752;
	st.global.u32 	[%rd5+4096], %r248;
$L__BB12_92:
	add.s32 	%r753, %r2, 1280;
	cvt.u64.u32 	%rd23, %r753;
	setp.le.u64 	%p59, %rd2, %rd23;
	@%p59 bra 	$L__BB12_94;
	xor.b32  	%r754, %r231, -2147483648;
	st.global.u32 	[%rd4+5120], %r754;
	st.global.u32 	[%rd5+5120], %r249;
$L__BB12_94:
	add.s32 	%r755, %r2, 1536;
	cvt.u64.u32 	%rd24, %r755;
	setp.le.u64 	%p60, %rd2, %rd24;
	@%p60 bra 	$L__BB12_96;
	xor.b32  	%r756, %r232, -2147483648;
	st.global.u32 	[%rd4+6144], %r756;
	st.global.u32 	[%rd5+6144], %r250;
$L__BB12_96:
	add.s32 	%r757, %r2, 1792;
	cvt.u64.u32 	%rd25, %r757;
	setp.le.u64 	%p61, %rd2, %rd25;
	@%p61 bra 	$L__BB12_98;
	xor.b32  	%r758, %r233, -2147483648;
	st.global.u32 	[%rd4+7168], %r758;
	st.global.u32 	[%rd5+7168], %r251;
$L__BB12_98:
	or.b32  	%r759, %r2, 2048;
	cvt.u64.u32 	%rd26, %r759;
	setp.le.u64 	%p62, %rd2, %rd26;
	@%p62 bra 	$L__BB12_100;
	xor.b32  	%r760, %r234, -2147483648;
	st.global.u32 	[%rd4+8192], %r760;
	st.global.u32 	[%rd5+8192], %r252;
$L__BB12_100:
	add.s32 	%r761, %r2, 2304;
	cvt.u64.u32 	%rd27, %r761;
	setp.le.u64 	%p63, %rd2, %rd27;
	@%p63 bra 	$L__BB12_102;
	xor.b32  	%r762, %r235, -2147483648;
	st.global.u32 	[%rd4+9216], %r762;
	st.global.u32 	[%rd5+9216], %r253;
$L__BB12_102:
	add.s32 	%r763, %r2, 2560;
	cvt.u64.u32 	%rd28, %r763;
	setp.le.u64 	%p64, %rd2, %rd28;
	@%p64 bra 	$L__BB12_104;
	xor.b32  	%r764, %r236, -2147483648;
	st.global.u32 	[%rd4+10240], %r764;
	st.global.u32 	[%rd5+10240], %r254;
$L__BB12_104:
	add.s32 	%r765, %r2, 2816;
	cvt.u64.u32 	%rd29, %r765;
	setp.le.u64 	%p65, %rd2, %rd29;
	@%p65 bra 	$L__BB12_106;
	xor.b32  	%r766, %r237, -2147483648;
	st.global.u32 	[%rd4+11264], %r766;
	st.global.u32 	[%rd5+11264], %r255;
$L__BB12_106:
	or.b32  	%r767, %r2, 3072;
	cvt.u64.u32 	%rd30, %r767;
	setp.le.u64 	%p66, %rd2, %rd30;
	@%p66 bra 	$L__BB12_108;
	xor.b32  	%r768, %r238, -2147483648;
	st.global.u32 	[%rd4+12288], %r768;
	st.global.u32 	[%rd5+12288], %r256;
$L__BB12_108:
	add.s32 	%r769, %r2, 3328;
	cvt.u64.u32 	%rd31, %r769;
	setp.le.u64 	%p67, %rd2, %rd31;
	@%p67 bra 	$L__BB12_110;
	xor.b32  	%r770, %r239, -2147483648;
	st.global.u32 	[%rd4+13312], %r770;
	st.global.u32 	[%rd5+13312], %r257;
$L__BB12_110:
	add.s32 	%r771, %r2, 3584;
	cvt.u64.u32 	%rd32, %r771;
	setp.le.u64 	%p68, %rd2, %rd32;
	@%p68 bra 	$L__BB12_112;
	xor.b32  	%r772, %r240, -2147483648;
	st.global.u32 	[%rd4+14336], %r772;
	st.global.u32 	[%rd5+14336], %r258;
$L__BB12_112:
	add.s32 	%r773, %r2, 3840;
	cvt.u64.u32 	%rd33, %r773;
	setp.le.u64 	%p69, %rd2, %rd33;
	@%p69 bra 	$L__BB12_114;
	xor.b32  	%r774, %r241, -2147483648;
	st.global.u32 	[%rd4+15360], %r774;
	st.global.u32 	[%rd5+15360], %r259;
$L__BB12_114:
	or.b32  	%r775, %r2, 4096;
	cvt.u64.u32 	%rd34, %r775;
	setp.le.u64 	%p70, %rd2, %rd34;
	@%p70 bra 	$L__BB12_116;
	xor.b32  	%r776, %r242, -2147483648;
	st.global.u32 	[%rd4+16384], %r776;
	st.global.u32 	[%rd5+16384], %r260;
$L__BB12_116:
	add.s32 	%r777, %r2, 4352;
	cvt.u64.u32 	%rd35, %r777;
	setp.le.u64 	%p71, %rd2, %rd35;
	@%p71 bra 	$L__BB12_118;
	xor.b32  	%r778, %r243, -2147483648;
	st.global.u32 	[%rd4+17408], %r778;
	st.global.u32 	[%rd5+17408], %r261;
$L__BB12_118:
	add.s32 	%r779, %r2, 4608;
	cvt.u64.u32 	%rd36, %r779;
	setp.le.u64 	%p72, %rd2, %rd36;
	@%p72 bra 	$L__BB12_120;
	xor.b32  	%r780, %r244, -2147483648;
	st.global.u32 	[%rd4+18432], %r780;
	st.global.u32 	[%rd5+18432], %r262;
$L__BB12_120:
	ret;
$L__BB12_121:
	shl.b32 	%r781, %r206, 2;
	mov.u32 	%r782, _ZZN3cub18CUB_300001_SM_10006detail10radix_sort31DeviceRadixSortSingleTileKernelINS1_5radix10policy_hubIiiyE10Policy1000ELNS0_9SortOrderE0EiiyNS1_21identity_decomposer_tEEEvPKT1_PSA_PKT2_PSE_T3_iiT4_E12temp_storage;
	add.s32 	%r783, %r782, %r781;
	st.shared.u32 	[%r783], %r878;
	shl.b32 	%r784, %r207, 2;
	add.s32 	%r785, %r782, %r784;
	st.shared.u32 	[%r785], %r877;
	shl.b32 	%r786, %r208, 2;
	add.s32 	%r787, %r782, %r786;
	st.shared.u32 	[%r787], %r876;
	shl.b32 	%r788, %r209, 2;
	add.s32 	%r789, %r782, %r788;
	st.shared.u32 	[%r789], %r875;
	shl.b32 	%r790, %r210, 2;
	add.s32 	%r791, %r782, %r790;
	st.shared.u32 	[%r791], %r874;
	shl.b32 	%r792, %r211, 2;
	add.s32 	%r793, %r782, %r792;
	st.shared.u32 	[%r793], %r873;
	shl.b32 	%r794, %r212, 2;
	add.s32 	%r795, %r782, %r794;
	st.shared.u32 	[%r795], %r872;
	shl.b32 	%r796, %r213, 2;
	add.s32 	%r797, %r782, %r796;
	st.shared.u32 	[%r797], %r871;
	shl.b32 	%r798, %r214, 2;
	add.s32 	%r799, %r782, %r798;
	st.shared.u32 	[%r799], %r870;
	shl.b32 	%r800, %r215, 2;
	add.s32 	%r801, %r782, %r800;
	st.shared.u32 	[%r801], %r869;
	shl.b32 	%r802, %r216, 2;
	add.s32 	%r803, %r782, %r802;
	st.shared.u32 	[%r803], %r868;
	shl.b32 	%r804, %r217, 2;
	add.s32 	%r805, %r782, %r804;
	st.shared.u32 	[%r805], %r867;
	shl.b32 	%r806, %r218, 2;
	add.s32 	%r807, %r782, %r806;
	st.shared.u32 	[%r807], %r866;
	shl.b32 	%r808, %r219, 2;
	add.s32 	%r809, %r782, %r808;
	st.shared.u32 	[%r809], %r865;
	shl.b32 	%r810, %r220, 2;
	add.s32 	%r811, %r782, %r810;
	st.shared.u32 	[%r811], %r864;
	shl.b32 	%r812, %r221, 2;
	add.s32 	%r813, %r782, %r812;
	st.shared.u32 	[%r813], %r863;
	shl.b32 	%r814, %r222, 2;
	add.s32 	%r815, %r782, %r814;
	st.shared.u32 	[%r815], %r862;
	shl.b32 	%r816, %r223, 2;
	add.s32 	%r817, %r782, %r816;
	st.shared.u32 	[%r817], %r861;
	shl.b32 	%r818, %r224, 2;
	add.s32 	%r819, %r782, %r818;
	st.shared.u32 	[%r819], %r860;
	bar.sync 	0;
	ld.shared.u32 	%r878, [%r103];
	ld.shared.u32 	%r877, [%r103+4];
	ld.shared.u32 	%r876, [%r103+8];
	ld.shared.u32 	%r875, [%r103+12];
	ld.shared.u32 	%r874, [%r103+16];
	ld.shared.u32 	%r873, [%r103+20];
	ld.shared.u32 	%r872, [%r103+24];
	ld.shared.u32 	%r871, [%r103+28];
	ld.shared.u32 	%r870, [%r103+32];
	ld.shared.u32 	%r869, [%r103+36];
	ld.shared.u32 	%r868, [%r103+40];
	ld.shared.u32 	%r867, [%r103+44];
	ld.shared.u32 	%r866, [%r103+48];
	ld.shared.u32 	%r865, [%r103+52];
	ld.shared.u32 	%r864, [%r103+56];
	ld.shared.u32 	%r863, [%r103+60];
	ld.shared.u32 	%r862, [%r103+64];
	ld.shared.u32 	%r861, [%r103+68];
	ld.shared.u32 	%r860, [%r103+72];
	bar.sync 	0;
	st.shared.u32 	[%r783], %r897;
	st.shared.u32 	[%r785], %r896;
	st.shared.u32 	[%r787], %r895;
	st.shared.u32 	[%r789], %r894;
	st.shared.u32 	[%r791], %r893;
	st.shared.u32 	[%r793], %r892;
	st.shared.u32 	[%r795], %r891;
	st.shared.u32 	[%r797], %r890;
	st.shared.u32 	[%r799], %r889;
	st.shared.u32 	[%r801], %r888;
	st.shared.u32 	[%r803], %r887;
	st.shared.u32 	[%r805], %r886;
	st.shared.u32 	[%r807], %r885;
	st.shared.u32 	[%r809], %r884;
	st.shared.u32 	[%r811], %r883;
	st.shared.u32 	[%r813], %r882;
	st.shared.u32 	[%r815], %r881;
	st.shared.u32 	[%r817], %r880;
	st.shared.u32 	[%r819], %r879;
	bar.sync 	0;
	ld.shared.u32 	%r897, [%r103];
	ld.shared.u32 	%r896, [%r103+4];
	ld.shared.u32 	%r895, [%r103+8];
	ld.shared.u32 	%r894, [%r103+12];
	ld.shared.u32 	%r893, [%r103+16];
	ld.shared.u32 	%r892, [%r103+20];
	ld.shared.u32 	%r891, [%r103+24];
	ld.shared.u32 	%r890, [%r103+28];
	ld.shared.u32 	%r889, [%r103+32];
	ld.shared.u32 	%r888, [%r103+36];
	ld.shared.u32 	%r887, [%r103+40];
	ld.shared.u32 	%r886, [%r103+44];
	ld.shared.u32 	%r885, [%r103+48];
	ld.shared.u32 	%r884, [%r103+52];
	ld.shared.u32 	%r883, [%r103+56];
	ld.shared.u32 	%r882, [%r103+60];
	ld.shared.u32 	%r881, [%r103+64];
	ld.shared.u32 	%r880, [%r103+68];
	ld.shared.u32 	%r879, [%r103+72];
	bar.sync 	0;
	add.s32 	%r859, %r859, 6;
	add.s32 	%r858, %r858, -6;
	bra.uni 	$L__BB12_77;

}
	// .globl	_ZN3cub18CUB_300001_SM_10006detail10radix_sort30DeviceRadixSortHistogramKernelINS1_5radix10policy_hubIiiyE10Policy1000ELNS0_9SortOrderE0EiyNS1_21identity_decomposer_tEEEvPT2_PKT1_SA_iiT3_
.visible .entry _ZN3cub18CUB_300001_SM_10006detail10radix_sort30DeviceRadixSortHistogramKernelINS1_5radix10policy_hubIiiyE10Policy1000ELNS0_9SortOrderE0EiyNS1_21identity_decomposer_tEEEvPT2_PKT1_SA_iiT3_(
	.param .u64 .ptr .align 1 _ZN3cub18CUB_300001_SM_10006detail10radix_sort30DeviceRadixSortHistogramKernelINS1_5radix10policy_hubIiiyE10Policy1000ELNS0_9SortOrderE0EiyNS1_21identity_decomposer_tEEEvPT2_PKT1_SA_iiT3__param_0,
	.param .u64 .ptr .align 1 _ZN3cub18CUB_300001_SM_10006detail10radix_sort30DeviceRadixSortHistogramKernelINS1_5radix10policy_hubIiiyE10Policy1000ELNS0_9SortOrderE0EiyNS1_21identity_decomposer_tEEEvPT2_PKT1_SA_iiT3__param_1,
	.param .u64 _ZN3cub18CUB_300001_SM_10006detail10radix_sort30DeviceRadixSortHistogramKernelINS1_5radix10policy_hubIiiyE10Policy1000ELNS0_9SortOrderE0EiyNS1_21identity_decomposer_tEEEvPT2_PKT1_SA_iiT3__param_2,
	.param .u32 _ZN3cub18CUB_300001_SM_10006detail10radix_sort30DeviceRadixSortHistogramKernelINS1_5radix10policy_hubIiiyE10Policy1000ELNS0_9SortOrderE0EiyNS1_21identity_decomposer_tEEEvPT2_PKT1_SA_iiT3__param_3,
	.param .u32 _ZN3cub18CUB_300001_SM_10006detail10radix_sort30DeviceRadixSortHistogramKernelINS1_5radix10policy_hubIiiyE10Policy1000ELNS0_9SortOrderE0EiyNS1_21identity_decomposer_tEEEvPT2_PKT1_SA_iiT3__param_4,
	.param .align 1 .b8 _ZN3cub18CUB_300001_SM_10006detail10radix_sort30DeviceRadixSortHistogramKernelINS1_5radix10policy_hubIiiyE10Policy1000ELNS0_9SortOrderE0EiyNS1_21identity_decomposer_tEEEvPT2_PKT1_SA_iiT3__param_5[1]
)
.maxntid 128
{
	.reg .pred 	%p<91>;
	.reg .b32 	%r<486>;
	.reg .b64 	%rd<137>;
	// demoted variable
	.shared .align 4 .b8 _ZZN3cub18CUB_300001_SM_10006detail10radix_sort30DeviceRadixSortHistogramKernelINS1_5radix10policy_hubIiiyE10Policy1000ELNS0_9SortOrderE0EiyNS1_21identity_decomposer_tEEEvPT2_PKT1_SA_iiT3_E12temp_storage[4096];
	ld.param.u64 	%rd18, [_ZN3cub18CUB_300001_SM_10006detail10radix_sort30DeviceRadixSortHistogramKernelINS1_5radix10policy_hubIiiyE10Policy1000ELNS0_9SortOrderE0EiyNS1_21identity_decomposer_tEEEvPT2_PKT1_SA_iiT3__param_0];
	ld.param.u64 	%rd19, [_ZN3cub18CUB_300001_SM_10006detail10radix_sort30DeviceRadixSortHistogramKernelINS1_5radix10policy_hubIiiyE10Policy1000ELNS0_9SortOrderE0EiyNS1_21identity_decomposer_tEEEvPT2_PKT1_SA_iiT3__param_1];
	ld.param.u64 	%rd17, [_ZN3cub18CUB_300001_SM_10006detail10radix_sort30DeviceRadixSortHistogramKernelINS1_5radix10policy_hubIiiyE10Policy1000ELNS0_9SortOrderE0EiyNS1_21identity_decomposer_tEEEvPT2_PKT1_SA_iiT3__param_2];
	ld.param.u32 	%r174, [_ZN3cub18CUB_300001_SM_10006detail10radix_sort30DeviceRadixSortHistogramKernelINS1_5radix10policy_hubIiiyE10Policy1000ELNS0_9SortOrderE0EiyNS1_21identity_decomposer_tEEEvPT2_PKT1_SA_iiT3__param_3];
	ld.param.u32 	%r175, [_ZN3cub18CUB_300001_SM_10006detail10radix_sort30DeviceRadixSortHistogramKernelINS1_5radix10policy_hubIiiyE10Policy1000ELNS0_9SortOrderE0EiyNS1_21identity_decomposer_tEEEvPT2_PKT1_SA_iiT3__param_4];
	cvta.to.global.u64 	%rd1, %rd19;
	cvta.to.global.u64 	%rd2, %rd18;
	setp.eq.s64 	%p2, %rd17, 0;
	@%p2 bra 	$L__BB13_153;
	sub.s32 	%r176, %r175, %r174;
	add.s32 	%r177, %r176, 7;
	shr.s32 	%r178, %r177, 31;
	shr.u32 	%r179, %r178, 29;
	add.s32 	%r180, %r177, %r179;
	shr.s32 	%r181, %r180, 3;
	mov.u32 	%r182, %tid.x;
	setp.gt.u32 	%p3, %r182, 255;
	setp.lt.s32 	%p4, %r177, 8;
	mov.u32 	%r183, %ctaid.x;
	shl.b32 	%r184, %r183, 11;
	cvt.u64.u32 	%rd3, %r184;
	mov.u32 	%r185, %nctaid.x;
	shl.b32 	%r186, %r185, 11;
	cvt.u64.u32 	%rd4, %r186;
	add.s32 	%r1, %r181, -1;
	and.b32  	%r2, %r181, 15;
	and.b32  	%r3, %r181, 7;
	add.s32 	%r4, %r3, -1;
	and.b32  	%r5, %r181, 3;
	or.pred  	%p1, %p3, %p4;
	shl.b32 	%r187, %r182, 2;
	mov.u32 	%r188, _ZZN3cub18CUB_300001_SM_10006detail10radix_sort30DeviceRadixSortHistogramKernelINS1_5radix10policy_hubIiiyE10Policy1000ELNS0_9SortOrderE0EiyNS1_21identity_decomposer_tEEEvPT2_PKT1_SA_iiT3_E12temp_storage;
	add.s32 	%r6, %r188, %r187;
	and.b32  	%r7, %r181, 268435440;
	cvt.u64.u32 	%rd5, %r182;
	add.s32 	%r8, %r182, 128;
	add.s32 	%r9, %r182, 256;
	add.s32 	%r10, %r182, 384;
	add.s32 	%r11, %r182, 512;
	add.s32 	%r12, %r182, 640;
	add.s32 	%r13, %r182, 768;
	or.b32  	%r14, %r182, 1024;
	add.s32 	%r15, %r182, 1920;
	and.b32  	%r16, %r181, 268435448;
	and.b32  	%r17, %r181, 1;
	neg.s32 	%r18, %r7;
	add.s32 	%r19, %r6, 8192;
	add.s64 	%rd21, %rd17, -1;
	shr.u64 	%rd22, %rd21, 30;
	add.s64 	%rd23, %rd22, 1;
	min.u64 	%rd6, %rd23, %rd17;
	mov.b64 	%rd135, 0;
$L__BB13_2:
	@%p1 bra 	$L__BB13_30;
	setp.lt.u32 	%p5, %r1, 15;
	mov.b32 	%r439, 0;
	@%p5 bra 	$L__BB13_6;
	mov.u32 	%r436, %r19;
	mov.u32 	%r437, %r18;
$L__BB13_5:
	.pragma "nounroll";
	mov.b32 	%r190, 0;
	st.shared.u32 	[%r436+-8192], %r190;
	st.shared.u32 	[%r436+-7168], %r190;
	st.shared.u32 	[%r436+-6144], %r190;
	st.shared.u32 	[%r436+-5120], %r190;
	st.shared.u32 	[%r436+-4096], %r190;
	st.shared.u32 	[%r436+-3072], %r190;
	st.shared.u32 	[%r436+-2048], %r190;
	st.shared.u32 	[%r436+-1024], %r190;
	st.shared.u32 	[%r436], %r190;
	st.shared.u32 	[%r436+1024], %r190;
	st.shared.u32 	[%r436+2048], %r190;
	st.shared.u32 	[%r436+3072], %r190;
	st.shared.u32 	[%r436+4096], %r190;
	st.shared.u32 	[%r436+5120], %r190;
	st.shared.u32 	[%r436+6144], %r190;
	st.shared.u32 	[%r436+7168], %r190;
	add.s32 	%r437, %r437, 16;
	add.s32 	%r436, %r436, 16384;
	setp.ne.s32 	%p6, %r437, 0;
	mov.u32 	%r439, %r7;
	@%p6 bra 	$L__BB13_5;
$L__BB13_6:
	add.s32 	%r25, %r2, -1;
	setp.eq.s32 	%p7, %r2, 0;
	@%p7 bra 	$L__BB13_16;
	setp.lt.u32 	%p8, %r25, 7;
	@%p8 bra 	$L__BB13_9;
	shl.b32 	%r191, %r439, 10;
	add.s32 	%r192, %r6, %r191;
	mov.b32 	%r193, 0;
	st.shared.u32 	[%r192], %r193;
	st.shared.u32 	[%r192+1024], %r193;
	st.shared.u32 	[%r192+2048], %r193;
	st.shared.u32 	[%r192+3072], %r193;
	st.shared.u32 	[%r192+4096], %r193;
	st.shared.u32 	[%r192+5120], %r193;
	st.shared.u32 	[%r192+6144], %r193;
	st.shared.u32 	[%r192+7168], %r193;
	add.s32 	%r439, %r439, 8;
$L__BB13_9:
	setp.eq.s32 	%p9, %r3, 0;
	@%p9 bra 	$L__BB13_16;
	setp.lt.u32 	%p10, %r4, 3;
	@%p10 bra 	$L__BB13_12;
	shl.b32 	%r194, %r439, 10;
	add.s32 	%r195, %r6, %r194;
	mov.b32 	%r196, 0;
	st.shared.u32 	[%r195], %r196;
	st.shared.u32 	[%r195+1024], %r196;
	st.shared.u32 	[%r195+2048], %r196;
	st.shared.u32 	[%r195+3072], %r196;
	add.s32 	%r439, %r439, 4;
$L__BB13_12:
	setp.eq.s32 	%p11, %r5, 0;
	@%p11 bra 	$L__BB13_16;
	setp.eq.s32 	%p12, %r5, 1;
	shl.b32 	%r197, %r439, 10;
	add.s32 	%r30, %r6, %r197;
	mov.b32 	%r198, 0;
	st.shared.u32 	[%r30], %r198;
	@%p12 bra 	$L__BB13_16;
	setp.eq.s32 	%p13, %r5, 2;
	mov.b32 	%r199, 0;
	st.shared.u32 	[%r30+1024], %r199;
	@%p13 bra 	$L__BB13_16;
	mov.b32 	%r200, 0;
	st.shared.u32 	[%r30+2048], %r200;
$L__BB13_16:
	cvt.u32.u64 	%r201, %rd5;
	setp.gt.u32 	%p14, %r201, 127;
	@%p14 bra 	$L__BB13_30;
	setp.lt.u32 	%p15, %r1, 15;
	mov.b32 	%r443, 0;
	@%p15 bra 	$L__BB13_20;
	mov.b32 	%r441, 0;
$L__BB13_19:
	.pragma "nounroll";
	shl.b32 	%r204, %r441, 10;
	add.s32 	%r205, %r6, %r204;
	mov.b32 	%r206, 0;
	st.shared.u32 	[%r205+512], %r206;
	st.shared.u32 	[%r205+1536], %r206;
	st.shared.u32 	[%r205+2560], %r206;
	st.shared.u32 	[%r205+3584], %r206;
	st.shared.u32 	[%r205+4608], %r206;
	st.shared.u32 	[%r205+5632], %r206;
	st.shared.u32 	[%r205+6656], %r206;
	st.shared.u32 	[%r205+7680], %r206;
	st.shared.u32 	[%r205+8704], %r206;
	st.shared.u32 	[%r205+9728], %r206;
	st.shared.u32 	[%r205+10752], %r206;
	st.shared.u32 	[%r205+11776], %r206;
	st.shared.u32 	[%r205+12800], %r206;
	st.shared.u32 	[%r205+13824], %r206;
	st.shared.u32 	[%r205+14848], %r206;
	st.shared.u32 	[%r205+15872], %r206;
	add.s32 	%r441, %r441, 16;
	setp.ne.s32 	%p16, %r441, %r7;
	mov.u32 	%r443, %r7;
	@%p16 bra 	$L__BB13_19;
$L__BB13_20:
	setp.eq.s32 	%p17, %r2, 0;
	@%p17 bra 	$L__BB13_30;
	setp.lt.u32 	%p18, %r25, 7;
	@%p18 bra 	$L__BB13_23;
	shl.b32 	%r207, %r443, 10;
	add.s32 	%r208, %r6, %r207;
	mov.b32 	%r209, 0;
	st.shared.u32 	[%r208+512], %r209;
	st.shared.u32 	[%r208+1536], %r209;
	st.shared.u32 	[%r208+2560], %r209;
	st.shared.u32 	[%r208+3584], %r209;
	st.shared.u32 	[%r208+4608], %r209;
	st.shared.u32 	[%r208+5632], %r209;
	st.shared.u32 	[%r208+6656], %r209;
	st.shared.u32 	[%r208+7680], %r209;
	add.s32 	%r443, %r443, 8;
$L__BB13_23:
	setp.eq.s32 	%p19, %r3, 0;
	@%p19 bra 	$L__BB13_30;
	setp.lt.u32 	%p20, %r4, 3;
	@%p20 bra 	$L__BB13_26;
	shl.b32 	%r210, %r443, 10;
	add.s32 	%r211, %r6, %r210;
	mov.b32 	%r212, 0;
	st.shared.u32 	[%r211+512], %r212;
	st.shared.u32 	[%r211+1536], %r212;
	st.shared.u32 	[%r211+2560], %r212;
	st.shared.u32 	[%r211+3584], %r212;
	add.s32 	%r443, %r443, 4;
$L__BB13_26:
	setp.eq.s32 	%p21, %r5, 0;
	@%p21 bra 	$L__BB13_30;
	setp.eq.s32 	%p22, %r5, 1;
	shl.b32 	%r213, %r443, 10;
	add.s32 	%r38, %r6, %r213;
	mov.b32 	%r214, 0;
	st.shared.u32 	[%r38+512], %r214;
	@%p22 bra 	$L__BB13_30;
	setp.eq.s32 	%p23, %r5, 2;
	mov.b32 	%r215, 0;
	st.shared.u32 	[%r38+1536], %r215;
	@%p23 bra 	$L__BB13_30;
	mov.b32 	%r216, 0;
	st.shared.u32 	[%r38+2560], %r216;
$L__BB13_30:
	bar.sync 	0;
	bar.sync 	0;
	shl.b64 	%rd8, %rd135, 30;
	sub.s64 	%rd24, %rd17, %rd8;
	min.u64 	%rd9, %rd24, 1073741824;
	setp.le.u64 	%p24, %rd9, %rd3;
	@%p24 bra 	$L__BB13_70;
	mov.u64 	%rd136, %rd3;
$L__BB13_32:
	add.s64 	%rd11, %rd136, %rd8;
	sub.s64 	%rd12, %rd17, %rd11;
	setp.lt.u64 	%p25, %rd12, 2048;
	@%p25 bra 	$L__BB13_34;
	add.s64 	%rd27, %rd11, %rd5;
	shl.b64 	%rd28, %rd27, 2;
	add.s64 	%rd29, %rd1, %rd28;
	ld.global.u32 	%r475, [%rd29];
	ld.global.u32 	%r474, [%rd29+512];
	ld.global.u32 	%r473, [%rd29+1024];
	ld.global.u32 	%r472, [%rd29+1536];
	ld.global.u32 	%r471, [%rd29+2048];
	ld.global.u32 	%r470, [%rd29+2560];
	ld.global.u32 	%r469, [%rd29+3072];
	ld.global.u32 	%r468, [%rd29+3584];
	ld.global.u32 	%r467, [%rd29+4096];
	ld.global.u32 	%r466, [%rd29+4608];
	ld.global.u32 	%r465, [%rd29+5120];
	ld.global.u32 	%r464, [%rd29+5632];
	ld.global.u32 	%r463, [%rd29+6144];
	ld.global.u32 	%r462, [%rd29+6656];
	ld.global.u32 	%r461, [%rd29+7168];
	ld.global.u32 	%r460, [%rd29+7680];
	bra.uni 	$L__BB13_66;
$L__BB13_34:
	cvt.u32.u64 	%r218, %rd5;
	cvt.u32.u64 	%r55, %rd12;
	setp.ge.s32 	%p26, %r218, %r55;
	add.s64 	%rd25, %rd11, %rd5;
	shl.b64 	%rd26, %rd25, 2;
	add.s64 	%rd13, %rd1, %rd26;
	mov.b32 	%r475, 2147483647;
	@%p26 bra 	$L__BB13_36;
	ld.global.u32 	%r475, [%rd13];
$L__BB13_36:
	setp.ge.s32 	%p27, %r8, %r55;
	mov.b32 	%r474, 2147483647;
	@%p27 bra 	$L__BB13_38;
	ld.global.u32 	%r474, [%rd13+512];
$L__BB13_38:
	setp.ge.s32 	%p28, %r9, %r55;
	mov.b32 	%r473, 2147483647;
	@%p28 bra 	$L__BB13_40;
	ld.global.u32 	%r473, [%rd13+1024];
$L__BB13_40:
	setp.ge.s32 	%p29, %r10, %r55;
	mov.b32 	%r472, 2147483647;
	@%p29 bra 	$L__BB13_42;
	ld.global.u32 	%r472, [%rd13+1536];
$L__BB13_42:
	setp.ge.s32 	%p30, %r11, %r55;
	mov.b32 	%r471, 2147483647;
	@%p30 bra 	$L__BB13_44;
	ld.global.u32 	%r471, [%rd13+2048];
$L__BB13_44:
	setp.ge.s32 	%p31, %r12, %r55;
	mov.b32 	%r470, 2147483647;
	@%p31 bra 	$L__BB13_46;
	ld.global.u32 	%r470, [%rd13+2560];
$L__BB13_46:
	setp.ge.s32 	%p32, %r13, %r55;
	mov.b32 	%r469, 2147483647;
	@%p32 bra 	$L__BB13_48;
	ld.global.u32 	%r469, [%rd13+3072];
$L__BB13_48:
	mov.u32 	%r226, %tid.x;
	add.s32 	%r227, %r226, 896;
	setp.ge.s32 	%p33, %r227, %r55;
	mov.b32 	%r468, 2147483647;
	@%p33 bra 	$L__BB13_50;
	ld.global.u32 	%r468, [%rd13+3584];
$L__BB13_50:
	setp.ge.s32 	%p34, %r14, %r55;
	mov.b32 	%r467, 2147483647;
	@%p34 bra 	$L__BB13_52;
	ld.global.u32 	%r467, [%rd13+4096];
$L__BB13_52:
	add.s32 	%r231, %r226, 1152;
	setp.ge.s32 	%p35, %r231, %r55;
	mov.b32 	%r466, 2147483647;
	@%p35 bra 	$L__BB13_54;
	ld.global.u32 	%r466, [%rd13+4608];
$L__BB13_54:
	add.s32 	%r234, %r226, 1280;
	setp.ge.s32 	%p36, %r234, %r55;
	mov.b32 	%r465, 2147483647;
	@%p36 bra 	$L__BB13_56;
	ld.global.u32 	%r465, [%rd13+5120];
$L__BB13_56:
	add.s32 	%r237, %r226, 1408;
	setp.ge.s32 	%p37, %r237, %r55;
	mov.b32 	%r464, 2147483647;
	@%p37 bra 	$L__BB13_58;
	ld.global.u32 	%r464, [%rd13+5632];
$L__BB13_58:
	add.s32 	%r240, %r226, 1536;
	setp.ge.s32 	%p38, %r240, %r55;
	mov.b32 	%r463, 2147483647;
	@%p38 bra 	$L__BB13_60;
	ld.global.u32 	%r463, [%rd13+6144];
$L__BB13_60:
	add.s32 	%r243, %r226, 1664;
	setp.ge.s32 	%p39, %r243, %r55;
	mov.b32 	%r462, 2147483647;
	@%p39 bra 	$L__BB13_62;
	ld.global.u32 	%r462, [%rd13+6656];
$L__BB13_62:
	add.s32 	%r246, %r226, 1792;
	setp.ge.s32 	%p40, %r246, %r55;
	mov.b32 	%r461, 2147483647;
	@%p40 bra 	$L__BB13_64;
	ld.global.u32 	%r461, [%rd13+7168];
$L__BB13_64:
	setp.ge.s32 	%p41, %r15, %r55;
	mov.b32 	%r460, 2147483647;
	@%p41 bra 	$L__BB13_66;
	ld.global.u32 	%r460, [%rd13+7680];
$L__BB13_66:
	setp.le.s32 	%p42, %r175, %r174;
	@%p42 bra 	$L__BB13_69;
	xor.b32  	%r103, %r460, -2147483648;
	xor.b32  	%r104, %r461, -2147483648;
	xor.b32  	%r105, %r462, -2147483648;
	xor.b32  	%r106, %r463, -2147483648;
	xor.b32  	%r107, %r464, -2147483648;
	xor.b32  	%r108, %r465, -2147483648;
	xor.b32  	%r109, %r466, -2147483648;
	xor.b32  	%r110, %r467, -2147483648;
	xor.b32  	%r111, %r468, -2147483648;
	xor.b32  	%r112, %r469, -2147483648;
	xor.b32  	%r113, %r470, -2147483648;
	xor.b32  	%r114, %r471, -2147483648;
	xor.b32  	%r115, %r472, -2147483648;
	xor.b32  	%r116, %r473, -2147483648;
	xor.b32  	%r117, %r474, -2147483648;
	xor.b32  	%r118, %r475, -2147483648;
	mov.b32 	%r476, 0;
	mov.u32 	%r477, %r174;
$L__BB13_68:
	sub.s32 	%r249, %r175, %r477;
	shl.b32 	%r250, %r476, 10;
	mov.u32 	%r251, _ZZN3cub18CUB_300001_SM_10006detail10radix_sort30DeviceRadixSortHistogramKernelINS1_5radix10policy_hubIiiyE10Policy1000ELNS0_9SortOrderE0EiyNS1_21identity_decomposer_tEEEvPT2_PKT1_SA_iiT3_E12temp_storage;
	add.s32 	%r252, %r251, %r250;
	min.s32 	%r253, %r249, 8;
	mov.b32 	%r254, -1;
	shl.b32 	%r255, %r254, %r253;
	not.b32 	%r256, %r255;
	shr.u32 	%r257, %r118, %r477;
	and.b32  	%r258, %r257, %r256;
	shl.b32 	%r259, %r258, 2;
	add.s32 	%r260, %r252, %r259;
	atom.shared.add.u32 	%r261, [%r260], 1;
	shr.u32 	%r262, %r117, %r477;
	and.b32  	%r263, %r262, %r256;
	shl.b32 	%r264, %r263, 2;
	add.s32 	%r265, %r252, %r264;
	atom.shared.add.u32 	%r266, [%r265], 1;
	shr.u32 	%r267, %r116, %r477;
	and.b32  	%r268, %r267, %r256;
	shl.b32 	%r269, %r268, 2;
	add.s32 	%r270, %r252, %r269;
	atom.shared.add.u32 	%r271, [%r270], 1;
	shr.u32 	%r272, %r115, %r477;
	and.b32  	%r273, %r272, %r256;
	shl.b32 	%r274, %r273, 2;
	add.s32 	%r275, %r252, %r274;
	atom.shared.add.u32 	%r276, [%r275], 1;
	shr.u32 	%r277, %r114, %r477;
	and.b32  	%r278, %r277, %r256;
	shl.b32 	%r279, %r278, 2;
	add.s32 	%r280, %r252, %r279;
	atom.shared.add.u32 	%r281, [%r280], 1;
	shr.u32 	%r282, %r113, %r477;
	and.b32  	%r283, %r282, %r256;
	shl.b32 	%r284, %r283, 2;
	add.s32 	%r285, %r252, %r284;
	atom.shared.add.u32 	%r286, [%r285], 1;
	shr.u32 	%r287, %r112, %r477;
	and.b32  	%r288, %r287, %r256;
	shl.b32 	%r289, %r288, 2;
	add.s32 	%r290, %r252, %r289;
	atom.shared.add.u32 	%r291, [%r290], 1;
	shr.u32 	%r292, %r111, %r477;
	and.b32  	%r293, %r292, %r256;
	shl.b32 	%r294, %r293, 2;
	add.s32 	%r295, %r252, %r294;
	atom.shared.add.u32 	%r296, [%r295], 1;
	shr.u32 	%r297, %r110, %r477;
	and.b32  	%r298, %r297, %r256;
	shl.b32 	%r299, %r298, 2;
	add.s32 	%r300, %r252, %r299;
	atom.shared.add.u32 	%r301, [%r300], 1;
	shr.u32 	%r302, %r109, %r477;
	and.b32  	%r303, %r302, %r256;
	shl.b32 	%r304, %r303, 2;
	add.s32 	%r305, %r252, %r304;
	atom.shared.add.u32 	%r306, [%r305], 1;
	shr.u32 	%r307, %r108, %r477;
	and.b32  	%r308, %r307, %r256;
	shl.b32 	%r309, %r308, 2;
	add.s32 	%r310, %r252, %r309;
	atom.shared.add.u32 	%r311, [%r310], 1;
	shr.u32 	%r312, %r107, %r477;
	and.b32  	%r313, %r312, %r256;
	shl.b32 	%r314, %r313, 2;
	add.s32 	%r315, %r252, %r314;
	atom.shared.add.u32 	%r316, [%r315], 1;
	shr.u32 	%r317, %r106, %r477;
	and.b32  	%r318, %r317, %r256;
	shl.b32 	%r319, %r318, 2;
	add.s32 	%r320, %r252, %r319;
	atom.shared.add.u32 	%r321, [%r320], 1;
	shr.u32 	%r322, %r105, %r477;
	and.b32  	%r323, %r322, %r256;
	shl.b32 	%r324, %r323, 2;
	add.s32 	%r325, %r252, %r324;
	atom.shared.add.u32 	%r326, [%r325], 1;
	shr.u32 	%r327, %r104, %r477;
	and.b32  	%r328, %r327, %r256;
	shl.b32 	%r329, %r328, 2;
	add.s32 	%r330, %r252, %r329;
	atom.shared.add.u32 	%r331, [%r330], 1;
	shr.u32 	%r332, %r103, %r477;
	and.b32  	%r333, %r332, %r256;
	shl.b32 	%r334, %r333, 2;
	add.s32 	%r335, %r252, %r334;
	atom.shared.add.u32 	%r336, [%r335], 1;
	add.s32 	%r477, %r477, 8;
	add.s32 	%r476, %r476, 1;
	setp.lt.s32 	%p43, %r477, %r175;
	@%p43 bra 	$L__BB13_68;
$L__BB13_69:
	add.s64 	%rd136, %rd136, %rd4;
	setp.lt.u64 	%p44, %rd136, %rd9;
	@%p44 bra 	$L__BB13_32;
$L__BB13_70:
	bar.sync 	0;
	@%p1 bra 	$L__BB13_152;
	setp.lt.u32 	%p45, %r1, 7;
	mov.b32 	%r480, 0;
	@%p45 bra 	$L__BB13_90;
	mov.b32 	%r478, 0;
$L__BB13_73:
	.pragma "nounroll";
	shl.b32 	%r339, %r478, 10;
	add.s32 	%r124, %r6, %r339;
	ld.shared.u32 	%r125, [%r124];
	setp.eq.s32 	%p46, %r125, 0;
	@%p46 bra 	$L__BB13_75;
	cvt.u32.u64 	%r340, %rd5;
	shl.b32 	%r341, %r478, 8;
	add.s32 	%r342, %r341, %r340;
	mul.wide.u32 	%rd30, %r342, 8;
	add.s64 	%rd31, %rd2, %rd30;
	cvt.u64.u32 	%rd32, %r125;
	atom.global.add.u64 	%rd33, [%rd31], %rd32;
$L__BB13_75:
	ld.shared.u32 	%r126, [%r124+1024];
	setp.eq.s32 	%p47, %r126, 0;
	@%p47 bra 	$L__BB13_77;
	cvt.u32.u64 	%r343, %rd5;
	shl.b32 	%r344, %r478, 8;
	add.s32 	%r345, %r344, %r343;
	add.s32 	%r346, %r345, 256;
	mul.wide.u32 	%rd34, %r346, 8;
	add.s64 	%rd35, %rd2, %rd34;
	cvt.u64.u32 	%rd36, %r126;
	atom.global.add.u64 	%rd37, [%rd35], %rd36;
$L__BB13_77:
	ld.shared.u32 	%r127, [%r124+2048];
	setp.eq.s32 	%p48, %r127, 0;
	@%p48 bra 	$L__BB13_79;
	cvt.u32.u64 	%r347, %rd5;
	shl.b32 	%r348, %r478, 8;
	add.s32 	%r349, %r348, %r347;
	add.s32 	%r350, %r349, 512;
	mul.wide.u32 	%rd38, %r350, 8;
	add.s64 	%rd39, %rd2, %rd38;
	cvt.u64.u32 	%rd40, %r127;
	atom.global.add.u64 	%rd41, [%rd39], %rd40;
$L__BB13_79:
	ld.shared.u32 	%r128, [%r124+3072];
	setp.eq.s32 	%p49, %r128, 0;
	@%p49 bra 	$L__BB13_81;
	cvt.u32.u64 	%r351, %rd5;
	shl.b32 	%r352, %r478, 8;
	add.s32 	%r353, %r352, %r351;
	add.s32 	%r354, %r353, 768;
	mul.wide.u32 	%rd42, %r354, 8;
	add.s64 	%rd43, %rd2, %rd42;
	cvt.u64.u32 	%rd44, %r128;
	atom.global.add.u64 	%rd45, [%rd43], %rd44;
$L__BB13_81:
	ld.shared.u32 	%r129, [%r124+4096];
	setp.eq.s32 	%p50, %r129, 0;
	@%p50 bra 	$L__BB13_83;
	cvt.u32.u64 	%r355, %rd5;
	shl.b32 	%r356, %r478, 8;
	add.s32 	%r357, %r356, %r355;
	add.s32 	%r358, %r357, 1024;
	mul.wide.u32 	%rd46, %r358, 8;
	add.s64 	%rd47, %rd2, %rd46;
	cvt.u64.u32 	%rd48, %r129;
	atom.global.add.u64 	%rd49, [%rd47], %rd48;
$L__BB13_83:
	ld.shared.u32 	%r130, [%r124+5120];
	setp.eq.s32 	%p51, %r130, 0;
	@%p51 bra 	$L__BB13_85;
	cvt.u32.u64 	%r359, %rd5;
	shl.b32 	%r360, %r478, 8;
	add.s32 	%r361, %r360, %r359;
	add.s32 	%r362, %r361, 1280;
	mul.wide.u32 	%rd50, %r362, 8;
	add.s64 	%rd51, %rd2, %rd50;
	cvt.u64.u32 	%rd52, %r130;
	atom.global.add.u64 	%rd53, [%rd51], %rd52;
$L__BB13_85:
	ld.shared.u32 	%r131, [%r124+6144];
	setp.eq.s32 	%p52, %r131, 0;
	@%p52 bra 	$L__BB13_87;
	cvt.u32.u64 	%r363, %rd5;
	shl.b32 	%r364, %r478, 8;
	add.s32 	%r365, %r364, %r363;
	add.s32 	%r366, %r365, 1536;
	mul.wide.u32 	%rd54, %r366, 8;
	add.s64 	%rd55, %rd2, %rd54;
	cvt.u64.u32 	%rd56, %r131;
	atom.global.add.u64 	%rd57, [%rd55], %rd56;
$L__BB13_87:
	ld.shared.u32 	%r132, [%r124+7168];
	setp.eq.s32 	%p53, %r132, 0;
	@%p53 bra 	$L__BB13_89;
	cvt.u32.u64 	%r367, %rd5;
	shl.b32 	%r368, %r478, 8;
	add.s32 	%r369, %r368, %r367;
	add.s32 	%r370, %r369, 1792;
	mul.wide.u32 	%rd58, %r370, 8;
	add.s64 	%rd59, %rd2, %rd58;
	cvt.u64.u32 	%rd60, %r132;
	atom.global.add.u64 	%rd61, [%rd59], %rd60;
$L__BB13_89:
	add.s32 	%r478, %r478, 8;
	setp.ne.s32 	%p54, %r478, %r16;
	mov.u32 	%r480, %r16;
	@%p54 bra 	$L__BB13_73;
$L__BB13_90:
	add.s32 	%r135, %r5, -1;
	setp.eq.s32 	%p55, %r3, 0;
	@%p55 bra 	$L__BB13_111;
	setp.lt.u32 	%p56, %r4, 3;
	@%p56 bra 	$L__BB13_101;
	shl.b32 	%r371, %r480, 10;
	add.s32 	%r136, %r6, %r371;
	ld.shared.u32 	%r137, [%r136];
	setp.eq.s32 	%p57, %r137, 0;
	@%p57 bra 	$L__BB13_94;
	cvt.u32.u64 	%r372, %rd5;
	shl.b32 	%r373, %r480, 8;
	add.s32 	%r374, %r373, %r372;
	mul.wide.u32 	%rd62, %r374, 8;
	add.s64 	%rd63, %rd2, %rd62;
	cvt.u64.u32 	%rd64, %r137;
	atom.global.add.u64 	%rd65, [%rd63], %rd64;
$L__BB13_94:
	ld.shared.u32 	%r138, [%r136+1024];
	setp.eq.s32 	%p58, %r138, 0;
	@%p58 bra 	$L__BB13_96;
	cvt.u32.u64 	%r375, %rd5;
	shl.b32 	%r376, %r480, 8;
	add.s32 	%r377, %r376, %r375;
	add.s32 	%r378, %r377, 256;
	mul.wide.u32 	%rd66, %r378, 8;
	add.s64 	%rd67, %rd2, %rd66;
	cvt.u64.u32 	%rd68, %r138;
	atom.global.add.u64 	%rd69, [%rd67], %rd68;
$L__BB13_96:
	ld.shared.u32 	%r139, [%r136+2048];
	setp.eq.s32 	%p59, %r139, 0;
	@%p59 bra 	$L__BB13_98;
	cvt.u32.u64 	%r379, %rd5;
	shl.b32 	%r380, %r480, 8;
	add.s32 	%r381, %r380, %r379;
	add.s32 	%r382, %r381, 512;
	mul.wide.u32 	%rd70, %r382, 8;
	add.s64 	%rd71, %rd2, %rd70;
	cvt.u64.u32 	%rd72, %r139;
	atom.global.add.u64 	%rd73, [%rd71], %rd72;
$L__BB13_98:
	ld.shared.u32 	%r140, [%r136+3072];
	setp.eq.s32 	%p60, %r140, 0;
	@%p60 bra 	$L__BB13_100;
	cvt.u32.u64 	%r383, %rd5;
	shl.b32 	%r384, %r480, 8;
	add.s32 	%r385, %r384, %r383;
	add.s32 	%r386, %r385, 768;
	mul.wide.u32 	%rd74, %r386, 8;
	add.s64 	%rd75, %rd2, %rd74;
	cvt.u64.u32 	%rd76, %r140;
	atom.global.add.u64 	%rd77, [%rd75], %rd76;
$L__BB13_100:
	add.s32 	%r480, %r480, 4;
$L__BB13_101:
	setp.eq.s32 	%p61, %r5, 0;
	@%p61 bra 	$L__BB13_111;
	setp.eq.s32 	%p62, %r135, 0;
	@%p62 bra 	$L__BB13_108;
	shl.b32 	%r387, %r480, 10;
	add.s32 	%r143, %r6, %r387;
	ld.shared.u32 	%r144, [%r143];
	setp.eq.s32 	%p63, %r144, 0;
	@%p63 bra 	$L__BB13_105;
	cvt.u32.u64 	%r388, %rd5;
	shl.b32 	%r389, %r480, 8;
	add.s32 	%r390, %r389, %r388;
	mul.wide.u32 	%rd78, %r390, 8;
	add.s64 	%rd79, %rd2, %rd78;
	cvt.u64.u32 	%rd80, %r144;
	atom.global.add.u64 	%rd81, [%rd79], %rd80;
$L__BB13_105:
	ld.shared.u32 	%r145, [%r143+1024];
	setp.eq.s32 	%p64, %r145, 0;
	@%p64 bra 	$L__BB13_107;
	cvt.u32.u64 	%r391, %rd5;
	shl.b32 	%r392, %r480, 8;
	add.s32 	%r393, %r392, %r391;
	add.s32 	%r394, %r393, 256;
	mul.wide.u32 	%rd82, %r394, 8;
	add.s64 	%rd83, %rd2, %rd82;
	cvt.u64.u32 	%rd84, %r145;
	atom.global.add.u64 	%rd85, [%rd83], %rd84;
$L__BB13_107:
	add.s32 	%r480, %r480, 2;
$L__BB13_108:
	setp.eq.s32 	%p65, %r17, 0;
	@%p65 bra 	$L__BB13_111;
	shl.b32 	%r395, %r480, 10;
	add.s32 	%r396, %r6, %r395;
	ld.shared.u32 	%r148, [%r396];
	setp.eq.s32 	%p66, %r148, 0;
	@%p66 bra 	$L__BB13_111;
	cvt.u32.u64 	%r397, %rd5;
	shl.b32 	%r398, %r480, 8;
	add.s32 	%r399, %r398, %r397;
	mul.wide.u32 	%rd86, %r399, 8;
	add.s64 	%rd87, %rd2, %rd86;
	cvt.u64.u32 	%rd88, %r148;
	atom.global.add.u64 	%rd89, [%rd87], %rd88;
$L__BB13_111:
	cvt.u32.u64 	%r400, %rd5;
	setp.gt.u32 	%p67, %r400, 127;
	@%p67 bra 	$L__BB13_152;
	setp.lt.u32 	%p68, %r1, 7;
	mov.b32 	%r484, 0;
	@%p68 bra 	$L__BB13_131;
	mov.b32 	%r482, 0;
$L__BB13_114:
	.pragma "nounroll";
	shl.b32 	%r404, %r482, 10;
	add.s32 	%r150, %r6, %r404;
	ld.shared.u32 	%r151, [%r150+512];
	setp.eq.s32 	%p69, %r151, 0;
	shl.b32 	%r405, %r482, 8;
	add.s32 	%r406, %r405, %r400;
	mul.wide.u32 	%rd90, %r406, 8;
	add.s64 	%rd15, %rd2, %rd90;
	@%p69 bra 	$L__BB13_116;
	cvt.u64.u32 	%rd91, %r151;
	atom.global.add.u64 	%rd92, [%rd15+1024], %rd91;
$L__BB13_116:
	ld.shared.u32 	%r152, [%r150+1536];
	setp.eq.s32 	%p70, %r152, 0;
	@%p70 bra 	$L__BB13_118;
	cvt.u64.u32 	%rd93, %r152;
	atom.global.add.u64 	%rd94, [%rd15+3072], %rd93;
$L__BB13_118:
	ld.shared.u32 	%r153, [%r150+2560];
	setp.eq.s32 	%p71, %r153, 0;
	@%p71 bra 	$L__BB13_120;
	cvt.u64.u32 	%rd95, %r153;
	atom.global.add.u64 	%rd96, [%rd15+5120], %rd95;
$L__BB13_120:
	ld.shared.u32 	%r154, [%r150+3584];
	setp.eq.s32 	%p72, %r154, 0;
	@%p72 bra 	$L__BB13_122;
	cvt.u64.u32 	%rd97, %r154;
	atom.global.add.u64 	%rd98, [%rd15+7168], %rd97;
$L__BB13_122:
	ld.shared.u32 	%r155, [%r150+4608];
	setp.eq.s32 	%p73, %r155, 0;
	@%p73 bra 	$L__BB13_124;
	cvt.u64.u32 	%rd99, %r155;
	atom.global.add.u64 	%rd100, [%rd15+9216], %rd99;
$L__BB13_124:
	ld.shared.u32 	%r156, [%r150+5632];
	setp.eq.s32 	%p74, %r156, 0;
	@%p74 bra 	$L__BB13_126;
	cvt.u64.u32 	%rd101, %r156;
	atom.global.add.u64 	%rd102, [%rd15+11264], %rd101;
$L__BB13_126:
	ld.shared.u32 	%r157, [%r150+6656];
	setp.eq.s32 	%p75, %r157, 0;
	@%p75 bra 	$L__BB13_128;
	cvt.u64.u32 	%rd103, %r157;
	atom.global.add.u64 	%rd104, [%rd15+13312], %rd103;
$L__BB13_128:
	ld.shared.u32 	%r158, [%r150+7680];
	setp.eq.s32 	%p76, %r158, 0;
	@%p76 bra 	$L__BB13_130;
	cvt.u64.u32 	%rd105, %r158;
	atom.global.add.u64 	%rd106, [%rd15+15360], %rd105;
$L__BB13_130:
	add.s32 	%r482, %r482, 8;
	setp.ne.s32 	%p77, %r482, %r16;
	mov.u32 	%r484, %r16;
	@%p77 bra 	$L__BB13_114;
$L__BB13_131:
	setp.eq.s32 	%p78, %r3, 0;
	@%p78 bra 	$L__BB13_152;
	setp.lt.u32 	%p79, %r4, 3;
	@%p79 bra 	$L__BB13_142;
	shl.b32 	%r407, %r484, 10;
	add.s32 	%r161, %r6, %r407;
	ld.shared.u32 	%r162, [%r161+512];
	setp.eq.s32 	%p80, %r162, 0;
	@%p80 bra 	$L__BB13_135;
	shl.b32 	%r409, %r484, 8;
	add.s32 	%r410, %r409, %r400;
	mul.wide.u32 	%rd107, %r410, 8;
	add.s64 	%rd108, %rd2, %rd107;
	cvt.u64.u32 	%rd109, %r162;
	atom.global.add.u64 	%rd110, [%rd108+1024], %rd109;
$L__BB13_135:
	ld.shared.u32 	%r163, [%r161+1536];
	setp.eq.s32 	%p81, %r163, 0;
	@%p81 bra 	$L__BB13_137;
	shl.b32 	%r412, %r484, 8;
	add.s32 	%r413, %r412, %r400;
	add.s32 	%r414, %r413, 256;
	mul.wide.u32 	%rd111, %r414, 8;
	add.s64 	%rd112, %rd2, %rd111;
	cvt.u64.u32 	%rd113, %r163;
	atom.global.add.u64 	%rd114, [%rd112+1024], %rd113;
$L__BB13_137:
	ld.shared.u32 	%r164, [%r161+2560];
	setp.eq.s32 	%p82, %r164, 0;
	@%p82 bra 	$L__BB13_139;
	shl.b32 	%r416, %r484, 8;
	add.s32 	%r417, %r416, %r400;
	add.s32 	%r418, %r417, 512;
	mul.wide.u32 	%rd115, %r418, 8;
	add.s64 	%rd116, %rd2, %rd115;
	cvt.u64.u32 	%rd117, %r164;
	atom.global.add.u64 	%rd118, [%rd116+1024], %rd117;
$L__BB13_139:
	ld.shared.u32 	%r165, [%r161+3584];
	setp.eq.s32 	%p83, %r165, 0;
	@%p83 bra 	$L__BB13_141;
	shl.b32 	%r420, %r484, 8;
	add.s32 	%r421, %r420, %r400;
	add.s32 	%r422, %r421, 768;
	mul.wide.u32 	%rd119, %r422, 8;
	add.s64 	%rd120, %rd2, %rd119;
	cvt.u64.u32 	%rd121, %r165;
	atom.global.add.u64 	%rd122, [%rd120+1024], %rd121;
$L__BB13_141:
	add.s32 	%r484, %r484, 4;
$L__BB13_142:
	setp.eq.s32 	%p84, %r5, 0;
	@%p84 bra 	$L__BB13_152;
	setp.eq.s32 	%p85, %r135, 0;
	@%p85 bra 	$L__BB13_149;
	shl.b32 	%r423, %r484, 10;
	add.s32 	%r168, %r6, %r423;
	ld.shared.u32 	%r169, [%r168+512];
	setp.eq.s32 	%p86, %r169, 0;
	@%p86 bra 	$L__BB13_146;
	shl.b32 	%r425, %r484, 8;
	add.s32 	%r426, %r425, %r400;
	mul.wide.u32 	%rd123, %r426, 8;
	add.s64 	%rd124, %rd2, %rd123;
	cvt.u64.u32 	%rd125, %r169;
	atom.global.add.u64 	%rd126, [%rd124+1024], %rd125;
$L__BB13_146:
	ld.shared.u32 	%r170, [%r168+1536];
	setp.eq.s32 	%p87, %r170, 0;
	@%p87 bra 	$L__BB13_148;
	shl.b32 	%r428, %r484, 8;
	add.s32 	%r429, %r428, %r400;
	add.s32 	%r430, %r429, 256;
	mul.wide.u32 	%rd127, %r430, 8;
	add.s64 	%rd128, %rd2, %rd127;
	cvt.u64.u32 	%rd129, %r170;
	atom.global.add.u64 	%rd130, [%rd128+1024], %rd129;
$L__BB13_148:
	add.s32 	%r484, %r484, 2;
$L__BB13_149:
	setp.eq.s32 	%p88, %r17, 0;
	@%p88 bra 	$L__BB13_152;
	shl.b32 	%r431, %r484, 10;
	add.s32 	%r432, %r6, %r431;
	ld.shared.u32 	%r173, [%r432+512];
	setp.eq.s32 	%p89, %r173, 0;
	@%p89 bra 	$L__BB13_152;
	shl.b32 	%r434, %r484, 8;
	add.s32 	%r435, %r434, %r400;
	mul.wide.u32 	%rd131, %r435, 8;
	add.s64 	%rd132, %rd2, %rd131;
	cvt.u64.u32 	%rd133, %r173;
	atom.global.add.u64 	%rd134, [%rd132+1024], %rd133;
$L__BB13_152:
	bar.sync 	0;
	add.s64 	%rd135, %rd135, 1;
	setp.ne.s64 	%p90, %rd135, %rd6;
	@%p90 bra 	$L__BB13_2;
$L__BB13_153:
	ret;

}
	// .globl	_ZN3cub18CUB_300001_SM_10006detail10radix_sort33DeviceRadixSortExclusiveSumKernelINS1_5radix10policy_hubIiiyE10Policy1000EyEEvPT0_
.visible .entry _ZN3cub18CUB_300001_SM_10006detail10radix_sort33DeviceRadixSortExclusiveSumKernelINS1_5radix10policy_hubIiiyE10Policy1000EyEEvPT0_(
	.param .u64 .ptr .align 1 _ZN3cub18CUB_300001_SM_10006detail10radix_sort33DeviceRadixSortExclusiveSumKernelINS1_5radix10policy_hubIiiyE10Policy1000EyEEvPT0__param_0
)
{
	.reg .pred 	%p<4>;
	.reg .b32 	%r<28>;
	.reg .b64 	%rd<54>;
	// demoted variable
	.shared .align 16 .b8 _ZZN3cub18CUB_300001_SM_10006detail10radix_sort33DeviceRadixSortExclusiveSumKernelINS1_5radix10policy_hubIiiyE10Policy1000EyEEvPT0_E12temp_storage[2336];
	ld.param.u64 	%rd5, [_ZN3cub18CUB_300001_SM_10006detail10radix_sort33DeviceRadixSortExclusiveSumKernelINS1_5radix10policy_hubIiiyE10Policy1000EyEEvPT0__param_0];
	cvta.to.global.u64 	%rd6, %rd5;
	mov.u32 	%r3, %ctaid.x;
	shl.b32 	%r4, %r3, 8;
	mov.u32 	%r1, %tid.x;
	setp.gt.u32 	%p1, %r1, 255;
	add.s32 	%r5, %r4, %r1;
	mul.wide.s32 	%rd7, %r5, 8;
	add.s64 	%rd1, %rd6, %rd7;
	@%p1 bra 	$L__BB14_2;
	ld.global.u64 	%rd53, [%rd1];
$L__BB14_2:
	shr.u32 	%r6, %r1, 3;
	add.s32 	%r7, %r6, %r1;
	shl.b32 	%r8, %r7, 3;
	mov.u32 	%r9, _ZZN3cub18CUB_300001_SM_10006detail10radix_sort33DeviceRadixSortExclusiveSumKernelINS1_5radix10policy_hubIiiyE10Policy1000EyEEvPT0_E12temp_storage;
	add.s32 	%r10, %r9, %r8;
	add.s32 	%r2, %r10, 16;
	st.shared.u64 	[%r10+16], %rd53;
	bar.sync 	0;
	setp.gt.u32 	%p2, %r1, 31;
	@%p2 bra 	$L__BB14_4;
	mad.lo.s32 	%r27, %r1, 72, %r9;
	ld.shared.u64 	%rd23, [%r27+16];
	ld.shared.u64 	%rd24, [%r27+24];
	ld.shared.u64 	%rd25, [%r27+32];
	ld.shared.u64 	%rd26, [%r27+40];
	ld.shared.u64 	%rd27, [%r27+48];
	ld.shared.u64 	%rd28, [%r27+56];
	ld.shared.u64 	%rd29, [%r27+64];
	ld.shared.u64 	%rd30, [%r27+72];
	add.s64 	%rd31, %rd24, %rd23;
	add.s64 	%rd32, %rd31, %rd25;
	add.s64 	%rd33, %rd32, %rd26;
	add.s64 	%rd34, %rd33, %rd27;
	add.s64 	%rd35, %rd34, %rd28;
	add.s64 	%rd36, %rd35, %rd29;
	add.s64 	%rd10, %rd36, %rd30;
	mov.b32 	%r11, 1;
	mov.b32 	%r24, 0;
	mov.b32 	%r25, -1;
	// begin inline asm
	{  .reg .u64 r0;  .reg .u32 lo;  .reg .u32 hi;  .reg .pred p;  mov.b64 {lo, hi}, %rd10;  shfl.sync.up.b32 lo|p, lo, %r11, %r24, %r25;  shfl.sync.up.b32 hi|p, hi, %r11, %r24, %r25;  mov.b64 r0, {lo, hi};  @p add.u64 r0, r0, %rd10;  mov.u64 %rd8, r0;}
	// end inline asm
	mov.b32 	%r14, 2;
	// begin inline asm
	{  .reg .u64 r0;  .reg .u32 lo;  .reg .u32 hi;  .reg .pred p;  mov.b64 {lo, hi}, %rd8;  shfl.sync.up.b32 lo|p, lo, %r14, %r24, %r25;  shfl.sync.up.b32 hi|p, hi, %r14, %r24, %r25;  mov.b64 r0, {lo, hi};  @p add.u64 r0, r0, %rd8;  mov.u64 %rd11, r0;}
	// end inline asm
	mov.b32 	%r17, 4;
	// begin inline asm
	{  .reg .u64 r0;  .reg .u32 lo;  .reg .u32 hi;  .reg .pred p;  mov.b64 {lo, hi}, %rd11;  shfl.sync.up.b32 lo|p, lo, %r17, %r24, %r25;  shfl.sync.up.b32 hi|p, hi, %r17, %r24, %r25;  mov.b64 r0, {lo, hi};  @p add.u64 r0, r0, %rd11;  mov.u64 %rd14, r0;}
	// end inline asm
	mov.b32 	%r20, 8;
	// begin inline asm
	{  .reg .u64 r0;  .reg .u32 lo;  .reg .u32 hi;  .reg .pred p;  mov.b64 {lo, hi}, %rd14;  shfl.sync.up.b32 lo|p, lo, %r20, %r24, %r25;  shfl.sync.up.b32 hi|p, hi, %r20, %r24, %r25;  mov.b64 r0, {lo, hi};  @p add.u64 r0, r0, %rd14;  mov.u64 %rd17, r0;}
	// end inline asm
	mov.b32 	%r23, 16;
	// begin inline asm
	{  .reg .u64 r0;  .reg .u32 lo;  .reg .u32 hi;  .reg .pred p;  mov.b64 {lo, hi}, %rd17;  shfl.sync.up.b32 lo|p, lo, %r23, %r24, %r25;  shfl.sync.up.b32 hi|p, hi, %r23, %r24, %r25;  mov.b64 r0, {lo, hi};  @p add.u64 r0, r0, %rd17;  mov.u64 %rd20, r0;}
	// end inline asm
	sub.s64 	%rd37, %rd20, %rd10;
	ld.shared.u64 	%rd38, [%r27+16];
	ld.shared.u64 	%rd39, [%r27+24];
	ld.shared.u64 	%rd40, [%r27+32];
	ld.shared.u64 	%rd41, [%r27+40];
	ld.shared.u64 	%rd42, [%r27+48];
	ld.shared.u64 	%rd43, [%r27+56];
	ld.shared.u64 	%rd44, [%r27+64];
	add.s64 	%rd45, %rd38, %rd37;
	add.s64 	%rd46, %rd39, %rd45;
	add.s64 	%rd47, %rd40, %rd46;
	add.s64 	%rd48, %rd41, %rd47;
	add.s64 	%rd49, %rd42, %rd48;
	add.s64 	%rd50, %rd43, %rd49;
	add.s64 	%rd51, %rd44, %rd50;
	st.shared.u64 	[%r27+16], %rd37;
	st.shared.u64 	[%r27+24], %rd45;
	st.shared.u64 	[%r27+32], %rd46;
	st.shared.u64 	[%r27+40], %rd47;
	st.shared.u64 	[%r27+48], %rd48;
	st.shared.u64 	[%r27+56], %rd49;
	st.shared.u64 	[%r27+64], %rd50;
	st.shared.u64 	[%r27+72], %rd51;
$L__BB14_4:
	setp.gt.u32 	%p3, %r1, 255;
	bar.sync 	0;
	@%p3 bra 	$L__BB14_6;
	ld.shared.u64 	%rd52, [%r2];
	st.global.u64 	[%rd1], %rd52;
$L__BB14_6:
	ret;

}
	// .globl	_ZN3cub18CUB_300001_SM_10006detail10radix_sort29DeviceRadixSortOnesweepKernelINS1_5radix10policy_hubIiiyE10Policy1000ELNS0_9SortOrderE0EiiyiiNS1_21identity_decomposer_tEEEvPT5_SB_PT3_PKSC_PT1_PKSG_PT2_PKSK_T4_iiT6_
.visible .entry _ZN3cub18CUB_300001_SM_10006detail10radix_sort29DeviceRadixSortOnesweepKernelINS1_5radix10policy_hubIiiyE10Policy1000ELNS0_9SortOrderE0EiiyiiNS1_21identity_decomposer_tEEEvPT5_SB_PT3_PKSC_PT1_PKSG_PT2_PKSK_T4_iiT6_(
	.param .u64 .ptr .align 1 _ZN3cub18CUB_300001_SM_10006detail10radix_sort29DeviceRadixSortOnesweepKernelINS1_5radix10policy_hubIiiyE10Policy1000ELNS0_9SortOrderE0EiiyiiNS1_21identity_decomposer_tEEEvPT5_SB_PT3_PKSC_PT1_PKSG_PT2_PKSK_T4_iiT6__param_0,
	.param .u64 .ptr .align 1 _ZN3cub18CUB_300001_SM_10006detail10radix_sort29DeviceRadixSortOnesweepKernelINS1_5radix10policy_hubIiiyE10Policy1000ELNS0_9SortOrderE0EiiyiiNS1_21identity_decomposer_tEEEvPT5_SB_PT3_PKSC_PT1_PKSG_PT2_PKSK_T4_iiT6__param_1,
	.param .u64 .ptr .align 1 _ZN3cub18CUB_300001_SM_10006detail10radix_sort29DeviceRadixSortOnesweepKernelINS1_5radix10policy_hubIiiyE10Policy1000ELNS0_9SortOrderE0EiiyiiNS1_21identity_decomposer_tEEEvPT5_SB_PT3_PKSC_PT1_PKSG_PT2_PKSK_T4_iiT6__param_2,
	.param .u64 .ptr .align 1 _ZN3cub18CUB_300001_SM_10006detail10radix_sort29DeviceRadixSortOnesweepKernelINS1_5radix10policy_hubIiiyE10Policy1000ELNS0_9SortOrderE0EiiyiiNS1_21identity_decomposer_tEEEvPT5_SB_PT3_PKSC_PT1_PKSG_PT2_PKSK_T4_iiT6__param_3,
	.param .u64 .ptr .align 1 _ZN3cub18CUB_300001_SM_10006detail10radix_sort29DeviceRadixSortOnesweepKernelINS1_5radix10policy_hubIiiyE10Policy1000ELNS0_9SortOrderE0EiiyiiNS1_21identity_decomposer_tEEEvPT5_SB_PT3_PKSC_PT1_PKSG_PT2_PKSK_T4_iiT6__param_4,
	.param .u64 .ptr .align 1 _ZN3cub18CUB_300001_SM_10006detail10radix_sort29DeviceRadixSortOnesweepKernelINS1_5radix10policy_hubIiiyE10Policy1000ELNS0_9SortOrderE0EiiyiiNS1_21identity_decomposer_tEEEvPT5_SB_PT3_PKSC_PT1_PKSG_PT2_PKSK_T4_iiT6__param_5,
	.param .u64 .ptr .align 1 _ZN3cub18CUB_300001_SM_10006detail10radix_sort29DeviceRadixSortOnesweepKernelINS1_5radix10policy_hubIiiyE10Policy1000ELNS0_9SortOrderE0EiiyiiNS1_21identity_decomposer_tEEEvPT5_SB_PT3_PKSC_PT1_PKSG_PT2_PKSK_T4_iiT6__param_6,
	.param .u64 .ptr .align 1 _ZN3cub18CUB_300001_SM_10006detail10radix_sort29DeviceRadixSortOnesweepKernelINS1_5radix10policy_hubIiiyE10Policy1000ELNS0_9SortOrderE0EiiyiiNS1_21identity_decomposer_tEEEvPT5_SB_PT3_PKSC_PT1_PKSG_PT2_PKSK_T4_iiT6__param_7,
	.param .u32 _ZN3cub18CUB_300001_SM_10006detail10radix_sort29DeviceRadixSortOnesweepKernelINS1_5radix10policy_hubIiiyE10Policy1000ELNS0_9SortOrderE0EiiyiiNS1_21identity_decomposer_tEEEvPT5_SB_PT3_PKSC_PT1_PKSG_PT2_PKSK_T4_iiT6__param_8,
	.param .u32 _ZN3cub18CUB_300001_SM_10006detail10radix_sort29DeviceRadixSortOnesweepKernelINS1_5radix10policy_hubIiiyE10Policy1000ELNS0_9SortOrderE0EiiyiiNS1_21identity_decomposer_tEEEvPT5_SB_PT3_PKSC_PT1_PKSG_PT2_PKSK_T4_iiT6__param_9,
	.param .u32 _ZN3cub18CUB_300001_SM_10006detail10radix_sort29DeviceRadixSortOnesweepKernelINS1_5radix10policy_hubIiiyE10Policy1000ELNS0_9SortOrderE0EiiyiiNS1_21identity_decomposer_tEEEvPT5_SB_PT3_PKSC_PT1_PKSG_PT2_PKSK_T4_iiT6__param_10,
	.param .align 1 .b8 _ZN3cub18CUB_300001_SM_10006detail10radix_sort29DeviceRadixSortOnesweepKernelINS1_5radix10policy_hubIiiyE10Policy1000ELNS0_9SortOrderE0EiiyiiNS1_21identity_decomposer_tEEEvPT5_SB_PT3_PKSC_PT1_PKSG_PT2_PKSK_T4_iiT6__param_11[1]
)
.maxntid 384
{
	.reg .pred 	%p<205>;
	.reg .b32 	%r<2283>;
	.reg .b64 	%rd<457>;
	// demoted variable
	.shared .align 16 .b8 _ZZN3cub18CUB_300001_SM_10006detail10radix_sort29DeviceRadixSortOnesweepKernelINS1_5radix10policy_hubIiiyE10Policy1000ELNS0_9SortOrderE0EiiyiiNS1_21identity_decomposer_tEEEvPT5_SB_PT3_PKSC_PT1_PKSG_PT2_PKSK_T4_iiT6_E1s[28160];
	ld.param.u64 	%rd43, [_ZN3cub18CUB_300001_SM_10006detail10radix_sort29DeviceRadixSortOnesweepKernelINS1_5radix10policy_hubIiiyE10Policy1000ELNS0_9SortOrderE0EiiyiiNS1_21identity_decomposer_tEEEvPT5_SB_PT3_PKSC_PT1_PKSG_PT2_PKSK_T4_iiT6__param_0];
	ld.param.u64 	%rd44, [_ZN3cub18CUB_300001_SM_10006detail10radix_sort29DeviceRadixSortOnesweepKernelINS1_5radix10policy_hubIiiyE10Policy1000ELNS0_9SortOrderE0EiiyiiNS1_21identity_decomposer_tEEEvPT5_SB_PT3_PKSC_PT1_PKSG_PT2_PKSK_T4_iiT6__param_1];
	ld.param.u64 	%rd47, [_ZN3cub18CUB_300001_SM_10006detail10radix_sort29DeviceRadixSortOnesweepKernelINS1_5radix10policy_hubIiiyE10Policy1000ELNS0_9SortOrderE0EiiyiiNS1_21identity_decomposer_tEEEvPT5_SB_PT3_PKSC_PT1_PKSG_PT2_PKSK_T4_iiT6__param_4];
	ld.param.u64 	%rd50, [_ZN3cub18CUB_300001_SM_10006detail10radix_sort29DeviceRadixSortOnesweepKernelINS1_5radix10policy_hubIiiyE10Policy1000ELNS0_9SortOrderE0EiiyiiNS1_21identity_decomposer_tEEEvPT5_SB_PT3_PKSC_PT1_PKSG_PT2_PKSK_T4_iiT6__param_5];
	cvta.to.global.u64 	%rd1, %rd47;
	cvta.to.global.u64 	%rd2, %rd43;
	cvta.to.global.u64 	%rd3, %rd50;
	mov.u32 	%r1, %tid.x;
	// begin inline asm
	mov.u32 %r443, %laneid;
	// end inline asm
	setp.ne.s32 	%p1, %r1, 0;
	@%p1 bra 	$L__BB15_2;
	cvta.to.global.u64 	%rd51, %rd44;
	atom.global.add.u32 	%r444, [%rd51], 1;
	st.shared.u32 	[_ZZN3cub18CUB_300001_SM_10006detail10radix_sort29DeviceRadixSortOnesweepKernelINS1_5radix10policy_hubIiiyE10Policy1000ELNS0_9SortOrderE0EiiyiiNS1_21identity_decomposer_tEEEvPT5_SB_PT3_PKSC_PT1_PKSG_PT2_PKSK_T4_iiT6_E1s+26112], %r444;
$L__BB15_2:
	ld.param.u32 	%r2078, [_ZN3cub18CUB_300001_SM_10006detail10radix_sort29DeviceRadixSortOnesweepKernelINS1_5radix10policy_hubIiiyE10Policy1000ELNS0_9SortOrderE0EiiyiiNS1_21identity_decomposer_tEEEvPT5_SB_PT3_PKSC_PT1_PKSG_PT2_PKSK_T4_iiT6__param_8];
	bar.sync 	0;
	ld.shared.u32 	%r3, [_ZZN3cub18CUB_300001_SM_10006detail10radix_sort29DeviceRadixSortOnesweepKernelINS1_5radix10policy_hubIiiyE10Policy1000ELNS0_9SortOrderE0EiiyiiNS1_21identity_decomposer_tEEEvPT5_SB_PT3_PKSC_PT1_PKSG_PT2_PKSK_T4_iiT6_E1s+26112];
	mul.lo.s32 	%r445, %r3, 6528;
	add.s32 	%r4, %r445, 6528;
	setp.gt.s32 	%p2, %r4, %r2078;
	cvt.s64.s32 	%rd4, %r445;
	@%p2 bra 	$L__BB15_4;
	and.b32  	%r446, %r1, 31;
	and.b32  	%r447, %r1, 992;
	mul.lo.s32 	%r448, %r447, 17;
	or.b32  	%r449, %r448, %r446;
	cvt.u64.u32 	%rd52, %r449;
	add.s64 	%rd53, %rd52, %rd4;
	shl.b64 	%rd54, %rd53, 2;
	add.s64 	%rd55, %rd3, %rd54;
	ld.global.u32 	%r2165, [%rd55];
	ld.global.u32 	%r2164, [%rd55+128];
	ld.global.u32 	%r2163, [%rd55+256];
	ld.global.u32 	%r2162, [%rd55+384];
	ld.global.u32 	%r2161, [%rd55+512];
	ld.global.u32 	%r2160, [%rd55+640];
	ld.global.u32 	%r2159, [%rd55+768];
	ld.global.u32 	%r2158, [%rd55+896];
	ld.global.u32 	%r2157, [%rd55+1024];
	ld.global.u32 	%r2156, [%rd55+1152];
	ld.global.u32 	%r2155, [%rd55+1280];
	ld.global.u32 	%r2154, [%rd55+1408];
	ld.global.u32 	%r2153, [%rd55+1536];
	ld.global.u32 	%r2152, [%rd55+1664];
	ld.global.u32 	%r2151, [%rd55+1792];
	ld.global.u32 	%r2150, [%rd55+1920];
	ld.global.u32 	%r2149, [%rd55+2048];
	bra.uni 	$L__BB15_38;
$L__BB15_4:
	ld.param.u32 	%r2079, [_ZN3cub18CUB_300001_SM_10006detail10radix_sort29DeviceRadixSortOnesweepKernelINS1_5radix10policy_hubIiiyE10Policy1000ELNS0_9SortOrderE0EiiyiiNS1_21identity_decomposer_tEEEvPT5_SB_PT3_PKSC_PT1_PKSG_PT2_PKSK_T4_iiT6__param_8];
	cvt.u32.u64 	%r451, %rd4;
	sub.s32 	%r22, %r2079, %r451;
	and.b32  	%r452, %r1, 31;
	and.b32  	%r453, %r1, 992;
	mul.lo.s32 	%r454, %r453, 17;
	or.b32  	%r23, %r454, %r452;
	setp.ge.s32 	%p3, %r23, %r22;
	cvt.u64.u32 	%rd56, %r23;
	add.s64 	%rd57, %rd56, %rd4;
	shl.b64 	%rd58, %rd57, 2;
	add.s64 	%rd5, %rd3, %rd58;
	mov.b32 	%r2165, 2147483647;
	@%p3 bra 	$L__BB15_6;
	ld.global.u32 	%r2165, [%rd5];
$L__BB15_6:
	add.s32 	%r456, %r23, 32;
	setp.ge.s32 	%p4, %r456, %r22;
	mov.b32 	%r2164, 2147483647;
	@%p4 bra 	$L__BB15_8;
	ld.global.u32 	%r2164, [%rd5+128];
$L__BB15_8:
	add.s32 	%r458, %r23, 64;
	setp.ge.s32 	%p5, %r458, %r22;
	mov.b32 	%r2163, 2147483647;
	@%p5 bra 	$L__BB15_10;
	ld.global.u32 	%r2163, [%rd5+256];
$L__BB15_10:
	add.s32 	%r460, %r23, 96;
	setp.ge.s32 	%p6, %r460, %r22;
	mov.b32 	%r2162, 2147483647;
	@%p6 bra 	$L__BB15_12;
	ld.global.u32 	%r2162, [%rd5+384];
$L__BB15_12:
	add.s32 	%r462, %r23, 128;
	setp.ge.s32 	%p7, %r462, %r22;
	mov.b32 	%r2161, 2147483647;
	@%p7 bra 	$L__BB15_14;
	ld.global.u32 	%r2161, [%rd5+512];
$L__BB15_14:
	add.s32 	%r464, %r23, 160;
	setp.ge.s32 	%p8, %r464, %r22;
	mov.b32 	%r2160, 2147483647;
	@%p8 bra 	$L__BB15_16;
	ld.global.u32 	%r2160, [%rd5+640];
$L__BB15_16:
	add.s32 	%r466, %r23, 192;
	setp.ge.s32 	%p9, %r466, %r22;
	mov.b32 	%r2159, 2147483647;
	@%p9 bra 	$L__BB15_18;
	ld.global.u32 	%r2159, [%rd5+768];
$L__BB15_18:
	add.s32 	%r468, %r23, 224;
	setp.ge.s32 	%p10, %r468, %r22;
	mov.b32 	%r2158, 2147483647;
	@%p10 bra 	$L__BB15_20;
	ld.global.u32 	%r2158, [%rd5+896];
$L__BB15_20:
	add.s32 	%r470, %r23, 256;
	setp.ge.s32 	%p11, %r470, %r22;
	mov.b32 	%r2157, 2147483647;
	@%p11 bra 	$L__BB15_22;
	ld.global.u32 	%r2157, [%rd5+1024];
$L__BB15_22:
	add.s32 	%r472, %r23, 288;
	setp.ge.s32 	%p12, %r472, %r22;
	mov.b32 	%r2156, 2147483647;
	@%p12 bra 	$L__BB15_24;
	ld.global.u32 	%r2156, [%rd5+1152];
$L__BB15_24:
	add.s32 	%r474, %r23, 320;
	setp.ge.s32 	%p13, %r474, %r22;
	mov.b32 	%r2155, 2147483647;
	@%p13 bra 	$L__BB15_26;
	ld.global.u32 	%r2155, [%rd5+1280];
$L__BB15_26:
	add.s32 	%r476, %r23, 352;
	setp.ge.s32 	%p14, %r476, %r22;
	mov.b32 	%r2154, 2147483647;
	@%p14 bra 	$L__BB15_28;
	ld.global.u32 	%r2154, [%rd5+1408];
$L__BB15_28:
	add.s32 	%r478, %r23, 384;
	setp.ge.s32 	%p15, %r478, %r22;
	mov.b32 	%r2153, 2147483647;
	@%p15 bra 	$L__BB15_30;
	ld.global.u32 	%r2153, [%rd5+1536];
$L__BB15_30:
	add.s32 	%r480, %r23, 416;
	setp.ge.s32 	%p16, %r480, %r22;
	mov.b32 	%r2152, 2147483647;
	@%p16 bra 	$L__BB15_32;
	ld.global.u32 	%r2152, [%rd5+1664];
$L__BB15_32:
	add.s32 	%r482, %r23, 448;
	setp.ge.s32 	%p17, %r482, %r22;
	mov.b32 	%r2151, 2147483647;
	@%p17 bra 	$L__BB15_34;
	ld.global.u32 	%r2151, [%rd5+1792];
$L__BB15_34:
	add.s32 	%r484, %r23, 480;
	setp.ge.s32 	%p18, %r484, %r22;
	mov.b32 	%r2150, 2147483647;
	@%p18 bra 	$L__BB15_36;
	ld.global.u32 	%r2150, [%rd5+1920];
$L__BB15_36:
	add.s32 	%r486, %r23, 512;
	setp.ge.s32 	%p19, %r486, %r22;
	mov.b32 	%r2149, 2147483647;
	@%p19 bra 	$L__BB15_38;
	ld.global.u32 	%r2149, [%rd5+2048];
$L__BB15_38:
	ld.param.u32 	%r2131, [_ZN3cub18CUB_300001_SM_10006detail10radix_sort29DeviceRadixSortOnesweepKernelINS1_5radix10policy_hubIiiyE10Policy1000ELNS0_9SortOrderE0EiiyiiNS1_21identity_decomposer_tEEEvPT5_SB_PT3_PKSC_PT1_PKSG_PT2_PKSK_T4_iiT6__param_10];
	mov.b32 	%r487, -1;
	shl.b32 	%r488, %r487, %r2131;
	not.b32 	%r74, %r488;
	shr.u32 	%r75, %r1, 5;
	shl.b32 	%r489, %r75, 10;
	mov.u32 	%r490, _ZZN3cub18CUB_300001_SM_10006detail10radix_sort29DeviceRadixSortOnesweepKernelINS1_5radix10policy_hubIiiyE10Policy1000ELNS0_9SortOrderE0EiiyiiNS1_21identity_decomposer_tEEEvPT5_SB_PT3_PKSC_PT1_PKSG_PT2_PKSK_T4_iiT6_E1s;
	add.s32 	%r76, %r490, %r489;
	setp.gt.s32 	%p20, %r443, 255;
	@%p20 bra 	$L__BB15_51;
	max.s32 	%r491, %r443, 224;
	sub.s32 	%r492, %r491, %r443;
	add.s32 	%r493, %r492, 31;
	shr.u32 	%r494, %r493, 5;
	add.s32 	%r77, %r494, 1;
	and.b32  	%r78, %r77, 15;
	setp.lt.u32 	%p21, %r493, 480;
	mov.u32 	%r2169, %r443;
	@%p21 bra 	$L__BB15_42;
	and.b32  	%r495, %r77, 268435440;
	neg.s32 	%r2167, %r495;
	shl.b32 	%r497, %r443, 2;
	add.s32 	%r498, %r489, %r497;
	add.s32 	%r500, %r498, %r490;
	add.s32 	%r2166, %r500, 1024;
	mov.u32 	%r2169, %r443;
$L__BB15_41:
	.pragma "nounroll";
	mov.b32 	%r501, 0;
	st.shared.u32 	[%r2166+-1024], %r501;
	st.shared.u32 	[%r2166+-896], %r501;
	st.shared.u32 	[%r2166+-768], %r501;
	st.shared.u32 	[%r2166+-640], %r501;
	st.shared.u32 	[%r2166+-512], %r501;
	st.shared.u32 	[%r2166+-384], %r501;
	st.shared.u32 	[%r2166+-256], %r501;
	st.shared.u32 	[%r2166+-128], %r501;
	st.shared.u32 	[%r2166], %r501;
	st.shared.u32 	[%r2166+128], %r501;
	st.shared.u32 	[%r2166+256], %r501;
	st.shared.u32 	[%r2166+384], %r501;
	st.shared.u32 	[%r2166+512], %r501;
	st.shared.u32 	[%r2166+640], %r501;
	st.shared.u32 	[%r2166+768], %r501;
	st.shared.u32 	[%r2166+896], %r501;
	add.s32 	%r2169, %r2169, 512;
	add.s32 	%r2167, %r2167, 16;
	add.s32 	%r2166, %r2166, 2048;
	setp.ne.s32 	%p22, %r2167, 0;
	@%p22 bra 	$L__BB15_41;
$L__BB15_42:
	setp.eq.s32 	%p23, %r78, 0;
	@%p23 bra 	$L__BB15_51;
	and.b32  	%r88, %r77, 7;
	setp.lt.u32 	%p24, %r78, 8;
	@%p24 bra 	$L__BB15_45;
	shl.b32 	%r502, %r2169, 2;
	add.s32 	%r503, %r76, %r502;
	mov.b32 	%r504, 0;
	st.shared.u32 	[%r503], %r504;
	st.shared.u32 	[%r503+128], %r504;
	st.shared.u32 	[%r503+256], %r504;
	st.shared.u32 	[%r503+384], %r504;
	st.shared.u32 	[%r503+512], %r504;
	st.shared.u32 	[%r503+640], %r504;
	st.shared.u32 	[%r503+768], %r504;
	st.shared.u32 	[%r503+896], %r504;
	add.s32 	%r2169, %r2169, 256;
$L__BB15_45:
	setp.eq.s32 	%p25, %r88, 0;
	@%p25 bra 	$L__BB15_51;
	and.b32  	%r91, %r77, 3;
	setp.lt.u32 	%p26, %r88, 4;
	@%p26 bra 	$L__BB15_48;
	shl.b32 	%r505, %r2169, 2;
	add.s32 	%r506, %r76, %r505;
	mov.b32 	%r507, 0;
	st.shared.u32 	[%r506], %r507;
	st.shared.u32 	[%r506+128], %r507;
	st.shared.u32 	[%r506+256], %r507;
	st.shared.u32 	[%r506+384], %r507;
	add.s32 	%r2169, %r2169, 128;
$L__BB15_48:
	setp.eq.s32 	%p27, %r91, 0;
	@%p27 bra 	$L__BB15_51;
	shl.b32 	%r509, %r2169, 2;
	add.s32 	%r510, %r489, %r509;
	add.s32 	%r2173, %r490, %r510;
	neg.s32 	%r2172, %r91;
$L__BB15_50:
	.pragma "nounroll";
	mov.b32 	%r512, 0;
	st.shared.u32 	[%r2173], %r512;
	add.s32 	%r2173, %r2173, 128;
	add.s32 	%r2172, %r2172, 1;
	setp.ne.s32 	%p28, %r2172, 0;
	@%p28 bra 	$L__BB15_50;
$L__BB15_51:
	ld.param.u32 	%r2094, [_ZN3cub18CUB_300001_SM_10006detail10radix_sort29DeviceRadixSortOnesweepKernelINS1_5radix10policy_hubIiiyE10Policy1000ELNS0_9SortOrderE0EiiyiiNS1_21identity_decomposer_tEEEvPT5_SB_PT3_PKSC_PT1_PKSG_PT2_PKSK_T4_iiT6__param_9];
	bar.warp.sync 	-1;
	xor.b32  	%r514, %r2165, -2147483648;
	shr.u32 	%r515, %r514, %r2094;
	and.b32  	%r100, %r515, %r74;
	shl.b32 	%r516, %r100, 2;
	add.s32 	%r517, %r76, %r516;
	atom.shared.add.u32 	%r518, [%r517], 1;
	xor.b32  	%r2227, %r2164, -2147483648;
	shr.u32 	%r520, %r2227, %r2094;
	and.b32  	%r521, %r520, %r74;
	shl.b32 	%r522, %r521, 2;
	add.s32 	%r523, %r76, %r522;
	atom.shared.add.u32 	%r524, [%r523], 1;
	xor.b32  	%r2226, %r2163, -2147483648;
	shr.u32 	%r526, %r2226, %r2094;
	and.b32  	%r527, %r526, %r74;
	shl.b32 	%r528, %r527, 2;
	add.s32 	%r529, %r76, %r528;
	atom.shared.add.u32 	%r530, [%r529], 1;
	xor.b32  	%r2225, %r2162, -2147483648;
	shr.u32 	%r532, %r2225, %r2094;
	and.b32  	%r533, %r532, %r74;
	shl.b32 	%r534, %r533, 2;
	add.s32 	%r535, %r76, %r534;
	atom.shared.add.u32 	%r536, [%r535], 1;
	xor.b32  	%r537, %r2161, -2147483648;
	shr.u32 	%r538, %r537, %r2094;
	and.b32  	%r539, %r538, %r74;
	shl.b32 	%r540, %r539, 2;
	add.s32 	%r541, %r76, %r540;
	atom.shared.add.u32 	%r542, [%r541], 1;
	xor.b32  	%r543, %r2160, -2147483648;
	shr.u32 	%r544, %r543, %r2094;
	and.b32  	%r545, %r544, %r74;
	shl.b32 	%r546, %r545, 2;
	add.s32 	%r547, %r76, %r546;
	atom.shared.add.u32 	%r548, [%r547], 1;
	xor.b32  	%r549, %r2159, -2147483648;
	shr.u32 	%r550, %r549, %r2094;
	and.b32  	%r551, %r550, %r74;
	shl.b32 	%r552, %r551, 2;
	add.s32 	%r553, %r76, %r552;
	atom.shared.add.u32 	%r554, [%r553], 1;
	xor.b32  	%r555, %r2158, -2147483648;
	shr.u32 	%r556, %r555, %r2094;
	and.b32  	%r557, %r556, %r74;
	shl.b32 	%r558, %r557, 2;
	add.s32 	%r559, %r76, %r558;
	atom.shared.add.u32 	%r560, [%r559], 1;
	xor.b32  	%r561, %r2157, -2147483648;
	shr.u32 	%r562, %r561, %r2094;
	and.b32  	%r563, %r562, %r74;
	shl.b32 	%r564, %r563, 2;
	add.s32 	%r565, %r76, %r564;
	atom.shared.add.u32 	%r566, [%r565], 1;
	xor.b32  	%r567, %r2156, -2147483648;
	shr.u32 	%r568, %r567, %r2094;
	and.b32  	%r569, %r568, %r74;
	shl.b32 	%r570, %r569, 2;
	add.s32 	%r571, %r76, %r570;
	atom.shared.add.u32 	%r572, [%r571], 1;
	xor.b32  	%r573, %r2155, -2147483648;
	shr.u32 	%r574, %r573, %r2094;
	and.b32  	%r575, %r574, %r74;
	shl.b32 	%r576, %r575, 2;
	add.s32 	%r577, %r76, %r576;
	atom.shared.add.u32 	%r578, [%r577], 1;
	xor.b32  	%r579, %r2154, -2147483648;
	shr.u32 	%r580, %r579, %r2094;
	and.b32  	%r581, %r580, %r74;
	shl.b32 	%r582, %r581, 2;
	add.s32 	%r583, %r76, %r582;
	atom.shared.add.u32 	%r584, [%r583], 1;
	xor.b32  	%r585, %r2153, -2147483648;
	shr.u32 	%r586, %r585, %r2094;
	and.b32  	%r587, %r586, %r74;
	shl.b32 	%r588, %r587, 2;
	add.s32 	%r589, %r76, %r588;
	atom.shared.add.u32 	%r590, [%r589], 1;
	xor.b32  	%r591, %r2152, -2147483648;
	shr.u32 	%r592, %r591, %r2094;
	and.b32  	%r593, %r592, %r74;
	shl.b32 	%r594, %r593, 2;
	add.s32 	%r595, %r76, %r594;
	atom.shared.add.u32 	%r596, [%r595], 1;
	xor.b32  	%r597, %r2151, -2147483648;
	shr.u32 	%r598, %r597, %r2094;
	and.b32  	%r599, %r598, %r74;
	shl.b32 	%r600, %r599, 2;
	add.s32 	%r601, %r76, %r600;
	atom.shared.add.u32 	%r602, [%r601], 1;
	xor.b32  	%r603, %r2150, -2147483648;
	shr.u32 	%r604, %r603, %r2094;
	and.b32  	%r605, %r604, %r74;
	shl.b32 	%r606, %r605, 2;
	add.s32 	%r607, %r76, %r606;
	atom.shared.add.u32 	%r608, [%r607], 1;
	xor.b32  	%r2212, %r2149, -2147483648;
	shr.u32 	%r610, %r2212, %r2094;
	and.b32  	%r611, %r610, %r74;
	shl.b32 	%r612, %r611, 2;
	add.s32 	%r613, %r76, %r612;
	atom.shared.add.u32 	%r614, [%r613], 1;
	bar.sync 	0;
	setp.gt.u32 	%p29, %r1, 255;
	shl.b32 	%r615, %r1, 2;
	add.s32 	%r101, %r490, %r615;
	mov.b32 	%r2174, 0;
	@%p29 bra 	$L__BB15_53;
	ld.shared.u32 	%r617, [%r101];
	mov.b32 	%r618, 0;
	st.shared.u32 	[%r101], %r618;
	ld.shared.u32 	%r619, [%r101+1024];
	st.shared.u32 	[%r101+1024], %r617;
	add.s32 	%r620, %r619, %r617;
	ld.shared.u32 	%r621, [%r101+2048];
	st.shared.u32 	[%r101+2048], %r620;
	add.s32 	%r622, %r621, %r620;
	ld.shared.u32 	%r623, [%r101+3072];
	st.shared.u32 	[%r101+3072], %r622;
	add.s32 	%r624, %r623, %r622;
	ld.shared.u32 	%r625, [%r101+4096];
	st.shared.u32 	[%r101+4096], %r624;
	add.s32 	%r626, %r625, %r624;
	ld.shared.u32 	%r627, [%r101+5120];
	st.shared.u32 	[%r101+5120], %r626;
	add.s32 	%r628, %r627, %r626;
	ld.shared.u32 	%r629, [%r101+6144];
	st.shared.u32 	[%r101+6144], %r628;
	add.s32 	%r630, %r629, %r628;
	ld.shared.u32 	%r631, [%r101+7168];
	st.shared.u32 	[%r101+7168], %r630;
	add.s32 	%r632, %r631, %r630;
	ld.shared.u32 	%r633, [%r101+8192];
	st.shared.u32 	[%r101+8192], %r632;
	add.s32 	%r634, %r633, %r632;
	ld.shared.u32 	%r635, [%r101+9216];
	st.shared.u32 	[%r101+9216], %r634;
	add.s32 	%r636, %r635, %r634;
	ld.shared.u32 	%r637, [%r101+10240];
	st.shared.u32 	[%r101+10240], %r636;
	add.s32 	%r638, %r637, %r636;
	ld.shared.u32 	%r639, [%r101+11264];
	st.shared.u32 	[%r101+11264], %r638;
	add.s32 	%r2174, %r639, %r638;
$L__BB15_53:
	setp.gt.u32 	%p30, %r1, 255;
	shl.b32 	%r640, %r3, 8;
	add.s32 	%r641, %r640, %r1;
	mul.wide.s32 	%rd59, %r641, 4;
	add.s64 	%rd6, %rd2, %rd59;
	@%p30 bra 	$L__BB15_55;
	or.b32  	%r642, %r2174, 1073741824;
	st.volatile.global.u32 	[%rd6], %r642;
$L__BB15_55:
	ld.param.u64 	%rd442, [_ZN3cub18CUB_300001_SM_10006detail10radix_sort29DeviceRadixSortOnesweepKernelINS1_5radix10policy_hubIiiyE10Policy1000ELNS0_9SortOrderE0EiiyiiNS1_21identity_decomposer_tEEEvPT5_SB_PT3_PKSC_PT1_PKSG_PT2_PKSK_T4_iiT6__param_7];
	xor.b32  	%r2223, %r2160, -2147483648;
	xor.b32  	%r2224, %r2161, -2147483648;
	xor.b32  	%r2222, %r2159, -2147483648;
	xor.b32  	%r2221, %r2158, -2147483648;
	xor.b32  	%r2228, %r2165, -2147483648;
	xor.b32  	%r2218, %r2155, -2147483648;
	xor.b32  	%r2220, %r2157, -2147483648;
	xor.b32  	%r2217, %r2154, -2147483648;
	xor.b32  	%r2219, %r2156, -2147483648;
	xor.b32  	%r2215, %r2152, -2147483648;
	xor.b32  	%r2216, %r2153, -2147483648;
	xor.b32  	%r2213, %r2150, -2147483648;
	xor.b32  	%r2214, %r2151, -2147483648;
	setp.lt.u32 	%p31, %r1, 256;
	setp.eq.s32 	%p32, %r2174, 6528;
	and.pred  	%p33, %p31, %p32;
	selp.u32 	%r643, 1, 0, %p33;
	{ 
	.reg .pred 	%p1; 
	.reg .pred 	%p2; 
	setp.ne.u32 	%p1, %r643, 0; 
	bar.red.or.pred 	%p2, 0, %p1; 
	selp.u32 	%r644, 1, 0, %p2; 
	}
	setp.eq.s32 	%p34, %r644, 0;
	and.b32  	%r645, %r1, 992;
	and.b32  	%r646, %r1, 31;
	mul.lo.s32 	%r647, %r645, 17;
	or.b32  	%r648, %r647, %r646;
	cvt.u64.u32 	%rd7, %r648;
	mul.lo.s32 	%r649, %r3, 6528;
	cvt.s64.s32 	%rd60, %r649;
	add.s64 	%rd61, %rd7, %rd60;
	cvta.to.global.u64 	%rd62, %rd442;
	shl.b64 	%rd63, %rd61, 2;
	add.s64 	%rd8, %rd62, %rd63;
	cvt.u64.u32 	%rd9, %r1;
	@%p34 bra 	$L__BB15_175;
	setp.gt.u32 	%p35, %r1, 255;
	shl.b32 	%r650, %r1, 3;
	mov.u32 	%r651, _ZZN3cub18CUB_300001_SM_10006detail10radix_sort29DeviceRadixSortOnesweepKernelINS1_5radix10policy_hubIiiyE10Policy1000ELNS0_9SortOrderE0EiiyiiNS1_21identity_decomposer_tEEEvPT5_SB_PT3_PKSC_PT1_PKSG_PT2_PKSK_T4_iiT6_E1s;
	add.s32 	%r652, %r651, %r650;
	add.s32 	%r121, %r652, 26112;
	@%p35 bra 	$L__BB15_64;
	ld.param.u64 	%rd436, [_ZN3cub18CUB_300001_SM_10006detail10radix_sort29DeviceRadixSortOnesweepKernelINS1_5radix10policy_hubIiiyE10Policy1000ELNS0_9SortOrderE0EiiyiiNS1_21identity_decomposer_tEEEvPT5_SB_PT3_PKSC_PT1_PKSG_PT2_PKSK_T4_iiT6__param_3];
	cvta.to.global.u64 	%rd64, %rd436;
	shl.b64 	%rd65, %rd9, 3;
	add.s64 	%rd66, %rd64, %rd65;
	ld.global.u64 	%rd67, [%rd66];
	setp.gt.u32 	%p36, %r1, %r100;
	selp.b64 	%rd68, 6528, 0, %p36;
	sub.s64 	%rd455, %rd67, %rd68;
	st.shared.u64 	[%r121], %rd455;
	setp.lt.s32 	%p37, %r3, 1;
	mov.u32 	%r2178, %r2174;
	@%p37 bra 	$L__BB15_63;
	mov.b32 	%r2176, -1;
	mov.u32 	%r2175, %r3;
	mov.u32 	%r2178, %r2174;
$L__BB15_59:
	ld.param.u64 	%rd429, [_ZN3cub18CUB_300001_SM_10006detail10radix_sort29DeviceRadixSortOnesweepKernelINS1_5radix10policy_hubIiiyE10Policy1000ELNS0_9SortOrderE0EiiyiiNS1_21identity_decomposer_tEEEvPT5_SB_PT3_PKSC_PT1_PKSG_PT2_PKSK_T4_iiT6__param_0];
	add.s32 	%r125, %r2175, -1;
	shl.b32 	%r654, %r125, 8;
	add.s32 	%r655, %r654, %r1;
	cvta.to.global.u64 	%rd69, %rd429;
	mul.wide.s32 	%rd70, %r655, 4;
	add.s64 	%rd11, %rd69, %rd70;
$L__BB15_60:
	membar.cta;
	ld.volatile.global.u32 	%r126, [%rd11];
	setp.eq.s32 	%p38, %r126, 0;
	@%p38 bra 	$L__BB15_60;
	and.b32  	%r656, %r126, 1073741823;
	add.s32 	%r2178, %r656, %r2178;
	setp.gt.s32 	%p39, %r126, -1;
	vote.sync.ballot.b32 	%r2176, %p39, %r2176;
	setp.gt.u32 	%p41, %r2175, 1;
	and.pred  	%p42, %p39, %p41;
	mov.u32 	%r2175, %r125;
	@%p42 bra 	$L__BB15_59;
	ld.shared.u64 	%rd455, [%r121];
$L__BB15_63:
	or.b32  	%r657, %r2178, -2147483648;
	st.volatile.global.u32 	[%rd6], %r657;
	sub.s32 	%r658, %r2178, %r2174;
	cvt.s64.s32 	%rd71, %r658;
	add.s64 	%rd72, %rd455, %rd71;
	st.shared.u64 	[%r121], %rd72;
$L__BB15_64:
	ld.param.u32 	%r2080, [_ZN3cub18CUB_300001_SM_10006detail10radix_sort29DeviceRadixSortOnesweepKernelINS1_5radix10policy_hubIiiyE10Policy1000ELNS0_9SortOrderE0EiiyiiNS1_21identity_decomposer_tEEEvPT5_SB_PT3_PKSC_PT1_PKSG_PT2_PKSK_T4_iiT6__param_8];
	ld.param.u64 	%rd432, [_ZN3cub18CUB_300001_SM_10006detail10radix_sort29DeviceRadixSortOnesweepKernelINS1_5radix10policy_hubIiiyE10Policy1000ELNS0_9SortOrderE0EiiyiiNS1_21identity_decomposer_tEEEvPT5_SB_PT3_PKSC_PT1_PKSG_PT2_PKSK_T4_iiT6__param_2];
	setp.gt.u32 	%p43, %r1, 255;
	setp.lt.s32 	%p44, %r4, %r2080;
	setp.eq.s64 	%p45, %rd432, 0;
	or.pred  	%p46, %p45, %p44;
	or.pred  	%p47, %p43, %p46;
	@%p47 bra 	$L__BB15_66;
	ld.param.u64 	%rd433, [_ZN3cub18CUB_300001_SM_10006detail10radix_sort29DeviceRadixSortOnesweepKernelINS1_5radix10policy_hubIiiyE10Policy1000ELNS0_9SortOrderE0EiiyiiNS1_21identity_decomposer_tEEEvPT5_SB_PT3_PKSC_PT1_PKSG_PT2_PKSK_T4_iiT6__param_2];
	ld.shared.u64 	%rd73, [%r121];
	setp.gt.u32 	%p48, %r1, %r100;
	selp.b64 	%rd74, 6528, 0, %p48;
	cvt.s64.s32 	%rd75, %r2174;
	add.s64 	%rd76, %rd74, %rd75;
	add.s64 	%rd77, %rd76, %rd73;
	cvta.to.global.u64 	%rd78, %rd433;
	shl.b64 	%rd79, %rd9, 3;
	add.s64 	%rd80, %rd78, %rd79;
	st.global.u64 	[%rd80], %rd77;
$L__BB15_66:
	ld.param.u32 	%r2081, [_ZN3cub18CUB_300001_SM_10006detail10radix_sort29DeviceRadixSortOnesweepKernelINS1_5radix10policy_hubIiiyE10Policy1000ELNS0_9SortOrderE0EiiyiiNS1_21identity_decomposer_tEEEvPT5_SB_PT3_PKSC_PT1_PKSG_PT2_PKSK_T4_iiT6__param_8];
	setp.gt.s32 	%p49, %r4, %r2081;
	bar.sync 	0;
	shl.b32 	%r659, %r100, 3;
	add.s32 	%r661, %r651, %r659;
	ld.shared.u64 	%rd14, [%r661+26112];
	@%p49 bra 	$L__BB15_68;
	add.s64 	%rd81, %rd14, %rd7;
	shl.b64 	%rd82, %rd81, 2;
	add.s64 	%rd83, %rd1, %rd82;
	st.global.u32 	[%rd83], %r2165;
	st.global.u32 	[%rd83+128], %r2164;
	st.global.u32 	[%rd83+256], %r2163;
	st.global.u32 	[%rd83+384], %r2162;
	st.global.u32 	[%rd83+512], %r2161;
	st.global.u32 	[%rd83+640], %r2160;
	st.global.u32 	[%rd83+768], %r2159;
	st.global.u32 	[%rd83+896], %r2158;
	st.global.u32 	[%rd83+1024], %r2157;
	st.global.u32 	[%rd83+1152], %r2156;
	st.global.u32 	[%rd83+1280], %r2155;
	st.global.u32 	[%rd83+1408], %r2154;
	st.global.u32 	[%rd83+1536], %r2153;
	st.global.u32 	[%rd83+1664], %r2152;
	st.global.u32 	[%rd83+1792], %r2151;
	st.global.u32 	[%rd83+1920], %r2150;
	st.global.u32 	[%rd83+2048], %r2149;
	bra.uni 	$L__BB15_102;
$L__BB15_68:
	ld.param.u32 	%r2082, [_ZN3cub18CUB_300001_SM_10006detail10radix_sort29DeviceRadixSortOnesweepKernelINS1_5radix10policy_hubIiiyE10Policy1000ELNS0_9SortOrderE0EiiyiiNS1_21identity_decomposer_tEEEvPT5_SB_PT3_PKSC_PT1_PKSG_PT2_PKSK_T4_iiT6__param_8];
	cvt.u32.u64 	%r662, %rd7;
	mad.lo.s32 	%r130, %r3, -6528, %r2082;
	setp.ge.s32 	%p50, %r662, %r130;
	add.s64 	%rd84, %rd14, %rd7;
	shl.b64 	%rd85, %rd84, 2;
	add.s64 	%rd15, %rd1, %rd85;
	@%p50 bra 	$L__BB15_70;
	st.global.u32 	[%rd15], %r2165;
$L__BB15_70:
	add.s32 	%r664, %r662, 32;
	setp.ge.s32 	%p51, %r664, %r130;
	@%p51 bra 	$L__BB15_72;
	st.global.u32 	[%rd15+128], %r2164;
$L__BB15_72:
	add.s32 	%r666, %r662, 64;
	setp.ge.s32 	%p52, %r666, %r130;
	@%p52 bra 	$L__BB15_74;
	st.global.u32 	[%rd15+256], %r2163;
$L__BB15_74:
	add.s32 	%r668, %r662, 96;
	setp.ge.s32 	%p53, %r668, %r130;
	@%p53 bra 	$L__BB15_76;
	st.global.u32 	[%rd15+384], %r2162;
$L__BB15_76:
	add.s32 	%r670, %r662, 128;
	setp.ge.s32 	%p54, %r670, %r130;
	@%p54 bra 	$L__BB15_78;
	st.global.u32 	[%rd15+512], %r2161;
$L__BB15_78:
	add.s32 	%r672, %r662, 160;
	setp.ge.s32 	%p55, %r672, %r130;
	@%p55 bra 	$L__BB15_80;
	st.global.u32 	[%rd15+640], %r2160;
$L__BB15_80:
	add.s32 	%r674, %r662, 192;
	setp.ge.s32 	%p56, %r674, %r130;
	@%p56 bra 	$L__BB15_82;
	st.global.u32 	[%rd15+768], %r2159;
$L__BB15_82:
	add.s32 	%r676, %r662, 224;
	setp.ge.s32 	%p57, %r676, %r130;
	@%p57 bra 	$L__BB15_84;
	st.global.u32 	[%rd15+896], %r2158;
$L__BB15_84:
	add.s32 	%r678, %r662, 256;
	setp.ge.s32 	%p58, %r678, %r130;
	@%p58 bra 	$L__BB15_86;
	st.global.u32 	[%rd15+1024], %r2157;
$L__BB15_86:
	add.s32 	%r680, %r662, 288;
	setp.ge.s32 	%p59, %r680, %r130;
	@%p59 bra 	$L__BB15_88;
	st.global.u32 	[%rd15+1152], %r2156;
$L__BB15_88:
	add.s32 	%r682, %r662, 320;
	setp.ge.s32 	%p60, %r682, %r130;
	@%p60 bra 	$L__BB15_90;
	st.global.u32 	[%rd15+1280], %r2155;
$L__BB15_90:
	add.s32 	%r684, %r662, 352;
	setp.ge.s32 	%p61, %r684, %r130;
	@%p61 bra 	$L__BB15_92;
	st.global.u32 	[%rd15+1408], %r2154;
$L__BB15_92:
	add.s32 	%r686, %r662, 384;
	setp.ge.s32 	%p62, %r686, %r130;
	@%p62 bra 	$L__BB15_94;
	st.global.u32 	[%rd15+1536], %r2153;
$L__BB15_94:
	add.s32 	%r688, %r662, 416;
	setp.ge.s32 	%p63, %r688, %r130;
	@%p63 bra 	$L__BB15_96;
	st.global.u32 	[%rd15+1664], %r2152;
$L__BB15_96:
	add.s32 	%r690, %r662, 448;
	setp.ge.s32 	%p64, %r690, %r130;
	@%p64 bra 	$L__BB15_98;
	st.global.u32 	[%rd15+1792], %r2151;
$L__BB15_98:
	add.s32 	%r692, %r662, 480;
	setp.ge.s32 	%p65, %r692, %r130;
	@%p65 bra 	$L__BB15_100;
	st.global.u32 	[%rd15+1920], %r2150;
$L__BB15_100:
	add.s32 	%r694, %r662, 512;
	setp.ge.s32 	%p66, %r694, %r130;
	@%p66 bra 	$L__BB15_102;
	st.global.u32 	[%rd15+2048], %r2149;
$L__BB15_102:
	ld.param.u32 	%r2083, [_ZN3cub18CUB_300001_SM_10006detail10radix_sort29DeviceRadixSortOnesweepKernelINS1_5radix10policy_hubIiiyE10Policy1000ELNS0_9SortOrderE0EiiyiiNS1_21identity_decomposer_tEEEvPT5_SB_PT3_PKSC_PT1_PKSG_PT2_PKSK_T4_iiT6__param_8];
	setp.gt.s32 	%p67, %r4, %r2083;
	@%p67 bra 	$L__BB15_104;
	ld.global.u32 	%r2211, [%rd8];
	ld.global.u32 	%r2210, [%rd8+128];
	ld.global.u32 	%r2209, [%rd8+256];
	ld.global.u32 	%r2208, [%rd8+384];
	ld.global.u32 	%r2207, [%rd8+512];
	ld.global.u32 	%r2206, [%rd8+640];
	ld.global.u32 	%r2205, [%rd8+768];
	ld.global.u32 	%r2204, [%rd8+896];
	ld.global.u32 	%r2203, [%rd8+1024];
	ld.global.u32 	%r2202, [%rd8+1152];
	ld.global.u32 	%r2201, [%rd8+1280];
	ld.global.u32 	%r2200, [%rd8+1408];
	ld.global.u32 	%r2199, [%rd8+1536];
	ld.global.u32 	%r2198, [%rd8+1664];
	ld.global.u32 	%r2197, [%rd8+1792];
	ld.global.u32 	%r2196, [%rd8+1920];
	ld.global.u32 	%r2195, [%rd8+2048];
	bra.uni 	$L__BB15_138;
$L__BB15_104:
	ld.param.u32 	%r2084, [_ZN3cub18CUB_300001_SM_10006detail10radix_sort29DeviceRadixSortOnesweepKernelINS1_5radix10policy_hubIiiyE10Policy1000ELNS0_9SortOrderE0EiiyiiNS1_21identity_decomposer_tEEEvPT5_SB_PT3_PKSC_PT1_PKSG_PT2_PKSK_T4_iiT6__param_8];
	cvt.u32.u64 	%r696, %rd7;
	sub.s32 	%r148, %r2084, %r649;
	setp.ge.s32 	%p68, %r696, %r148;
	@%p68 bra 	$L__BB15_106;
	ld.global.u32 	%r2211, [%rd8];
$L__BB15_106:
	add.s32 	%r700, %r696, 32;
	setp.ge.s32 	%p69, %r700, %r148;
	@%p69 bra 	$L__BB15_108;
	ld.global.u32 	%r2210, [%rd8+128];
$L__BB15_108:
	add.s32 	%r703, %r696, 64;
	setp.ge.s32 	%p70, %r703, %r148;
	@%p70 bra 	$L__BB15_110;
	ld.global.u32 	%r2209, [%rd8+256];
$L__BB15_110:
	add.s32 	%r706, %r696, 96;
	setp.ge.s32 	%p71, %r706, %r148;
	@%p71 bra 	$L__BB15_112;
	ld.global.u32 	%r2208, [%rd8+384];
$L__BB15_112:
	add.s32 	%r709, %r696, 128;
	setp.ge.s32 	%p72, %r709, %r148;
	@%p72 bra 	$L__BB15_114;
	ld.global.u32 	%r2207, [%rd8+512];
$L__BB15_114:
	add.s32 	%r712, %r696, 160;
	setp.ge.s32 	%p73, %r712, %r148;
	@%p73 bra 	$L__BB15_116;
	ld.global.u32 	%r2206, [%rd8+640];
$L__BB15_116:
	add.s32 	%r715, %r696, 192;
	setp.ge.s32 	%p74, %r715, %r148;
	@%p74 bra 	$L__BB15_118;
	ld.global.u32 	%r2205, [%rd8+768];
$L__BB15_118:
	add.s32 	%r718, %r696, 224;
	setp.ge.s32 	%p75, %r718, %r148;
	@%p75 bra 	$L__BB15_120;
	ld.global.u32 	%r2204, [%rd8+896];
$L__BB15_120:
	add.s32 	%r721, %r696, 256;
	setp.ge.s32 	%p76, %r721, %r148;
	@%p76 bra 	$L__BB15_122;
	ld.global.u32 	%r2203, [%rd8+1024];
$L__BB15_122:
	add.s32 	%r724, %r696, 288;
	setp.ge.s32 	%p77, %r724, %r148;
	@%p77 bra 	$L__BB15_124;
	ld.global.u32 	%r2202, [%rd8+1152];
$L__BB15_124:
	add.s32 	%r727, %r696, 320;
	setp.ge.s32 	%p78, %r727, %r148;
	@%p78 bra 	$L__BB15_126;
	ld.global.u32 	%r2201, [%rd8+1280];
$L__BB15_126:
	add.s32 	%r730, %r696, 352;
	setp.ge.s32 	%p79, %r730, %r148;
	@%p79 bra 	$L__BB15_128;
	ld.global.u32 	%r2200, [%rd8+1408];
$L__BB15_128:
	add.s32 	%r733, %r696, 384;
	setp.ge.s32 	%p80, %r733, %r148;
	@%p80 bra 	$L__BB15_130;
	ld.global.u32 	%r2199, [%rd8+1536];
$L__BB15_130:
	add.s32 	%r736, %r696, 416;
	setp.ge.s32 	%p81, %r736, %r148;
	@%p81 bra 	$L__BB15_132;
	ld.global.u32 	%r2198, [%rd8+1664];
$L__BB15_132:
	add.s32 	%r739, %r696, 448;
	setp.ge.s32 	%p82, %r739, %r148;
	@%p82 bra 	$L__BB15_134;
	ld.global.u32 	%r2197, [%rd8+1792];
$L__BB15_134:
	add.s32 	%r742, %r696, 480;
	setp.ge.s32 	%p83, %r742, %r148;
	@%p83 bra 	$L__BB15_136;
	ld.global.u32 	%r2196, [%rd8+1920];
$L__BB15_136:
	add.s32 	%r745, %r696, 512;
	setp.ge.s32 	%p84, %r745, %r148;
	@%p84 bra 	$L__BB15_138;
	ld.global.u32 	%r2195, [%rd8+2048];
$L__BB15_138:
	ld.param.u32 	%r2085, [_ZN3cub18CUB_300001_SM_10006detail10radix_sort29DeviceRadixSortOnesweepKernelINS1_5radix10policy_hubIiiyE10Policy1000ELNS0_9SortOrderE0EiiyiiNS1_21identity_decomposer_tEEEvPT5_SB_PT3_PKSC_PT1_PKSG_PT2_PKSK_T4_iiT6__param_8];
	mad.lo.s32 	%r746, %r3, 6528, 6528;
	setp.gt.s32 	%p85, %r746, %r2085;
	@%p85 bra 	$L__BB15_140;
	ld.param.u64 	%rd439, [_ZN3cub18CUB_300001_SM_10006detail10radix_sort29DeviceRadixSortOnesweepKernelINS1_5radix10policy_hubIiiyE10Policy1000ELNS0_9SortOrderE0EiiyiiNS1_21identity_decomposer_tEEEvPT5_SB_PT3_PKSC_PT1_PKSG_PT2_PKSK_T4_iiT6__param_6];
	add.s64 	%rd86, %rd14, %rd7;
	cvta.to.global.u64 	%rd87, %rd439;
	shl.b64 	%rd88, %rd86, 2;
	add.s64 	%rd89, %rd87, %rd88;
	st.global.u32 	[%rd89], %r2211;
	st.global.u32 	[%rd89+128], %r2210;
	st.global.u32 	[%rd89+256], %r2209;
	st.global.u32 	[%rd89+384], %r2208;
	st.global.u32 	[%rd89+512], %r2207;
	st.global.u32 	[%rd89+640], %r2206;
	st.global.u32 	[%rd89+768], %r2205;
	st.global.u32 	[%rd89+896], %r2204;
	st.global.u32 	[%rd89+1024], %r2203;
	st.global.u32 	[%rd89+1152], %r2202;
	st.global.u32 	[%rd89+1280], %r2201;
	st.global.u32 	[%rd89+1408], %r2200;
	st.global.u32 	[%rd89+1536], %r2199;
	st.global.u32 	[%rd89+1664], %r2198;
	st.global.u32 	[%rd89+1792], %r2197;
	st.global.u32 	[%rd89+1920], %r2196;
	st.global.u32 	[%rd89+2048], %r2195;
	bra.uni 	$L__BB15_174;
$L__BB15_140:
	ld.param.u32 	%r2086, [_ZN3cub18CUB_300001_SM_10006detail10radix_sort29DeviceRadixSortOnesweepKernelINS1_5radix10policy_hubIiiyE10Policy1000ELNS0_9SortOrderE0EiiyiiNS1_21identity_decomposer_tEEEvPT5_SB_PT3_PKSC_PT1_PKSG_PT2_PKSK_T4_iiT6__param_8];
	ld.param.u64 	%rd440, [_ZN3cub18CUB_300001_SM_10006detail10radix_sort29DeviceRadixSortOnesweepKernelINS1_5radix10policy_hubIiiyE10Policy1000ELNS0_9SortOrderE0EiiyiiNS1_21identity_decomposer_tEEEvPT5_SB_PT3_PKSC_PT1_PKSG_PT2_PKSK_T4_iiT6__param_6];
	cvt.u32.u64 	%r747, %rd7;
	mad.lo.s32 	%r199, %r3, -6528, %r2086;
	setp.ge.s32 	%p86, %r747, %r199;
	add.s64 	%rd90, %rd14, %rd7;
	cvta.to.global.u64 	%rd91, %rd440;
	shl.b64 	%rd92, %rd90, 2;
	add.s64 	%rd16, %rd91, %rd92;
	@%p86 bra 	$L__BB15_142;
	st.global.u32 	[%rd16], %r2211;
$L__BB15_142:
	add.s32 	%r749, %r747, 32;
	setp.ge.s32 	%p87, %r749, %r199;
	@%p87 bra 	$L__BB15_144;
	st.global.u32 	[%rd16+128], %r2210;
$L__BB15_144:
	add.s32 	%r751, %r747, 64;
	setp.ge.s32 	%p88, %r751, %r199;
	@%p88 bra 	$L__BB15_146;
	st.global.u32 	[%rd16+256], %r2209;
$L__BB15_146:
	add.s32 	%r753, %r747, 96;
	setp.ge.s32 	%p89, %r753, %r199;
	@%p89 bra 	$L__BB15_148;
	st.global.u32 	[%rd16+384], %r2208;
$L__BB15_148:
	add.s32 	%r755, %r747, 128;
	setp.ge.s32 	%p90, %r755, %r199;
	@%p90 bra 	$L__BB15_150;
	st.global.u32 	[%rd16+512], %r2207;
$L__BB15_150:
	add.s32 	%r757, %r747, 160;
	setp.ge.s32 	%p91, %r757, %r199;
	@%p91 bra 	$L__BB15_152;
	st.global.u32 	[%rd16+640], %r2206;
$L__BB15_152:
	add.s32 	%r759, %r747, 192;
	setp.ge.s32 	%p92, %r759, %r199;
	@%p92 bra 	$L__BB15_154;
	st.global.u32 	[%rd16+768], %r2205;
$L__BB15_154:
	add.s32 	%r761, %r747, 224;
	setp.ge.s32 	%p93, %r761, %r199;
	@%p93 bra 	$L__BB15_156;
	st.global.u32 	[%rd16+896], %r2204;
$L__BB15_156:
	add.s32 	%r763, %r747, 256;
	setp.ge.s32 	%p94, %r763, %r199;
	@%p94 bra 	$L__BB15_158;
	st.global.u32 	[%rd16+1024], %r2203;
$L__BB15_158:
	add.s32 	%r765, %r747, 288;
	setp.ge.s32 	%p95, %r765, %r199;
	@%p95 bra 	$L__BB15_160;
	st.global.u32 	[%rd16+1152], %r2202;
$L__BB15_160:
	add.s32 	%r767, %r747, 320;
	setp.ge.s32 	%p96, %r767, %r199;
	@%p96 bra 	$L__BB15_162;
	st.global.u32 	[%rd16+1280], %r2201;
$L__BB15_162:
	add.s32 	%r769, %r747, 352;
	setp.ge.s32 	%p97, %r769, %r199;
	@%p97 bra 	$L__BB15_164;
	st.global.u32 	[%rd16+1408], %r2200;
$L__BB15_164:
	add.s32 	%r771, %r747, 384;
	setp.ge.s32 	%p98, %r771, %r199;
	@%p98 bra 	$L__BB15_166;
	st.global.u32 	[%rd16+1536], %r2199;
$L__BB15_166:
	add.s32 	%r773, %r747, 416;
	setp.ge.s32 	%p99, %r773, %r199;
	@%p99 bra 	$L__BB15_168;
	st.global.u32 	[%rd16+1664], %r2198;
$L__BB15_168:
	add.s32 	%r775, %r747, 448;
	setp.ge.s32 	%p100, %r775, %r199;
	@%p100 bra 	$L__BB15_170;
	st.global.u32 	[%rd16+1792], %r2197;
$L__BB15_170:
	add.s32 	%r777, %r747, 480;
	setp.ge.s32 	%p101, %r777, %r199;
	@%p101 bra 	$L__BB15_172;
	st.global.u32 	[%rd16+1920], %r2196;
$L__BB15_172:
	add.s32 	%r779, %r747, 512;
	setp.ge.s32 	%p102, %r779, %r199;
	@%p102 bra 	$L__BB15_174;
	st.global.u32 	[%rd16+2048], %r2195;
$L__BB15_174:
	// begin inline asm
	exit;
	// end inline asm
	mov.u32 	%r2212, %r2149;
	mov.u32 	%r2213, %r2150;
	mov.u32 	%r2214, %r2151;
	mov.u32 	%r2215, %r2152;
	mov.u32 	%r2216, %r2153;
	mov.u32 	%r2217, %r2154;
	mov.u32 	%r2218, %r2155;
	mov.u32 	%r2219, %r2156;
	mov.u32 	%r2220, %r2157;
	mov.u32 	%r2221, %r2158;
	mov.u32 	%r2222, %r2159;
	mov.u32 	%r2223, %r2160;
	mov.u32 	%r2224, %r2161;
	mov.u32 	%r2225, %r2162;
	mov.u32 	%r2226, %r2163;
	mov.u32 	%r2227, %r2164;
	mov.u32 	%r2228, %r2165;
$L__BB15_175:
	mul.hi.u32 	%r780, %r1, 357913942;
	add.s32 	%r781, %r780, %r1;
	shl.b32 	%r782, %r781, 2;
	mov.u32 	%r783, _ZZN3cub18CUB_300001_SM_10006detail10radix_sort29DeviceRadixSortOnesweepKernelINS1_5radix10policy_hubIiiyE10Policy1000ELNS0_9SortOrderE0EiiyiiNS1_21identity_decomposer_tEEEvPT5_SB_PT3_PKSC_PT1_PKSG_PT2_PKSK_T4_iiT6_E1s;
	add.s32 	%r784, %r783, %r782;
	add.s32 	%r217, %r784, 13328;
	st.shared.u32 	[%r784+13328], %r2174;
	bar.sync 	0;
	setp.gt.u32 	%p103, %r1, 31;
	@%p103 bra 	$L__BB15_177;
	mad.lo.s32 	%r816, %r1, 52, %r783;
	ld.shared.u32 	%r817, [%r816+13328];
	ld.shared.u32 	%r818, [%r816+13332];
	ld.shared.u32 	%r819, [%r816+13336];
	ld.shared.u32 	%r820, [%r816+13340];
	ld.shared.u32 	%r821, [%r816+13344];
	ld.shared.u32 	%r822, [%r816+13348];
	ld.shared.u32 	%r823, [%r816+13352];
	ld.shared.u32 	%r824, [%r816+13356];
	ld.shared.u32 	%r825, [%r816+13360];
	ld.shared.u32 	%r826, [%r816+13364];
	ld.shared.u32 	%r827, [%r816+13368];
	ld.shared.u32 	%r828, [%r816+13372];
	add.s32 	%r829, %r818, %r817;
	add.s32 	%r830, %r829, %r819;
	add.s32 	%r831, %r830, %r820;
	add.s32 	%r832, %r831, %r821;
	add.s32 	%r833, %r832, %r822;
	add.s32 	%r834, %r833, %r823;
	add.s32 	%r835, %r834, %r824;
	add.s32 	%r836, %r835, %r825;
	add.s32 	%r837, %r836, %r826;
	add.s32 	%r838, %r837, %r827;
	add.s32 	%r789, %r838, %r828;
	mov.b32 	%r787, 1;
	mov.b32 	%r812, 0;
	mov.b32 	%r814, -1;
	// begin inline asm
	{  .reg .s32 r0;  .reg .pred p;  shfl.sync.up.b32 r0|p, %r789, %r787, %r812, %r814;  @p add.s32 r0, r0, %r789;  mov.s32 %r785, r0;}
	// end inline asm
	mov.b32 	%r793, 2;
	// begin inline asm
	{  .reg .s32 r0;  .reg .pred p;  shfl.sync.up.b32 r0|p, %r785, %r793, %r812, %r814;  @p add.s32 r0, r0, %r785;  mov.s32 %r791, r0;}
	// end inline asm
	mov.b32 	%r799, 4;
	// begin inline asm
	{  .reg .s32 r0;  .reg .pred p;  shfl.sync.up.b32 r0|p, %r791, %r799, %r812, %r814;  @p add.s32 r0, r0, %r791;  mov.s32 %r797, r0;}
	// end inline asm
	mov.b32 	%r805, 8;
	// begin inline asm
	{  .reg .s32 r0;  .reg .pred p;  shfl.sync.up.b32 r0|p, %r797, %r805, %r812, %r814;  @p add.s32 r0, r0, %r797;  mov.s32 %r803, r0;}
	// end inline asm
	mov.b32 	%r811, 16;
	// begin inline asm
	{  .reg .s32 r0;  .reg .pred p;  shfl.sync.up.b32 r0|p, %r803, %r811, %r812, %r814;  @p add.s32 r0, r0, %r803;  mov.s32 %r809, r0;}
	// end inline asm
	sub.s32 	%r839, %r809, %r789;
	add.s32 	%r840, %r817, %r839;
	add.s32 	%r841, %r818, %r840;
	add.s32 	%r842, %r819, %r841;
	add.s32 	%r843, %r820, %r842;
	add.s32 	%r844, %r821, %r843;
	add.s32 	%r845, %r822, %r844;
	add.s32 	%r846, %r823, %r845;
	add.s32 	%r847, %r824, %r846;
	add.s32 	%r848, %r825, %r847;
	add.s32 	%r849, %r826, %r848;
	add.s32 	%r850, %r827, %r849;
	st.shared.u32 	[%r816+13328], %r839;
	st.shared.u32 	[%r816+13332], %r840;
	st.shared.u32 	[%r816+13336], %r841;
	st.shared.u32 	[%r816+13340], %r842;
	st.shared.u32 	[%r816+13344], %r843;
	st.shared.u32 	[%r816+13348], %r844;
	st.shared.u32 	[%r816+13352], %r845;
	st.shared.u32 	[%r816+13356], %r846;
	st.shared.u32 	[%r816+13360], %r847;
	st.shared.u32 	[%r816+13364], %r848;
	st.shared.u32 	[%r816+13368], %r849;
	st.shared.u32 	[%r816+13372], %r850;
$L__BB15_177:
	setp.gt.u32 	%p104, %r1, 255;
	bar.sync 	0;
	ld.shared.u32 	%r218, [%r217];
	@%p104 bra 	$L__BB15_179;
	shl.b32 	%r851, %r1, 2;
	add.s32 	%r853, %r783, %r851;
	ld.shared.u32 	%r854, [%r853];
	add.s32 	%r855, %r854, %r218;
	st.shared.u32 	[%r853], %r855;
	ld.shared.u32 	%r856, [%r853+1024];
	add.s32 	%r857, %r856, %r218;
	st.shared.u32 	[%r853+1024], %r857;
	ld.shared.u32 	%r858, [%r853+2048];
	add.s32 	%r859, %r858, %r218;
	st.shared.u32 	[%r853+2048], %r859;
	ld.shared.u32 	%r860, [%r853+3072];
	add.s32 	%r861, %r860, %r218;
	st.shared.u32 	[%r853+3072], %r861;
	ld.shared.u32 	%r862, [%r853+4096];
	add.s32 	%r863, %r862, %r218;
	st.shared.u32 	[%r853+4096], %r863;
	ld.shared.u32 	%r864, [%r853+5120];
	add.s32 	%r865, %r864, %r218;
	st.shared.u32 	[%r853+5120], %r865;
	ld.shared.u32 	%r866, [%r853+6144];
	add.s32 	%r867, %r866, %r218;
	st.shared.u32 	[%r853+6144], %r867;
	ld.shared.u32 	%r868, [%r853+7168];
	add.s32 	%r869, %r868, %r218;
	st.shared.u32 	[%r853+7168], %r869;
	ld.shared.u32 	%r870, [%r853+8192];
	add.s32 	%r871, %r870, %r218;
	st.shared.u32 	[%r853+8192], %r871;
	ld.shared.u32 	%r872, [%r853+9216];
	add.s32 	%r873, %r872, %r218;
	st.shared.u32 	[%r853+9216], %r873;
	ld.shared.u32 	%r874, [%r853+10240];
	add.s32 	%r875, %r874, %r218;
	st.shared.u32 	[%r853+10240], %r875;
	ld.shared.u32 	%r876, [%r853+11264];
	add.s32 	%r877, %r876, %r218;
	st.shared.u32 	[%r853+11264], %r877;
$L__BB15_179:
	ld.param.u32 	%r2132, [_ZN3cub18CUB_300001_SM_10006detail10radix_sort29DeviceRadixSortOnesweepKernelINS1_5radix10policy_hubIiiyE10Policy1000ELNS0_9SortOrderE0EiiyiiNS1_21identity_decomposer_tEEEvPT5_SB_PT3_PKSC_PT1_PKSG_PT2_PKSK_T4_iiT6__param_10];
	ld.param.u32 	%r2095, [_ZN3cub18CUB_300001_SM_10006detail10radix_sort29DeviceRadixSortOnesweepKernelINS1_5radix10policy_hubIiiyE10Policy1000ELNS0_9SortOrderE0EiiyiiNS1_21identity_decomposer_tEEEvPT5_SB_PT3_PKSC_PT1_PKSG_PT2_PKSK_T4_iiT6__param_9];
	shl.b32 	%r904, %r1, 5;
	and.b32  	%r905, %r904, 31744;
	add.s32 	%r219, %r783, %r905;
	bar.sync 	0;
	// begin inline asm
	mov.u32 %r878, %lanemask_le;
	// end inline asm
	shr.u32 	%r907, %r2228, %r2095;
	mov.b32 	%r908, -1;
	shl.b32 	%r909, %r908, %r2132;
	not.b32 	%r221, %r909;
	and.b32  	%r901, %r907, %r221;
	mov.b32 	%r881, 1;
	// begin inline asm
	{
    .reg .pred p;
    and.b32 %r879, %r901, %r881;    setp.ne.u32 p, %r879, 0;
    vote.ballot.sync.b32 %r879, p, 0xffffffff;
    @!p not.b32 %r879, %r879;
}

	// end inline asm
	mov.b32 	%r884, 2;
	// begin inline asm
	{
    .reg .pred p;
    and.b32 %r882, %r901, %r884;    setp.ne.u32 p, %r882, 0;
    vote.ballot.sync.b32 %r882, p, 0xffffffff;
    @!p not.b32 %r882, %r882;
}

	// end inline asm
	and.b32  	%r910, %r882, %r879;
	mov.b32 	%r887, 4;
	// begin inline asm
	{
    .reg .pred p;
    and.b32 %r885, %r901, %r887;    setp.ne.u32 p, %r885, 0;
    vote.ballot.sync.b32 %r885, p, 0xffffffff;
    @!p not.b32 %r885, %r885;
}

	// end inline asm
	and.b32  	%r911, %r885, %r910;
	mov.b32 	%r890, 8;
	// begin inline asm
	{
    .reg .pred p;
    and.b32 %r888, %r901, %r890;    setp.ne.u32 p, %r888, 0;
    vote.ballot.sync.b32 %r888, p, 0xffffffff;
    @!p not.b32 %r888, %r888;
}

	// end inline asm
	and.b32  	%r912, %r888, %r911;
	mov.b32 	%r893, 16;
	// begin inline asm
	{
    .reg .pred p;
    and.b32 %r891, %r901, %r893;    setp.ne.u32 p, %r891, 0;
    vote.ballot.sync.b32 %r891, p, 0xffffffff;
    @!p not.b32 %r891, %r891;
}

	// end inline asm
	and.b32  	%r913, %r891, %r912;
	mov.b32 	%r896, 32;
	// begin inline asm
	{
    .reg .pred p;
    and.b32 %r894, %r901, %r896;    setp.ne.u32 p, %r894, 0;
    vote.ballot.sync.b32 %r894, p, 0xffffffff;
    @!p not.b32 %r894, %r894;
}

	// end inline asm
	and.b32  	%r914, %r894, %r913;
	mov.b32 	%r899, 64;
	// begin inline asm
	{
    .reg .pred p;
    and.b32 %r897, %r901, %r899;    setp.ne.u32 p, %r897, 0;
    vote.ballot.sync.b32 %r897, p, 0xffffffff;
    @!p not.b32 %r897, %r897;
}

	// end inline asm
	and.b32  	%r915, %r897, %r914;
	mov.b32 	%r902, 128;
	// begin inline asm
	{
    .reg .pred p;
    and.b32 %r900, %r901, %r902;    setp.ne.u32 p, %r900, 0;
    vote.ballot.sync.b32 %r900, p, 0xffffffff;
    @!p not.b32 %r900, %r900;
}

	// end inline asm
	and.b32  	%r916, %r900, %r915;
	clz.b32 	%r917, %r916;
	sub.s32 	%r223, 31, %r917;
	and.b32  	%r918, %r878, %r916;
	popc.b32 	%r224, %r918;
	setp.ne.s32 	%p105, %r443, %r223;
	mov.b32 	%r2229, 0;
	@%p105 bra 	$L__BB15_181;
	shl.b32 	%r919, %r901, 2;
	add.s32 	%r920, %r219, %r919;
	atom.shared.add.u32 	%r2229, [%r920], %r224;
$L__BB15_181:
	ld.param.u32 	%r2096, [_ZN3cub18CUB_300001_SM_10006detail10radix_sort29DeviceRadixSortOnesweepKernelINS1_5radix10policy_hubIiiyE10Policy1000ELNS0_9SortOrderE0EiiyiiNS1_21identity_decomposer_tEEEvPT5_SB_PT3_PKSC_PT1_PKSG_PT2_PKSK_T4_iiT6__param_9];
	shfl.sync.idx.b32	%r946|%p106, %r2229, %r223, 31, -1;
	add.s32 	%r227, %r224, %r946;
	shr.u32 	%r947, %r2227, %r2096;
	and.b32  	%r943, %r947, %r221;
	mov.b32 	%r923, 1;
	// begin inline asm
	{
    .reg .pred p;
    and.b32 %r921, %r943, %r923;    setp.ne.u32 p, %r921, 0;
    vote.ballot.sync.b32 %r921, p, 0xffffffff;
    @!p not.b32 %r921, %r921;
}

	// end inline asm
	mov.b32 	%r926, 2;
	// begin inline asm
	{
    .reg .pred p;
    and.b32 %r924, %r943, %r926;    setp.ne.u32 p, %r924, 0;
    vote.ballot.sync.b32 %r924, p, 0xffffffff;
    @!p not.b32 %r924, %r924;
}

	// end inline asm
	and.b32  	%r948, %r924, %r921;
	mov.b32 	%r929, 4;
	// begin inline asm
	{
    .reg .pred p;
    and.b32 %r927, %r943, %r929;    setp.ne.u32 p, %r927, 0;
    vote.ballot.sync.b32 %r927, p, 0xffffffff;
    @!p not.b32 %r927, %r927;
}

	// end inline asm
	and.b32  	%r949, %r927, %r948;
	mov.b32 	%r932, 8;
	// begin inline asm
	{
    .reg .pred p;
    and.b32 %r930, %r943, %r932;    setp.ne.u32 p, %r930, 0;
    vote.ballot.sync.b32 %r930, p, 0xffffffff;
    @!p not.b32 %r930, %r930;
}

	// end inline asm
	and.b32  	%r950, %r930, %r949;
	mov.b32 	%r935, 16;
	// begin inline asm
	{
    .reg .pred p;
    and.b32 %r933, %r943, %r935;    setp.ne.u32 p, %r933, 0;
    vote.ballot.sync.b32 %r933, p, 0xffffffff;
    @!p not.b32 %r933, %r933;
}

	// end inline asm
	and.b32  	%r951, %r933, %r950;
	mov.b32 	%r938, 32;
	// begin inline asm
	{
    .reg .pred p;
    and.b32 %r936, %r943, %r938;    setp.ne.u32 p, %r936, 0;
    vote.ballot.sync.b32 %r936, p, 0xffffffff;
    @!p not.b32 %r936, %r936;
}

	// end inline asm
	and.b32  	%r952, %r936, %r951;
	mov.b32 	%r941, 64;
	// begin inline asm
	{
    .reg .pred p;
    and.b32 %r939, %r943, %r941;    setp.ne.u32 p, %r939, 0;
    vote.ballot.sync.b32 %r939, p, 0xffffffff;
    @!p not.b32 %r939, %r939;
}

	// end inline asm
	and.b32  	%r953, %r939, %r952;
	mov.b32 	%r944, 128;
	// begin inline asm
	{
    .reg .pred p;
    and.b32 %r942, %r943, %r944;    setp.ne.u32 p, %r942, 0;
    vote.ballot.sync.b32 %r942, p, 0xffffffff;
    @!p not.b32 %r942, %r942;
}

	// end inline asm
	and.b32  	%r954, %r942, %r953;
	clz.b32 	%r955, %r954;
	sub.s32 	%r229, 31, %r955;
	and.b32  	%r956, %r878, %r954;
	popc.b32 	%r230, %r956;
	setp.ne.s32 	%p107, %r443, %r229;
	mov.b32 	%r2230, 0;
	@%p107 bra 	$L__BB15_183;
	shl.b32 	%r957, %r943, 2;
	add.s32 	%r958, %r219, %r957;
	atom.shared.add.u32 	%r2230, [%r958], %r230;
$L__BB15_183:
	ld.param.u32 	%r2097, [_ZN3cub18CUB_300001_SM_10006detail10radix_sort29DeviceRadixSortOnesweepKernelINS1_5radix10policy_hubIiiyE10Policy1000ELNS0_9SortOrderE0EiiyiiNS1_21identity_decomposer_tEEEvPT5_SB_PT3_PKSC_PT1_PKSG_PT2_PKSK_T4_iiT6__param_9];
	shfl.sync.idx.b32	%r984|%p108, %r2230, %r229, 31, -1;
	add.s32 	%r233, %r230, %r984;
	shr.u32 	%r985, %r2226, %r2097;
	and.b32  	%r981, %r985, %r221;
	mov.b32 	%r961, 1;
	// begin inline asm
	{
    .reg .pred p;
    and.b32 %r959, %r981, %r961;    setp.ne.u32 p, %r959, 0;
    vote.ballot.sync.b32 %r959, p, 0xffffffff;
    @!p not.b32 %r959, %r959;
}

	// end inline asm
	mov.b32 	%r964, 2;
	// begin inline asm
	{
    .reg .pred p;
    and.b32 %r962, %r981, %r964;    setp.ne.u32 p, %r962, 0;
    vote.ballot.sync.b32 %r962, p, 0xffffffff;
    @!p not.b32 %r962, %r962;
}

	// end inline asm
	and.b32  	%r986, %r962, %r959;
	mov.b32 	%r967, 4;
	// begin inline asm
	{
    .reg .pred p;
    and.b32 %r965, %r981, %r967;    setp.ne.u32 p, %r965, 0;
    vote.ballot.sync.b32 %r965, p, 0xffffffff;
    @!p not.b32 %r965, %r965;
}

	// end inline asm
	and.b32  	%r987, %r965, %r986;
	mov.b32 	%r970, 8;
	// begin inline asm
	{
    .reg .pred p;
    and.b32 %r968, %r981, %r970;    setp.ne.u32 p, %r968, 0;
    vote.ballot.sync.b32 %r968, p, 0xffffffff;
    @!p not.b32 %r968, %r968;
}

	// end inline asm
	and.b32  	%r988, %r968, %r987;
	mov.b32 	%r973, 16;
	// begin inline asm
	{
    .reg .pred p;
    and.b32 %r971, %r981, %r973;    setp.ne.u32 p, %r971, 0;
    vote.ballot.sync.b32 %r971, p, 0xffffffff;
    @!p not.b32 %r971, %r971;
}

	// end inline asm
	and.b32  	%r989, %r971, %r988;
	mov.b32 	%r976, 32;
	// begin inline asm
	{
    .reg .pred p;
    and.b32 %r974, %r981, %r976;    setp.ne.u32 p, %r974, 0;
    vote.ballot.sync.b32 %r974, p, 0xffffffff;
    @!p not.b32 %r974, %r974;
}

	// end inline asm
	and.b32  	%r990, %r974, %r989;
	mov.b32 	%r979, 64;
	// begin inline asm
	{
    .reg .pred p;
    and.b32 %r977, %r981, %r979;    setp.ne.u32 p, %r977, 0;
    vote.ballot.sync.b32 %r977, p, 0xffffffff;
    @!p not.b32 %r977, %r977;
}

	// end inline asm
	and.b32  	%r991, %r977, %r990;
	mov.b32 	%r982, 128;
	// begin inline asm
	{
    .reg .pred p;
    and.b32 %r980, %r981, %r982;    setp.ne.u32 p, %r980, 0;
    vote.ballot.sync.b32 %r980, p, 0xffffffff;
    @!p not.b32 %r980, %r980;
}

	// end inline asm
	and.b32  	%r992, %r980, %r991;
	clz.b32 	%r993, %r992;
	sub.s32 	%r235, 31, %r993;
	and.b32  	%r994, %r878, %r992;
	popc.b32 	%r236, %r994;
	setp.ne.s32 	%p109, %r443, %r235;
	mov.b32 	%r2231, 0;
	@%p109 bra 	$L__BB15_185;
	shl.b32 	%r995, %r981, 2;
	add.s32 	%r996, %r219, %r995;
	atom.shared.add.u32 	%r2231, [%r996], %r236;
$L__BB15_185:
	ld.param.u32 	%r2098, [_ZN3cub18CUB_300001_SM_10006detail10radix_sort29DeviceRadixSortOnesweepKernelINS1_5radix10policy_hubIiiyE10Policy1000ELNS0_9SortOrderE0EiiyiiNS1_21identity_decomposer_tEEEvPT5_SB_PT3_PKSC_PT1_PKSG_PT2_PKSK_T4_iiT6__param_9];
	shfl.sync.idx.b32	%r1022|%p110, %r2231, %r235, 31, -1;
	add.s32 	%r239, %r236, %r1022;
	shr.u32 	%r1023, %r2225, %r2098;
	and.b32  	%r1019, %r1023, %r221;
	mov.b32 	%r999, 1;
	// begin inline asm
	{
    .reg .pred p;
    and.b32 %r997, %r1019, %r999;    setp.ne.u32 p, %r997, 0;
    vote.ballot.sync.b32 %r997, p, 0xffffffff;
    @!p not.b32 %r997, %r997;
}

	// end inline asm
	mov.b32 	%r1002, 2;
	// begin inline asm
	{
    .reg .pred p;
    and.b32 %r1000, %r1019, %r1002;    setp.ne.u32 p, %r1000, 0;
    vote.ballot.sync.b32 %r1000, p, 0xffffffff;
    @!p not.b32 %r1000, %r1000;
}

	// end inline asm
	and.b32  	%r1024, %r1000, %r997;
	mov.b32 	%r1005, 4;
	// begin inline asm
	{
    .reg .pred p;
    and.b32 %r1003, %r1019, %r1005;    setp.ne.u32 p, %r1003, 0;
    vote.ballot.sync.b32 %r1003, p, 0xffffffff;
    @!p not.b32 %r1003, %r1003;
}

	// end inline asm
	and.b32  	%r1025, %r1003, %r1024;
	mov.b32 	%r1008, 8;
	// begin inline asm
	{
    .reg .pred p;
    and.b32 %r1006, %r1019, %r1008;    setp.ne.u32 p, %r1006, 0;
    vote.ballot.sync.b32 %r1006, p, 0xffffffff;
    @!p not.b32 %r1006, %r1006;
}

	// end inline asm
	and.b32  	%r1026, %r1006, %r1025;
	mov.b32 	%r1011, 16;
	// begin inline asm
	{
    .reg .pred p;
    and.b32 %r1009, %r1019, %r1011;    setp.ne.u32 p, %r1009, 0;
    vote.ballot.sync.b32 %r1009, p, 0xffffffff;
    @!p not.b32 %r1009, %r1009;
}

	// end inline asm
	and.b32  	%r1027, %r1009, %r1026;
	mov.b32 	%r1014, 32;
	// begin inline asm
	{
    .reg .pred p;
    and.b32 %r1012, %r1019, %r1014;    setp.ne.u32 p, %r1012, 0;
    vote.ballot.sync.b32 %r1012, p, 0xffffffff;
    @!p not.b32 %r1012, %r1012;
}

	// end inline asm
	and.b32  	%r1028, %r1012, %r1027;
	mov.b32 	%r1017, 64;
	// begin inline asm
	{
    .reg .pred p;
    and.b32 %r1015, %r1019, %r1017;    setp.ne.u32 p, %r1015, 0;
    vote.ballot.sync.b32 %r1015, p, 0xffffffff;
    @!p not.b32 %r1015, %r1015;
}

	// end inline asm
	and.b32  	%r1029, %r1015, %r1028;
	mov.b32 	%r1020, 128;
	// begin inline asm
	{
    .reg .pred p;
    and.b32 %r1018, %r1019, %r1020;    setp.ne.u32 p, %r1018, 0;
    vote.ballot.sync.b32 %r1018, p, 0xffffffff;
    @!p not.b32 %r1018, %r1018;
}

	// end inline asm
	and.b32  	%r1030, %r1018, %r1029;
	clz.b32 	%r1031, %r1030;
	sub.s32 	%r241, 31, %r1031;
	and.b32  	%r1032, %r878, %r1030;
	popc.b32 	%r242, %r1032;
	setp.ne.s32 	%p111, %r443, %r241;
	mov.b32 	%r2232, 0;
	@%p111 bra 	$L__BB15_187;
	shl.b32 	%r1033, %r1019, 2;
	add.s32 	%r1034, %r219, %r1033;
	atom.shared.add.u32 	%r2232, [%r1034], %r242;
$L__BB15_187:
	ld.param.u32 	%r2099, [_ZN3cub18CUB_300001_SM_10006detail10radix_sort29DeviceRadixSortOnesweepKernelINS1_5radix10policy_hubIiiyE10Policy1000ELNS0_9SortOrderE0EiiyiiNS1_21identity_decomposer_tEEEvPT5_SB_PT3_PKSC_PT1_PKSG_PT2_PKSK_T4_iiT6__param_9];
	shfl.sync.idx.b32	%r1060|%p112, %r2232, %r241, 31, -1;
	add.s32 	%r245, %r242, %r1060;
	shr.u32 	%r1061, %r2224, %r2099;
	and.b32  	%r1057, %r1061, %r221;
	mov.b32 	%r1037, 1;
	// begin inline asm
	{
    .reg .pred p;
    and.b32 %r1035, %r1057, %r1037;    setp.ne.u32 p, %r1035, 0;
    vote.ballot.sync.b32 %r1035, p, 0xffffffff;
    @!p not.b32 %r1035, %r1035;
}

	// end inline asm
	mov.b32 	%r1040, 2;
	// begin inline asm
	{
    .reg .pred p;
    and.b32 %r1038, %r1057, %r1040;    setp.ne.u32 p, %r1038, 0;
    vote.ballot.sync.b32 %r1038, p, 0xffffffff;
    @!p not.b32 %r1038, %r1038;
}

	// end inline asm
	and.b32  	%r1062, %r1038, %r1035;
	mov.b32 	%r1043, 4;
	// begin inline asm
	{
    .reg .pred p;
    and.b32 %r1041, %r1057, %r1043;    setp.ne.u32 p, %r1041, 0;
    vote.ballot.sync.b32 %r1041, p, 0xffffffff;
    @!p not.b32 %r1041, %r1041;
}

	// end inline asm
	and.b32  	%r1063, %r1041, %r1062;
	mov.b32 	%r1046, 8;
	// begin inline asm
	{
    .reg .pred p;
    and.b32 %r1044, %r1057, %r1046;    setp.ne.u32 p, %r1044, 0;
    vote.ballot.sync.b32 %r1044, p, 0xffffffff;
    @!p not.b32 %r1044, %r1044;
}

	// end inline asm
	and.b32  	%r1064, %r1044, %r1063;
	mov.b32 	%r1049, 16;
	// begin inline asm
	{
    .reg .pred p;
    and.b32 %r1047, %r1057, %r1049;    setp.ne.u32 p, %r1047, 0;
    vote.ballot.sync.b32 %r1047, p, 0xffffffff;
    @!p not.b32 %r1047, %r1047;
}

	// end inline asm
	and.b32  	%r1065, %r1047, %r1064;
	mov.b32 	%r1052, 32;
	// begin inline asm
	{
    .reg .pred p;
    and.b32 %r1050, %r1057, %r1052;    setp.ne.u32 p, %r1050, 0;
    vote.ballot.sync.b32 %r1050, p, 0xffffffff;
    @!p not.b32 %r1050, %r1050;
}

	// end inline asm
	and.b32  	%r1066, %r1050, %r1065;
	mov.b32 	%r1055, 64;
	// begin inline asm
	{
    .reg .pred p;
    and.b32 %r1053, %r1057, %r1055;    setp.ne.u32 p, %r1053, 0;
    vote.ballot.sync.b32 %r1053, p, 0xffffffff;
    @!p not.b32 %r1053, %r1053;
}

	// end inline asm
	and.b32  	%r1067, %r1053, %r1066;
	mov.b32 	%r1058, 128;
	// begin inline asm
	{
    .reg .pred p;
    and.b32 %r1056, %r1057, %r1058;    setp.ne.u32 p, %r1056, 0;
    vote.ballot.sync.b32 %r1056, p, 0xffffffff;
    @!p not.b32 %r1056, %r1056;
}

	// end inline asm
	and.b32  	%r1068, %r1056, %r1067;
	clz.b32 	%r1069, %r1068;
	sub.s32 	%r247, 31, %r1069;
	and.b32  	%r1070, %r878, %r1068;
	popc.b32 	%r248, %r1070;
	setp.ne.s32 	%p113, %r443, %r247;
	mov.b32 	%r2233, 0;
	@%p113 bra 	$L__BB15_189;
	shl.b32 	%r1071, %r1057, 2;
	add.s32 	%r1072, %r219, %r1071;
	atom.shared.add.u32 	%r2233, [%r1072], %r248;
$L__BB15_189:
	ld.param.u32 	%r2100, [_ZN3cub18CUB_300001_SM_10006detail10radix_sort29DeviceRadixSortOnesweepKernelINS1_5radix10policy_hubIiiyE10Policy1000ELNS0_9SortOrderE0EiiyiiNS1_21identity_decomposer_tEEEvPT5_SB_PT3_PKSC_PT1_PKSG_PT2_PKSK_T4_iiT6__param_9];
	shfl.sync.idx.b32	%r1098|%p114, %r2233, %r247, 31, -1;
	add.s32 	%r251, %r248, %r1098;
	shr.u32 	%r1099, %r2223, %r2100;
	and.b32  	%r1095, %r1099, %r221;
	mov.b32 	%r1075, 1;
	// begin inline asm
	{
    .reg .pred p;
    and.b32 %r1073, %r1095, %r1075;    setp.ne.u32 p, %r1073, 0;
    vote.ballot.sync.b32 %r1073, p, 0xffffffff;
    @!p not.b32 %r1073, %r1073;
}

	// end inline asm
	mov.b32 	%r1078, 2;
	// begin inline asm
	{
    .reg .pred p;
    and.b32 %r1076, %r1095, %r1078;    setp.ne.u32 p, %r1076, 0;
    vote.ballot.sync.b32 %r1076, p, 0xffffffff;
    @!p not.b32 %r1076, %r1076;
}

	// end inline asm
	and.b32  	%r1100, %r1076, %r1073;
	mov.b32 	%r1081, 4;
	// begin inline asm
	{
    .reg .pred p;
    and.b32 %r1079, %r1095, %r1081;    setp.ne.u32 p, %r1079, 0;
    vote.ballot.sync.b32 %r1079, p, 0xffffffff;
    @!p not.b32 %r1079, %r1079;
}

	// end inline asm
	and.b32  	%r1101, %r1079, %r1100;
	mov.b32 	%r1084, 8;
	// begin inline asm
	{
    .reg .pred p;
    and.b32 %r1082, %r1095, %r1084;    setp.ne.u32 p, %r1082, 0;
    vote.ballot.sync.b32 %r1082, p, 0xffffffff;
    @!p not.b32 %r1082, %r1082;
}

	// end inline asm
	and.b32  	%r1102, %r1082, %r1101;
	mov.b32 	%r1087, 16;
	// begin inline asm
	{
    .reg .pred p;
    and.b32 %r1085, %r1095, %r1087;    setp.ne.u32 p, %r1085, 0;
    vote.ballot.sync.b32 %r1085, p, 0xffffffff;
    @!p not.b32 %r1085, %r1085;
}

	// end inline asm
	and.b32  	%r1103, %r1085, %r1102;
	mov.b32 	%r1090, 32;
	// begin inline asm
	{
    .reg .pred p;
    and.b32 %r1088, %r1095, %r1090;    setp.ne.u32 p, %r1088, 0;
    vote.ballot.sync.b32 %r1088, p, 0xffffffff;
    @!p not.b32 %r1088, %r1088;
}

	// end inline asm
	and.b32  	%r1104, %r1088, %r1103;
	mov.b32 	%r1093, 64;
	// begin inline asm
	{
    .reg .pred p;
    and.b32 %r1091, %r1095, %r1093;    setp.ne.u32 p, %r1091, 0;
    vote.ballot.sync.b32 %r1091, p, 0xffffffff;
    @!p not.b32 %r1091, %r1091;
}

	// end inline asm
	and.b32  	%r1105, %r1091, %r1104;
	mov.b32 	%r1096, 128;
	// begin inline asm
	{
    .reg .pred p;
    and.b32 %r1094, %r1095, %r1096;    setp.ne.u32 p, %r1094, 0;
    vote.ballot.sync.b32 %r1094, p, 0xffffffff;
    @!p not.b32 %r1094, %r1094;
}

	// end inline asm
	and.b32  	%r1106, %r1094, %r1105;
	clz.b32 	%r1107, %r1106;
	sub.s32 	%r253, 31, %r1107;
	and.b32  	%r1108, %r878, %r1106;
	popc.b32 	%r254, %r1108;
	setp.ne.s32 	%p115, %r443, %r253;
	mov.b32 	%r2234, 0;
	@%p115 bra 	$L__BB15_191;
	shl.b32 	%r1109, %r1095, 2;
	add.s32 	%r1110, %r219, %r1109;
	atom.shared.add.u32 	%r2234, [%r1110], %r254;
$L__BB15_191:
	ld.param.u32 	%r2101, [_ZN3cub18CUB_300001_SM_10006detail10radix_sort29DeviceRadixSortOnesweepKernelINS1_5radix10policy_hubIiiyE10Policy1000ELNS0_9SortOrderE0EiiyiiNS1_21identity_decomposer_tEEEvPT5_SB_PT3_PKSC_PT1_PKSG_PT2_PKSK_T4_iiT6__param_9];
	shfl.sync.idx.b32	%r1136|%p116, %r2234, %r253, 31, -1;
	add.s32 	%r257, %r254, %r1136;
	shr.u32 	%r1137, %r2222, %r2101;
	and.b32  	%r1133, %r1137, %r221;
	mov.b32 	%r1113, 1;
	// begin inline asm
	{
    .reg .pred p;
    and.b32 %r1111, %r1133, %r1113;    setp.ne.u32 p, %r1111, 0;
    vote.ballot.sync.b32 %r1111, p, 0xffffffff;
    @!p not.b32 %r1111, %r1111;
}

	// end inline asm
	mov.b32 	%r1116, 2;
	// begin inline asm
	{
    .reg .pred p;
    and.b32 %r1114, %r1133, %r1116;    setp.ne.u32 p, %r1114, 0;
    vote.ballot.sync.b32 %r1114, p, 0xffffffff;
    @!p not.b32 %r1114, %r1114;
}

	// end inline asm
	and.b32  	%r1138, %r1114, %r1111;
	mov.b32 	%r1119, 4;
	// begin inline asm
	{
    .reg .pred p;
    and.b32 %r1117, %r1133, %r1119;    setp.ne.u32 p, %r1117, 0;
    vote.ballot.sync.b32 %r1117, p, 0xffffffff;
    @!p not.b32 %r1117, %r1117;
}

	// end inline asm
	and.b32  	%r1139, %r1117, %r1138;
	mov.b32 	%r1122, 8;
	// begin inline asm
	{
    .reg .pred p;
    and.b32 %r1120, %r1133, %r1122;    setp.ne.u32 p, %r1120, 0;
    vote.ballot.sync.b32 %r1120, p, 0xffffffff;
    @!p not.b32 %r1120, %r1120;
}

	// end inline asm
	and.b32  	%r1140, %r1120, %r1139;
	mov.b32 	%r1125, 16;
	// begin inline asm
	{
    .reg .pred p;
    and.b32 %r1123, %r1133, %r1125;    setp.ne.u32 p, %r1123, 0;
    vote.ballot.sync.b32 %r1123, p, 0xffffffff;
    @!p not.b32 %r1123, %r1123;
}

	// end inline asm
	and.b32  	%r1141, %r1123, %r1140;
	mov.b32 	%r1128, 32;
	// begin inline asm
	{
    .reg .pred p;
    and.b32 %r1126, %r1133, %r1128;    setp.ne.u32 p, %r1126, 0;
    vote.ballot.sync.b32 %r1126, p, 0xffffffff;
    @!p not.b32 %r1126, %r1126;
}

	// end inline asm
	and.b32  	%r1142, %r1126, %r1141;
	mov.b32 	%r1131, 64;
	// begin inline asm
	{
    .reg .pred p;
    and.b32 %r1129, %r1133, %r1131;    setp.ne.u32 p, %r1129, 0;
    vote.ballot.sync.b32 %r1129, p, 0xffffffff;
    @!p not.b32 %r1129, %r1129;
}

	// end inline asm
	and.b32  	%r1143, %r1129, %r1142;
	mov.b32 	%r1134, 128;
	// begin inline asm
	{
    .reg .pred p;
    and.b32 %r1132, %r1133, %r1134;    setp.ne.u32 p, %r1132, 0;
    vote.ballot.sync.b32 %r1132, p, 0xffffffff;
    @!p not.b32 %r1132, %r1132;
}

	// end inline asm
	and.b32  	%r1144, %r1132, %r1143;
	clz.b32 	%r1145, %r1144;
	sub.s32 	%r259, 31, %r1145;
	and.b32  	%r1146, %r878, %r1144;
	popc.b32 	%r260, %r1146;
	setp.ne.s32 	%p117, %r443, %r259;
	mov.b32 	%r2235, 0;
	@%p117 bra 	$L__BB15_193;
	shl.b32 	%r1147, %r1133, 2;
	add.s32 	%r1148, %r219, %r1147;
	atom.shared.add.u32 	%r2235, [%r1148], %r260;
$L__BB15_193:
	ld.param.u32 	%r2102, [_ZN3cub18CUB_300001_SM_10006detail10radix_sort29DeviceRadixSortOnesweepKernelINS1_5radix10policy_hubIiiyE10Policy1000ELNS0_9SortOrderE0EiiyiiNS1_21identity_decomposer_tEEEvPT5_SB_PT3_PKSC_PT1_PKSG_PT2_PKSK_T4_iiT6__param_9];
	shfl.sync.idx.b32	%r1174|%p118, %r2235, %r259, 31, -1;
	add.s32 	%r263, %r260, %r1174;
	shr.u32 	%r1175, %r2221, %r2102;
	and.b32  	%r1171, %r1175, %r221;
	mov.b32 	%r1151, 1;
	// begin inline asm
	{
    .reg .pred p;
    and.b32 %r1149, %r1171, %r1151;    setp.ne.u32 p, %r1149, 0;
    vote.ballot.sync.b32 %r1149, p, 0xffffffff;
    @!p not.b32 %r1149, %r1149;
}

	// end inline asm
	mov.b32 	%r1154, 2;
	// begin inline asm
	{
    .reg .pred p;
    and.b32 %r1152, %r1171, %r1154;    setp.ne.u32 p, %r1152, 0;
    vote.ballot.sync.b32 %r1152, p, 0xffffffff;
    @!p not.b32 %r1152, %r1152;
}

	// end inline asm
	and.b32  	%r1176, %r1152, %r1149;
	mov.b32 	%r1157, 4;
	// begin inline asm
	{
    .reg .pred p;
    and.b32 %r1155, %r1171, %r1157;    setp.ne.u32 p, %r1155, 0;
    vote.ballot.sync.b32 %r1155, p, 0xffffffff;
    @!p not.b32 %r1155, %r1155;
}

	// end inline asm
	and.b32  	%r1177, %r1155, %r1176;
	mov.b32 	%r1160, 8;
	// begin inline asm
	{
    .reg .pred p;
    and.b32 %r1158, %r1171, %r1160;    setp.ne.u32 p, %r1158, 0;
    vote.ballot.sync.b32 %r1158, p, 0xffffffff;
    @!p not.b32 %r1158, %r1158;
}

	// end inline asm
	and.b32  	%r1178, %r1158, %r1177;
	mov.b32 	%r1163, 16;
	// begin inline asm
	{
    .reg .pred p;
    and.b32 %r1161, %r1171, %r1163;    setp.ne.u32 p, %r1161, 0;
    vote.ballot.sync.b32 %r1161, p, 0xffffffff;
    @!p not.b32 %r1161, %r1161;
}

	// end inline asm
	and.b32  	%r1179, %r1161, %r1178;
	mov.b32 	%r1166, 32;
	// begin inline asm
	{
    .reg .pred p;
    and.b32 %r1164, %r1171, %r1166;    setp.ne.u32 p, %r1164, 0;
    vote.ballot.sync.b32 %r1164, p, 0xffffffff;
    @!p not.b32 %r1164, %r1164;
}

	// end inline asm
	and.b32  	%r1180, %r1164, %r1179;
	mov.b32 	%r1169, 64;
	// begin inline asm
	{
    .reg .pred p;
    and.b32 %r1167, %r1171, %r1169;    setp.ne.u32 p, %r1167, 0;
    vote.ballot.sync.b32 %r1167, p, 0xffffffff;
    @!p not.b32 %r1167, %r1167;
}

	// end inline asm
	and.b32  	%r1181, %r1167, %r1180;
	mov.b32 	%r1172, 128;
	// begin inline asm
	{
    .reg .pred p;
    and.b32 %r1170, %r1171, %r1172;    setp.ne.u32 p, %r1170, 0;
    vote.ballot.sync.b32 %r1170, p, 0xffffffff;
    @!p not.b32 %r1170, %r1170;
}

	// end inline asm
	and.b32  	%r1182, %r1170, %r1181;
	clz.b32 	%r1183, %r1182;
	sub.s32 	%r265, 31, %r1183;
	and.b32  	%r1184, %r878, %r1182;
	popc.b32 	%r266, %r1184;
	setp.ne.s32 	%p119, %r443, %r265;
	mov.b32 	%r2236, 0;
	@%p119 bra 	$L__BB15_195;
	shl.b32 	%r1185, %r1171, 2;
	add.s32 	%r1186, %r219, %r1185;
	atom.shared.add.u32 	%r2236, [%r1186], %r266;
$L__BB15_195:
	ld.param.u32 	%r2103, [_ZN3cub18CUB_300001_SM_10006detail10radix_sort29DeviceRadixSortOnesweepKernelINS1_5radix10policy_hubIiiyE10Policy1000ELNS0_9SortOrderE0EiiyiiNS1_21identity_decomposer_tEEEvPT5_SB_PT3_PKSC_PT1_PKSG_PT2_PKSK_T4_iiT6__param_9];
	shfl.sync.idx.b32	%r1212|%p120, %r2236, %r265, 31, -1;
	add.s32 	%r269, %r266, %r1212;
	shr.u32 	%r1213, %r2220, %r2103;
	and.b32  	%r1209, %r1213, %r221;
	mov.b32 	%r1189, 1;
	// begin inline asm
	{
    .reg .pred p;
    and.b32 %r1187, %r1209, %r1189;    setp.ne.u32 p, %r1187, 0;
    vote.ballot.sync.b32 %r1187, p, 0xffffffff;
    @!p not.b32 %r1187, %r1187;
}

	// end inline asm
	mov.b32 	%r1192, 2;
	// begin inline asm
	{
    .reg .pred p;
    and.b32 %r1190, %r1209, %r1192;    setp.ne.u32 p, %r1190, 0;
    vote.ballot.sync.b32 %r1190, p, 0xffffffff;
    @!p not.b32 %r1190, %r1190;
}

	// end inline asm
	and.b32  	%r1214, %r1190, %r1187;
	mov.b32 	%r1195, 4;
	// begin inline asm
	{
    .reg .pred p;
    and.b32 %r1193, %r1209, %r1195;    setp.ne.u32 p, %r1193, 0;
    vote.ballot.sync.b32 %r1193, p, 0xffffffff;
    @!p not.b32 %r1193, %r1193;
}

	// end inline asm
	and.b32  	%r1215, %r1193, %r1214;
	mov.b32 	%r1198, 8;
	// begin inline asm
	{
    .reg .pred p;
    and.b32 %r1196, %r1209, %r1198;    setp.ne.u32 p, %r1196, 0;
    vote.ballot.sync.b32 %r1196, p, 0xffffffff;
    @!p not.b32 %r1196, %r1196;
}

	// end inline asm
	and.b32  	%r1216, %r1196, %r1215;
	mov.b32 	%r1201, 16;
	// begin inline asm
	{
    .reg .pred p;
    and.b32 %r1199, %r1209, %r1201;    setp.ne.u32 p, %r1199, 0;
    vote.ballot.sync.b32 %r1199, p, 0xffffffff;
    @!p not.b32 %r1199, %r1199;
}

	// end inline asm
	and.b32  	%r1217, %r1199, %r1216;
	mov.b32 	%r1204, 32;
	// begin inline asm
	{
    .reg .pred p;
    and.b32 %r1202, %r1209, %r1204;    setp.ne.u32 p, %r1202, 0;
    vote.ballot.sync.b32 %r1202, p, 0xffffffff;
    @!p not.b32 %r1202, %r1202;
}

	// end inline asm
	and.b32  	%r1218, %r1202, %r1217;
	mov.b32 	%r1207, 64;
	// begin inline asm
	{
    .reg .pred p;
    and.b32 %r1205, %r1209, %r1207;    setp.ne.u32 p, %r1205, 0;
    vote.ballot.sync.b32 %r1205, p, 0xffffffff;
    @!p not.b32 %r1205, %r1205;
}

	// end inline asm
	and.b32  	%r1219, %r1205, %r1218;
	mov.b32 	%r1210, 128;
	// begin inline asm
	{
    .reg .pred p;
    and.b32 %r1208, %r1209, %r1210;    setp.ne.u32 p, %r1208, 0;
    vote.ballot.sync.b32 %r1208, p, 0xffffffff;
    @!p not.b32 %r1208, %r1208;
}

	// end inline asm
	and.b32  	%r1220, %r1208, %r1219;
	clz.b32 	%r1221, %r1220;
	sub.s32 	%r271, 31, %r1221;
	and.b32  	%r1222, %r878, %r1220;
	popc.b32 	%r272, %r1222;
	setp.ne.s32 	%p121, %r443, %r271;
	mov.b32 	%r2237, 0;
	@%p121 bra 	$L__BB15_197;
	shl.b32 	%r1223, %r1209, 2;
	add.s32 	%r1224, %r219, %r1223;
	atom.shared.add.u32 	%r2237, [%r1224], %r272;
$L__BB15_197:
	ld.param.u32 	%r2104, [_ZN3cub18CUB_300001_SM_10006detail10radix_sort29DeviceRadixSortOnesweepKernelINS1_5radix10policy_hubIiiyE10Policy1000ELNS0_9SortOrderE0EiiyiiNS1_21identity_decomposer_tEEEvPT5_SB_PT3_PKSC_PT1_PKSG_PT2_PKSK_T4_iiT6__param_9];
	shfl.sync.idx.b32	%r1250|%p122, %r2237, %r271, 31, -1;
	add.s32 	%r275, %r272, %r1250;
	shr.u32 	%r1251, %r2219, %r2104;
	and.b32  	%r1247, %r1251, %r221;
	mov.b32 	%r1227, 1;
	// begin inline asm
	{
    .reg .pred p;
    and.b32 %r1225, %r1247, %r1227;    setp.ne.u32 p, %r1225, 0;
    vote.ballot.sync.b32 %r1225, p, 0xffffffff;
    @!p not.b32 %r1225, %r1225;
}

	// end inline asm
	mov.b32 	%r1230, 2;
	// begin inline asm
	{
    .reg .pred p;
    and.b32 %r1228, %r1247, %r1230;    setp.ne.u32 p, %r1228, 0;
    vote.ballot.sync.b32 %r1228, p, 0xffffffff;
    @!p not.b32 %r1228, %r1228;
}

	// end inline asm
	and.b32  	%r1252, %r1228, %r1225;
	mov.b32 	%r1233, 4;
	// begin inline asm
	{
    .reg .pred p;
    and.b32 %r1231, %r1247, %r1233;    setp.ne.u32 p, %r1231, 0;
    vote.ballot.sync.b32 %r1231, p, 0xffffffff;
    @!p not.b32 %r1231, %r1231;
}

	// end inline asm
	and.b32  	%r1253, %r1231, %r1252;
	mov.b32 	%r1236, 8;
	// begin inline asm
	{
    .reg .pred p;
    and.b32 %r1234, %r1247, %r1236;    setp.ne.u32 p, %r1234, 0;
    vote.ballot.sync.b32 %r1234, p, 0xffffffff;
    @!p not.b32 %r1234, %r1234;
}

	// end inline asm
	and.b32  	%r1254, %r1234, %r1253;
	mov.b32 	%r1239, 16;
	// begin inline asm
	{
    .reg .pred p;
    and.b32 %r1237, %r1247, %r1239;    setp.ne.u32 p, %r1237, 0;
    vote.ballot.sync.b32 %r1237, p, 0xffffffff;
    @!p not.b32 %r1237, %r1237;
}

	// end inline asm
	and.b32  	%r1255, %r1237, %r1254;
	mov.b32 	%r1242, 32;
	// begin inline asm
	{
    .reg .pred p;
    and.b32 %r1240, %r1247, %r1242;    setp.ne.u32 p, %r1240, 0;
    vote.ballot.sync.b32 %r1240, p, 0xffffffff;
    @!p not.b32 %r1240, %r1240;
}

	// end inline asm
	and.b32  	%r1256, %r1240, %r1255;
	mov.b32 	%r1245, 64;
	// begin inline asm
	{
    .reg .pred p;
    and.b32 %r1243, %r1247, %r1245;    setp.ne.u32 p, %r1243, 0;
    vote.ballot.sync.b32 %r1243, p, 0xffffffff;
    @!p not.b32 %r1243, %r1243;
}

	// end inline asm
	and.b32  	%r1257, %r1243, %r1256;
	mov.b32 	%r1248, 128;
	// begin inline asm
	{
    .reg .pred p;
    and.b32 %r1246, %r1247, %r1248;    setp.ne.u32 p, %r1246, 0;
    vote.ballot.sync.b32 %r1246, p, 0xffffffff;
    @!p not.b32 %r1246, %r1246;
}

	// end inline asm
	and.b32  	%r1258, %r1246, %r1257;
	clz.b32 	%r1259, %r1258;
	sub.s32 	%r277, 31, %r1259;
	and.b32  	%r1260, %r878, %r1258;
	popc.b32 	%r278, %r1260;
	setp.ne.s32 	%p123, %r443, %r277;
	mov.b32 	%r2238, 0;
	@%p123 bra 	$L__BB15_199;
	shl.b32 	%r1265, %r1247, 2;
	add.s32 	%r1266, %r219, %r1265;
	atom.shared.add.u32 	%r2238, [%r1266], %r278;
$L__BB15_199:
	ld.param.u32 	%r2105, [_ZN3cub18CUB_300001_SM_10006detail10radix_sort29DeviceRadixSortOnesweepKernelINS1_5radix10policy_hubIiiyE10Policy1000ELNS0_9SortOrderE0EiiyiiNS1_21identity_decomposer_tEEEvPT5_SB_PT3_PKSC_PT1_PKSG_PT2_PKSK_T4_iiT6__param_9];
	shfl.sync.idx.b32	%r1292|%p124, %r2238, %r277, 31, -1;
	add.s32 	%r281, %r278, %r1292;
	shr.u32 	%r1293, %r2218, %r2105;
	and.b32  	%r1289, %r1293, %r221;
	mov.b32 	%r1269, 1;
	// begin inline asm
	{
    .reg .pred p;
    and.b32 %r1267, %r1289, %r1269;    setp.ne.u32 p, %r1267, 0;
    vote.ballot.sync.b32 %r1267, p, 0xffffffff;
    @!p not.b32 %r1267, %r1267;
}

	// end inline asm
	mov.b32 	%r1272, 2;
	// begin inline asm
	{
    .reg .pred p;
    and.b32 %r1270, %r1289, %r1272;    setp.ne.u32 p, %r1270, 0;
    vote.ballot.sync.b32 %r1270, p, 0xffffffff;
    @!p not.b32 %r1270, %r1270;
}

	// end inline asm
	and.b32  	%r1294, %r1270, %r1267;
	mov.b32 	%r1275, 4;
	// begin inline asm
	{
    .reg .pred p;
    and.b32 %r1273, %r1289, %r1275;    setp.ne.u32 p, %r1273, 0;
    vote.ballot.sync.b32 %r1273, p, 0xffffffff;
    @!p not.b32 %r1273, %r1273;
}

	// end inline asm
	and.b32  	%r1295, %r1273, %r1294;
	mov.b32 	%r1278, 8;
	// begin inline asm
	{
    .reg .pred p;
    and.b32 %r1276, %r1289, %r1278;    setp.ne.u32 p, %r1276, 0;
    vote.ballot.sync.b32 %r1276, p, 0xffffffff;
    @!p not.b32 %r1276, %r1276;
}

	// end inline asm
	and.b32  	%r1296, %r1276, %r1295;
	mov.b32 	%r1281, 16;
	// begin inline asm
	{
    .reg .pred p;
    and.b32 %r1279, %r1289, %r1281;    setp.ne.u32 p, %r1279, 0;
    vote.ballot.sync.b32 %r1279, p, 0xffffffff;
    @!p not.b32 %r1279, %r1279;
}

	// end inline asm
	and.b32  	%r1297, %r1279, %r1296;
	mov.b32 	%r1284, 32;
	// begin inline asm
	{
    .reg .pred p;
    and.b32 %r1282, %r1289, %r1284;    setp.ne.u32 p, %r1282, 0;
    vote.ballot.sync.b32 %r1282, p, 0xffffffff;
    @!p not.b32 %r1282, %r1282;
}

	// end inline asm
	and.b32  	%r1298, %r1282, %r1297;
	mov.b32 	%r1287, 64;
	// begin inline asm
	{
    .reg .pred p;
    and.b32 %r1285, %r1289, %r1287;    setp.ne.u32 p, %r1285, 0;
    vote.ballot.sync.b32 %r1285, p, 0xffffffff;
    @!p not.b32 %r1285, %r1285;
}

	// end inline asm
	and.b32  	%r1299, %r1285, %r1298;
	mov.b32 	%r1290, 128;
	// begin inline asm
	{
    .reg .pred p;
    and.b32 %r1288, %r1289, %r1290;    setp.ne.u32 p, %r1288, 0;
    vote.ballot.sync.b32 %r1288, p, 0xffffffff;
    @!p not.b32 %r1288, %r1288;
}

	// end inline asm
	and.b32  	%r1300, %r1288, %r1299;
	clz.b32 	%r1301, %r1300;
	sub.s32 	%r283, 31, %r1301;
	and.b32  	%r1302, %r878, %r1300;
	popc.b32 	%r284, %r1302;
	setp.ne.s32 	%p125, %r443, %r283;
	mov.b32 	%r2239, 0;
	@%p125 bra 	$L__BB15_201;
	shl.b32 	%r1307, %r1289, 2;
	add.s32 	%r1308, %r219, %r1307;
	atom.shared.add.u32 	%r2239, [%r1308], %r284;
$L__BB15_201:
	ld.param.u32 	%r2106, [_ZN3cub18CUB_300001_SM_10006detail10radix_sort29DeviceRadixSortOnesweepKernelINS1_5radix10policy_hubIiiyE10Policy1000ELNS0_9SortOrderE0EiiyiiNS1_21identity_decomposer_tEEEvPT5_SB_PT3_PKSC_PT1_PKSG_PT2_PKSK_T4_iiT6__param_9];
	shfl.sync.idx.b32	%r1334|%p126, %r2239, %r283, 31, -1;
	add.s32 	%r287, %r284, %r1334;
	shr.u32 	%r1335, %r2217, %r2106;
	and.b32  	%r1331, %r1335, %r221;
	mov.b32 	%r1311, 1;
	// begin inline asm
	{
    .reg .pred p;
    and.b32 %r1309, %r1331, %r1311;    setp.ne.u32 p, %r1309, 0;
    vote.ballot.sync.b32 %r1309, p, 0xffffffff;
    @!p not.b32 %r1309, %r1309;
}

	// end inline asm
	mov.b32 	%r1314, 2;
	// begin inline asm
	{
    .reg .pred p;
    and.b32 %r1312, %r1331, %r1314;    setp.ne.u32 p, %r1312, 0;
    vote.ballot.sync.b32 %r1312, p, 0xffffffff;
    @!p not.b32 %r1312, %r1312;
}

	// end inline asm
	and.b32  	%r1336, %r1312, %r1309;
	mov.b32 	%r1317, 4;
	// begin inline asm
	{
    .reg .pred p;
    and.b32 %r1315, %r1331, %r1317;    setp.ne.u32 p, %r1315, 0;
    vote.ballot.sync.b32 %r1315, p, 0xffffffff;
    @!p not.b32 %r1315, %r1315;
}

	// end inline asm
	and.b32  	%r1337, %r1315, %r1336;
	mov.b32 	%r1320, 8;
	// begin inline asm
	{
    .reg .pred p;
    and.b32 %r1318, %r1331, %r1320;    setp.ne.u32 p, %r1318, 0;
    vote.ballot.sync.b32 %r1318, p, 0xffffffff;
    @!p not.b32 %r1318, %r1318;
}

	// end inline asm
	and.b32  	%r1338, %r1318, %r1337;
	mov.b32 	%r1323, 16;
	// begin inline asm
	{
    .reg .pred p;
    and.b32 %r1321, %r1331, %r1323;    setp.ne.u32 p, %r1321, 0;
    vote.ballot.sync.b32 %r1321, p, 0xffffffff;
    @!p not.b32 %r1321, %r1321;
}

	// end inline asm
	and.b32  	%r1339, %r1321, %r1338;
	mov.b32 	%r1326, 32;
	// begin inline asm
	{
    .reg .pred p;
    and.b32 %r1324, %r1331, %r1326;    setp.ne.u32 p, %r1324, 0;
    vote.ballot.sync.b32 %r1324, p, 0xffffffff;
    @!p not.b32 %r1324, %r1324;
}

	// end inline asm
	and.b32  	%r1340, %r1324, %r1339;
	mov.b32 	%r1329, 64;
	// begin inline asm
	{
    .reg .pred p;
    and.b32 %r1327, %r1331, %r1329;    setp.ne.u32 p, %r1327, 0;
    vote.ballot.sync.b32 %r1327, p, 0xffffffff;
    @!p not.b32 %r1327, %r1327;
}

	// end inline asm
	and.b32  	%r1341, %r1327, %r1340;
	mov.b32 	%r1332, 128;
	// begin inline asm
	{
    .reg .pred p;
    and.b32 %r1330, %r1331, %r1332;    setp.ne.u32 p, %r1330, 0;
    vote.ballot.sync.b32 %r1330, p, 0xffffffff;
    @!p not.b32 %r1330, %r1330;
}

	// end inline asm
	and.b32  	%r1342, %r1330, %r1341;
	clz.b32 	%r1343, %r1342;
	sub.s32 	%r289, 31, %r1343;
	and.b32  	%r1344, %r878, %r1342;
	popc.b32 	%r290, %r1344;
	setp.ne.s32 	%p127, %r443, %r289;
	mov.b32 	%r2240, 0;
	@%p127 bra 	$L__BB15_203;
	shl.b32 	%r1349, %r1331, 2;
	add.s32 	%r1350, %r219, %r1349;
	atom.shared.add.u32 	%r2240, [%r1350], %r290;
$L__BB15_203:
	ld.param.u32 	%r2107, [_ZN3cub18CUB_300001_SM_10006detail10radix_sort29DeviceRadixSortOnesweepKernelINS1_5radix10policy_hubIiiyE10Policy1000ELNS0_9SortOrderE0EiiyiiNS1_21identity_decomposer_tEEEvPT5_SB_PT3_PKSC_PT1_PKSG_PT2_PKSK_T4_iiT6__param_9];
	shfl.sync.idx.b32	%r1376|%p128, %r2240, %r289, 31, -1;
	add.s32 	%r293, %r290, %r1376;
	shr.u32 	%r1377, %r2216, %r2107;
	and.b32  	%r1373, %r1377, %r221;
	mov.b32 	%r1353, 1;
	// begin inline asm
	{
    .reg .pred p;
    and.b32 %r1351, %r1373, %r1353;    setp.ne.u32 p, %r1351, 0;
    vote.ballot.sync.b32 %r1351, p, 0xffffffff;
    @!p not.b32 %r1351, %r1351;
}

	// end inline asm
	mov.b32 	%r1356, 2;
	// begin inline asm
	{
    .reg .pred p;
    and.b32 %r1354, %r1373, %r1356;    setp.ne.u32 p, %r1354, 0;
    vote.ballot.sync.b32 %r1354, p, 0xffffffff;
    @!p not.b32 %r1354, %r1354;
}

	// end inline asm
	and.b32  	%r1378, %r1354, %r1351;
	mov.b32 	%r1359, 4;
	// begin inline asm
	{
    .reg .pred p;
    and.b32 %r1357, %r1373, %r1359;    setp.ne.u32 p, %r1357, 0;
    vote.ballot.sync.b32 %r1357, p, 0xffffffff;
    @!p not.b32 %r1357, %r1357;
}

	// end inline asm
	and.b32  	%r1379, %r1357, %r1378;
	mov.b32 	%r1362, 8;
	// begin inline asm
	{
    .reg .pred p;
    and.b32 %r1360, %r1373, %r1362;    setp.ne.u32 p, %r1360, 0;
    vote.ballot.sync.b32 %r1360, p, 0xffffffff;
    @!p not.b32 %r1360, %r1360;
}

	// end inline asm
	and.b32  	%r1380, %r1360, %r1379;
	mov.b32 	%r1365, 16;
	// begin inline asm
	{
    .reg .pred p;
    and.b32 %r1363, %r1373, %r1365;    setp.ne.u32 p, %r1363, 0;
    vote.ballot.sync.b32 %r1363, p, 0xffffffff;
    @!p not.b32 %r1363, %r1363;
}

	// end inline asm
	and.b32  	%r1381, %r1363, %r1380;
	mov.b32 	%r1368, 32;
	// begin inline asm
	{
    .reg .pred p;
    and.b32 %r1366, %r1373, %r1368;    setp.ne.u32 p, %r1366, 0;
    vote.ballot.sync.b32 %r1366, p, 0xffffffff;
    @!p not.b32 %r1366, %r1366;
}

	// end inline asm
	and.b32  	%r1382, %r1366, %r1381;
	mov.b32 	%r1371, 64;
	// begin inline asm
	{
    .reg .pred p;
    and.b32 %r1369, %r1373, %r1371;    setp.ne.u32 p, %r1369, 0;
    vote.ballot.sync.b32 %r1369, p, 0xffffffff;
    @!p not.b32 %r1369, %r1369;
}

	// end inline asm
	and.b32  	%r1383, %r1369, %r1382;
	mov.b32 	%r1374, 128;
	// begin inline asm
	{
    .reg .pred p;
    and.b32 %r1372, %r1373, %r1374;    setp.ne.u32 p, %r1372, 0;
    vote.ballot.sync.b32 %r1372, p, 0xffffffff;
    @!p not.b32 %r1372, %r1372;
}

	// end inline asm
	and.b32  	%r1384, %r1372, %r1383;
	clz.b32 	%r1385, %r1384;
	sub.s32 	%r295, 31, %r1385;
	and.b32  	%r1386, %r878, %r1384;
	popc.b32 	%r296, %r1386;
	setp.ne.s32 	%p129, %r443, %r295;
	mov.b32 	%r2241, 0;
	@%p129 bra 	$L__BB15_205;
	shl.b32 	%r1391, %r1373, 2;
	add.s32 	%r1392, %r219, %r1391;
	atom.shared.add.u32 	%r2241, [%r1392], %r296;
$L__BB15_205:
	ld.param.u32 	%r2108, [_ZN3cub18CUB_300001_SM_10006detail10radix_sort29DeviceRadixSortOnesweepKernelINS1_5radix10policy_hubIiiyE10Policy1000ELNS0_9SortOrderE0EiiyiiNS1_21identity_decomposer_tEEEvPT5_SB_PT3_PKSC_PT1_PKSG_PT2_PKSK_T4_iiT6__param_9];
	shfl.sync.idx.b32	%r1418|%p130, %r2241, %r295, 31, -1;
	add.s32 	%r299, %r296, %r1418;
	shr.u32 	%r1419, %r2215, %r2108;
	and.b32  	%r1415, %r1419, %r221;
	mov.b32 	%r1395, 1;
	// begin inline asm
	{
    .reg .pred p;
    and.b32 %r1393, %r1415, %r1395;    setp.ne.u32 p, %r1393, 0;
    vote.ballot.sync.b32 %r1393, p, 0xffffffff;
    @!p not.b32 %r1393, %r1393;
}

	// end inline asm
	mov.b32 	%r1398, 2;
	// begin inline asm
	{
    .reg .pred p;
    and.b32 %r1396, %r1415, %r1398;    setp.ne.u32 p, %r1396, 0;
    vote.ballot.sync.b32 %r1396, p, 0xffffffff;
    @!p not.b32 %r1396, %r1396;
}

	// end inline asm
	and.b32  	%r1420, %r1396, %r1393;
	mov.b32 	%r1401, 4;
	// begin inline asm
	{
    .reg .pred p;
    and.b32 %r1399, %r1415, %r1401;    setp.ne.u32 p, %r1399, 0;
    vote.ballot.sync.b32 %r1399, p, 0xffffffff;
    @!p not.b32 %r1399, %r1399;
}

	// end inline asm
	and.b32  	%r1421, %r1399, %r1420;
	mov.b32 	%r1404, 8;
	// begin inline asm
	{
    .reg .pred p;
    and.b32 %r1402, %r1415, %r1404;    setp.ne.u32 p, %r1402, 0;
    vote.ballot.sync.b32 %r1402, p, 0xffffffff;
    @!p not.b32 %r1402, %r1402;
}

	// end inline asm
	and.b32  	%r1422, %r1402, %r1421;
	mov.b32 	%r1407, 16;
	// begin inline asm
	{
    .reg .pred p;
    and.b32 %r1405, %r1415, %r1407;    setp.ne.u32 p, %r1405, 0;
    vote.ballot.sync.b32 %r1405, p, 0xffffffff;
    @!p not.b32 %r1405, %r1405;
}

	// end inline asm
	and.b32  	%r1423, %r1405, %r1422;
	mov.b32 	%r1410, 32;
	// begin inline asm
	{
    .reg .pred p;
    and.b32 %r1408, %r1415, %r1410;    setp.ne.u32 p, %r1408, 0;
    vote.ballot.sync.b32 %r1408, p, 0xffffffff;
    @!p not.b32 %r1408, %r1408;
}

	// end inline asm
	and.b32  	%r1424, %r1408, %r1423;
	mov.b32 	%r1413, 64;
	// begin inline asm
	{
    .reg .pred p;
    and.b32 %r1411, %r1415, %r1413;    setp.ne.u32 p, %r1411, 0;
    vote.ballot.sync.b32 %r1411, p, 0xffffffff;
    @!p not.b32 %r1411, %r1411;
}

	// end inline asm
	and.b32  	%r1425, %r1411, %r1424;
	mov.b32 	%r1416, 128;
	// begin inline asm
	{
    .reg .pred p;
    and.b32 %r1414, %r1415, %r1416;    setp.ne.u32 p, %r1414, 0;
    vote.ballot.sync.b32 %r1414, p, 0xffffffff;
    @!p not.b32 %r1414, %r1414;
}

	// end inline asm
	and.b32  	%r1426, %r1414, %r1425;
	clz.b32 	%r1427, %r1426;
	sub.s32 	%r301, 31, %r1427;
	and.b32  	%r1428, %r878, %r1426;
	popc.b32 	%r302, %r1428;
	setp.ne.s32 	%p131, %r443, %r301;
	mov.b32 	%r2242, 0;
	@%p131 bra 	$L__BB15_207;
	shl.b32 	%r1433, %r1415, 2;
	add.s32 	%r1434, %r219, %r1433;
	atom.shared.add.u32 	%r2242, [%r1434], %r302;
$L__BB15_207:
	ld.param.u32 	%r2109, [_ZN3cub18CUB_300001_SM_10006detail10radix_sort29DeviceRadixSortOnesweepKernelINS1_5radix10policy_hubIiiyE10Policy1000ELNS0_9SortOrderE0EiiyiiNS1_21identity_decomposer_tEEEvPT5_SB_PT3_PKSC_PT1_PKSG_PT2_PKSK_T4_iiT6__param_9];
	shfl.sync.idx.b32	%r1460|%p132, %r2242, %r301, 31, -1;
	add.s32 	%r305, %r302, %r1460;
	shr.u32 	%r1461, %r2214, %r2109;
	and.b32  	%r1457, %r1461, %r221;
	mov.b32 	%r1437, 1;
	// begin inline asm
	{
    .reg .pred p;
    and.b32 %r1435, %r1457, %r1437;    setp.ne.u32 p, %r1435, 0;
    vote.ballot.sync.b32 %r1435, p, 0xffffffff;
    @!p not.b32 %r1435, %r1435;
}

	// end inline asm
	mov.b32 	%r1440, 2;
	// begin inline asm
	{
    .reg .pred p;
    and.b32 %r1438, %r1457, %r1440;    setp.ne.u32 p, %r1438, 0;
    vote.ballot.sync.b32 %r1438, p, 0xffffffff;
    @!p not.b32 %r1438, %r1438;
}

	// end inline asm
	and.b32  	%r1462, %r1438, %r1435;
	mov.b32 	%r1443, 4;
	// begin inline asm
	{
    .reg .pred p;
    and.b32 %r1441, %r1457, %r1443;    setp.ne.u32 p, %r1441, 0;
    vote.ballot.sync.b32 %r1441, p, 0xffffffff;
    @!p not.b32 %r1441, %r1441;
}

	// end inline asm
	and.b32  	%r1463, %r1441, %r1462;
	mov.b32 	%r1446, 8;
	// begin inline asm
	{
    .reg .pred p;
    and.b32 %r1444, %r1457, %r1446;    setp.ne.u32 p, %r1444, 0;
    vote.ballot.sync.b32 %r1444, p, 0xffffffff;
    @!p not.b32 %r1444, %r1444;
}

	// end inline asm
	and.b32  	%r1464, %r1444, %r1463;
	mov.b32 	%r1449, 16;
	// begin inline asm
	{
    .reg .pred p;
    and.b32 %r1447, %r1457, %r1449;    setp.ne.u32 p, %r1447, 0;
    vote.ballot.sync.b32 %r1447, p, 0xffffffff;
    @!p not.b32 %r1447, %r1447;
}

	// end inline asm
	and.b32  	%r1465, %r1447, %r1464;
	mov.b32 	%r1452, 32;
	// begin inline asm
	{
    .reg .pred p;
    and.b32 %r1450, %r1457, %r1452;    setp.ne.u32 p, %r1450, 0;
    vote.ballot.sync.b32 %r1450, p, 0xffffffff;
    @!p not.b32 %r1450, %r1450;
}

	// end inline asm
	and.b32  	%r1466, %r1450, %r1465;
	mov.b32 	%r1455, 64;
	// begin inline asm
	{
    .reg .pred p;
    and.b32 %r1453, %r1457, %r1455;    setp.ne.u32 p, %r1453, 0;
    vote.ballot.sync.b32 %r1453, p, 0xffffffff;
    @!p not.b32 %r1453, %r1453;
}

	// end inline asm
	and.b32  	%r1467, %r1453, %r1466;
	mov.b32 	%r1458, 128;
	// begin inline asm
	{
    .reg .pred p;
    and.b32 %r1456, %r1457, %r1458;    setp.ne.u32 p, %r1456, 0;
    vote.ballot.sync.b32 %r1456, p, 0xffffffff;
    @!p not.b32 %r1456, %r1456;
}

	// end inline asm
	and.b32  	%r1468, %r1456, %r1467;
	clz.b32 	%r1469, %r1468;
	sub.s32 	%r307, 31, %r1469;
	and.b32  	%r1470, %r878, %r1468;
	popc.b32 	%r308, %r1470;
	setp.ne.s32 	%p133, %r443, %r307;
	mov.b32 	%r2243, 0;
	@%p133 bra 	$L__BB15_209;
	shl.b32 	%r1475, %r1457, 2;
	add.s32 	%r1476, %r219, %r1475;
	atom.shared.add.u32 	%r2243, [%r1476], %r308;
$L__BB15_209:
	ld.param.u32 	%r2110, [_ZN3cub18CUB_300001_SM_10006detail10radix_sort29DeviceRadixSortOnesweepKernelINS1_5radix10policy_hubIiiyE10Policy1000ELNS0_9SortOrderE0EiiyiiNS1_21identity_decomposer_tEEEvPT5_SB_PT3_PKSC_PT1_PKSG_PT2_PKSK_T4_iiT6__param_9];
	shfl.sync.idx.b32	%r1502|%p134, %r2243, %r307, 31, -1;
	add.s32 	%r311, %r308, %r1502;
	shr.u32 	%r1503, %r2213, %r2110;
	and.b32  	%r1499, %r1503, %r221;
	mov.b32 	%r1479, 1;
	// begin inline asm
	{
    .reg .pred p;
    and.b32 %r1477, %r1499, %r1479;    setp.ne.u32 p, %r1477, 0;
    vote.ballot.sync.b32 %r1477, p, 0xffffffff;
    @!p not.b32 %r1477, %r1477;
}

	// end inline asm
	mov.b32 	%r1482, 2;
	// begin inline asm
	{
    .reg .pred p;
    and.b32 %r1480, %r1499, %r1482;    setp.ne.u32 p, %r1480, 0;
    vote.ballot.sync.b32 %r1480, p, 0xffffffff;
    @!p not.b32 %r1480, %r1480;
}

	// end inline asm
	and.b32  	%r1504, %r1480, %r1477;
	mov.b32 	%r1485, 4;
	// begin inline asm
	{
    .reg .pred p;
    and.b32 %r1483, %r1499, %r1485;    setp.ne.u32 p, %r1483, 0;
    vote.ballot.sync.b32 %r1483, p, 0xffffffff;
    @!p not.b32 %r1483, %r1483;
}

	// end inline asm
	and.b32  	%r1505, %r1483, %r1504;
	mov.b32 	%r1488, 8;
	// begin inline asm
	{
    .reg .pred p;
    and.b32 %r1486, %r1499, %r1488;    setp.ne.u32 p, %r1486, 0;
    vote.ballot.sync.b32 %r1486, p, 0xffffffff;
    @!p not.b32 %r1486, %r1486;
}

	// end inline asm
	and.b32  	%r1506, %r1486, %r1505;
	mov.b32 	%r1491, 16;
	// begin inline asm
	{
    .reg .pred p;
    and.b32 %r1489, %r1499, %r1491;    setp.ne.u32 p, %r1489, 0;
    vote.ballot.sync.b32 %r1489, p, 0xffffffff;
    @!p not.b32 %r1489, %r1489;
}

	// end inline asm
	and.b32  	%r1507, %r1489, %r1506;
	mov.b32 	%r1494, 32;
	// begin inline asm
	{
    .reg .pred p;
    and.b32 %r1492, %r1499, %r1494;    setp.ne.u32 p, %r1492, 0;
    vote.ballot.sync.b32 %r1492, p, 0xffffffff;
    @!p not.b32 %r1492, %r1492;
}

	// end inline asm
	and.b32  	%r1508, %r1492, %r1507;
	mov.b32 	%r1497, 64;
	// begin inline asm
	{
    .reg .pred p;
    and.b32 %r1495, %r1499, %r1497;    setp.ne.u32 p, %r1495, 0;
    vote.ballot.sync.b32 %r1495, p, 0xffffffff;
    @!p not.b32 %r1495, %r1495;
}

	// end inline asm
	and.b32  	%r1509, %r1495, %r1508;
	mov.b32 	%r1500, 128;
	// begin inline asm
	{
    .reg .pred p;
    and.b32 %r1498, %r1499, %r1500;    setp.ne.u32 p, %r1498, 0;
    vote.ballot.sync.b32 %r1498, p, 0xffffffff;
    @!p not.b32 %r1498, %r1498;
}

	// end inline asm
	and.b32  	%r1510, %r1498, %r1509;
	clz.b32 	%r1511, %r1510;
	sub.s32 	%r313, 31, %r1511;
	and.b32  	%r1512, %r878, %r1510;
	popc.b32 	%r314, %r1512;
	setp.ne.s32 	%p135, %r443, %r313;
	mov.b32 	%r2244, 0;
	@%p135 bra 	$L__BB15_211;
	shl.b32 	%r1517, %r1499, 2;
	add.s32 	%r1518, %r219, %r1517;
	atom.shared.add.u32 	%r2244, [%r1518], %r314;
$L__BB15_211:
	ld.param.u32 	%r2111, [_ZN3cub18CUB_300001_SM_10006detail10radix_sort29DeviceRadixSortOnesweepKernelINS1_5radix10policy_hubIiiyE10Policy1000ELNS0_9SortOrderE0EiiyiiNS1_21identity_decomposer_tEEEvPT5_SB_PT3_PKSC_PT1_PKSG_PT2_PKSK_T4_iiT6__param_9];
	shfl.sync.idx.b32	%r1544|%p136, %r2244, %r313, 31, -1;
	add.s32 	%r317, %r314, %r1544;
	shr.u32 	%r1545, %r2212, %r2111;
	and.b32  	%r1541, %r1545, %r221;
	mov.b32 	%r1521, 1;
	// begin inline asm
	{
    .reg .pred p;
    and.b32 %r1519, %r1541, %r1521;    setp.ne.u32 p, %r1519, 0;
    vote.ballot.sync.b32 %r1519, p, 0xffffffff;
    @!p not.b32 %r1519, %r1519;
}

	// end inline asm
	mov.b32 	%r1524, 2;
	// begin inline asm
	{
    .reg .pred p;
    and.b32 %r1522, %r1541, %r1524;    setp.ne.u32 p, %r1522, 0;
    vote.ballot.sync.b32 %r1522, p, 0xffffffff;
    @!p not.b32 %r1522, %r1522;
}

	// end inline asm
	and.b32  	%r1546, %r1522, %r1519;
	mov.b32 	%r1527, 4;
	// begin inline asm
	{
    .reg .pred p;
    and.b32 %r1525, %r1541, %r1527;    setp.ne.u32 p, %r1525, 0;
    vote.ballot.sync.b32 %r1525, p, 0xffffffff;
    @!p not.b32 %r1525, %r1525;
}

	// end inline asm
	and.b32  	%r1547, %r1525, %r1546;
	mov.b32 	%r1530, 8;
	// begin inline asm
	{
    .reg .pred p;
    and.b32 %r1528, %r1541, %r1530;    setp.ne.u32 p, %r1528, 0;
    vote.ballot.sync.b32 %r1528, p, 0xffffffff;
    @!p not.b32 %r1528, %r1528;
}

	// end inline asm
	and.b32  	%r1548, %r1528, %r1547;
	mov.b32 	%r1533, 16;
	// begin inline asm
	{
    .reg .pred p;
    and.b32 %r1531, %r1541, %r1533;    setp.ne.u32 p, %r1531, 0;
    vote.ballot.sync.b32 %r1531, p, 0xffffffff;
    @!p not.b32 %r1531, %r1531;
}

	// end inline asm
	and.b32  	%r1549, %r1531, %r1548;
	mov.b32 	%r1536, 32;
	// begin inline asm
	{
    .reg .pred p;
    and.b32 %r1534, %r1541, %r1536;    setp.ne.u32 p, %r1534, 0;
    vote.ballot.sync.b32 %r1534, p, 0xffffffff;
    @!p not.b32 %r1534, %r1534;
}

	// end inline asm
	and.b32  	%r1550, %r1534, %r1549;
	mov.b32 	%r1539, 64;
	// begin inline asm
	{
    .reg .pred p;
    and.b32 %r1537, %r1541, %r1539;    setp.ne.u32 p, %r1537, 0;
    vote.ballot.sync.b32 %r1537, p, 0xffffffff;
    @!p not.b32 %r1537, %r1537;
}

	// end inline asm
	and.b32  	%r1551, %r1537, %r1550;
	mov.b32 	%r1542, 128;
	// begin inline asm
	{
    .reg .pred p;
    and.b32 %r1540, %r1541, %r1542;    setp.ne.u32 p, %r1540, 0;
    vote.ballot.sync.b32 %r1540, p, 0xffffffff;
    @!p not.b32 %r1540, %r1540;
}

	// end inline asm
	and.b32  	%r1552, %r1540, %r1551;
	clz.b32 	%r1553, %r1552;
	sub.s32 	%r319, 31, %r1553;
	and.b32  	%r1554, %r878, %r1552;
	popc.b32 	%r320, %r1554;
	setp.ne.s32 	%p137, %r443, %r319;
	mov.b32 	%r2245, 0;
	@%p137 bra 	$L__BB15_213;
	shl.b32 	%r1559, %r1541, 2;
	add.s32 	%r1560, %r219, %r1559;
	atom.shared.add.u32 	%r2245, [%r1560], %r320;
$L__BB15_213:
	setp.gt.u32 	%p138, %r1, 255;
	shfl.sync.idx.b32	%r1561|%p139, %r2245, %r319, 31, -1;
	add.s32 	%r1562, %r320, %r1561;
	bar.sync 	0;
	shl.b32 	%r1563, %r227, 2;
	add.s32 	%r323, %r783, %r1563;
	st.shared.u32 	[%r323+-4], %r2228;
	shl.b32 	%r1565, %r233, 2;
	add.s32 	%r324, %r783, %r1565;
	st.shared.u32 	[%r324+-4], %r2227;
	shl.b32 	%r1566, %r239, 2;
	add.s32 	%r325, %r783, %r1566;
	st.shared.u32 	[%r325+-4], %r2226;
	shl.b32 	%r1567, %r245, 2;
	add.s32 	%r326, %r783, %r1567;
	st.shared.u32 	[%r326+-4], %r2225;
	shl.b32 	%r1568, %r251, 2;
	add.s32 	%r327, %r783, %r1568;
	st.shared.u32 	[%r327+-4], %r2224;
	shl.b32 	%r1569, %r257, 2;
	add.s32 	%r328, %r783, %r1569;
	st.shared.u32 	[%r328+-4], %r2223;
	shl.b32 	%r1570, %r263, 2;
	add.s32 	%r329, %r783, %r1570;
	st.shared.u32 	[%r329+-4], %r2222;
	shl.b32 	%r1571, %r269, 2;
	add.s32 	%r330, %r783, %r1571;
	st.shared.u32 	[%r330+-4], %r2221;
	shl.b32 	%r1572, %r275, 2;
	add.s32 	%r331, %r783, %r1572;
	st.shared.u32 	[%r331+-4], %r2220;
	shl.b32 	%r1573, %r281, 2;
	add.s32 	%r332, %r783, %r1573;
	st.shared.u32 	[%r332+-4], %r2219;
	shl.b32 	%r1574, %r287, 2;
	add.s32 	%r333, %r783, %r1574;
	st.shared.u32 	[%r333+-4], %r2218;
	shl.b32 	%r1575, %r293, 2;
	add.s32 	%r334, %r783, %r1575;
	st.shared.u32 	[%r334+-4], %r2217;
	shl.b32 	%r1576, %r299, 2;
	add.s32 	%r335, %r783, %r1576;
	st.shared.u32 	[%r335+-4], %r2216;
	shl.b32 	%r1577, %r305, 2;
	add.s32 	%r336, %r783, %r1577;
	st.shared.u32 	[%r336+-4], %r2215;
	shl.b32 	%r1578, %r311, 2;
	add.s32 	%r337, %r783, %r1578;
	st.shared.u32 	[%r337+-4], %r2214;
	shl.b32 	%r1579, %r317, 2;
	add.s32 	%r338, %r783, %r1579;
	st.shared.u32 	[%r338+-4], %r2213;
	shl.b32 	%r1580, %r1562, 2;
	add.s32 	%r339, %r783, %r1580;
	st.shared.u32 	[%r339+-4], %r2212;
	shl.b32 	%r1581, %r1, 3;
	add.s32 	%r1582, %r783, %r1581;
	add.s32 	%r340, %r1582, 26112;
	@%p138 bra 	$L__BB15_221;
	ld.param.u64 	%rd437, [_ZN3cub18CUB_300001_SM_10006detail10radix_sort29DeviceRadixSortOnesweepKernelINS1_5radix10policy_hubIiiyE10Policy1000ELNS0_9SortOrderE0EiiyiiNS1_21identity_decomposer_tEEEvPT5_SB_PT3_PKSC_PT1_PKSG_PT2_PKSK_T4_iiT6__param_3];
	cvta.to.global.u64 	%rd93, %rd437;
	shl.b64 	%rd94, %rd9, 3;
	add.s64 	%rd95, %rd93, %rd94;
	ld.global.u64 	%rd96, [%rd95];
	cvt.s64.s32 	%rd97, %r218;
	sub.s64 	%rd456, %rd96, %rd97;
	st.shared.u64 	[%r340], %rd456;
	setp.lt.s32 	%p140, %r3, 1;
	mov.u32 	%r2249, %r2174;
	@%p140 bra 	$L__BB15_220;
	mov.b32 	%r2247, -1;
	mov.u32 	%r2246, %r3;
	mov.u32 	%r2249, %r2174;
$L__BB15_216:
	ld.param.u64 	%rd430, [_ZN3cub18CUB_300001_SM_10006detail10radix_sort29DeviceRadixSortOnesweepKernelINS1_5radix10policy_hubIiiyE10Policy1000ELNS0_9SortOrderE0EiiyiiNS1_21identity_decomposer_tEEEvPT5_SB_PT3_PKSC_PT1_PKSG_PT2_PKSK_T4_iiT6__param_0];
	add.s32 	%r344, %r2246, -1;
	shl.b32 	%r1584, %r344, 8;
	add.s32 	%r1585, %r1584, %r1;
	cvta.to.global.u64 	%rd98, %rd430;
	mul.wide.s32 	%rd99, %r1585, 4;
	add.s64 	%rd19, %rd98, %rd99;
$L__BB15_217:
	membar.cta;
	ld.volatile.global.u32 	%r345, [%rd19];
	setp.eq.s32 	%p141, %r345, 0;
	@%p141 bra 	$L__BB15_217;
	and.b32  	%r1586, %r345, 1073741823;
	add.s32 	%r2249, %r1586, %r2249;
	setp.gt.s32 	%p142, %r345, -1;
	vote.sync.ballot.b32 	%r2247, %p142, %r2247;
	setp.gt.u32 	%p144, %r2246, 1;
	and.pred  	%p145, %p142, %p144;
	mov.u32 	%r2246, %r344;
	@%p145 bra 	$L__BB15_216;
	ld.shared.u64 	%rd456, [%r340];
$L__BB15_220:
	ld.param.u64 	%rd431, [_ZN3cub18CUB_300001_SM_10006detail10radix_sort29DeviceRadixSortOnesweepKernelINS1_5radix10policy_hubIiiyE10Policy1000ELNS0_9SortOrderE0EiiyiiNS1_21identity_decomposer_tEEEvPT5_SB_PT3_PKSC_PT1_PKSG_PT2_PKSK_T4_iiT6__param_0];
	or.b32  	%r1587, %r2249, -2147483648;
	cvta.to.global.u64 	%rd100, %rd431;
	shl.b32 	%r1588, %r3, 8;
	add.s32 	%r1589, %r1588, %r1;
	mul.wide.s32 	%rd101, %r1589, 4;
	add.s64 	%rd102, %rd100, %rd101;
	st.volatile.global.u32 	[%rd102], %r1587;
	sub.s32 	%r1590, %r2249, %r2174;
	cvt.s64.s32 	%rd103, %r1590;
	add.s64 	%rd104, %rd456, %rd103;
	st.shared.u64 	[%r340], %rd104;
$L__BB15_221:
	ld.param.u32 	%r2087, [_ZN3cub18CUB_300001_SM_10006detail10radix_sort29DeviceRadixSortOnesweepKernelINS1_5radix10policy_hubIiiyE10Policy1000ELNS0_9SortOrderE0EiiyiiNS1_21identity_decomposer_tEEEvPT5_SB_PT3_PKSC_PT1_PKSG_PT2_PKSK_T4_iiT6__param_8];
	ld.param.u64 	%rd434, [_ZN3cub18CUB_300001_SM_10006detail10radix_sort29DeviceRadixSortOnesweepKernelINS1_5radix10policy_hubIiiyE10Policy1000ELNS0_9SortOrderE0EiiyiiNS1_21identity_decomposer_tEEEvPT5_SB_PT3_PKSC_PT1_PKSG_PT2_PKSK_T4_iiT6__param_2];
	setp.gt.u32 	%p146, %r1, 255;
	mad.lo.s32 	%r349, %r3, 6528, 6528;
	setp.lt.s32 	%p147, %r349, %r2087;
	setp.eq.s64 	%p148, %rd434, 0;
	or.pred  	%p149, %p148, %p147;
	or.pred  	%p150, %p146, %p149;
	@%p150 bra 	$L__BB15_223;
	ld.param.u64 	%rd435, [_ZN3cub18CUB_300001_SM_10006detail10radix_sort29DeviceRadixSortOnesweepKernelINS1_5radix10policy_hubIiiyE10Policy1000ELNS0_9SortOrderE0EiiyiiNS1_21identity_decomposer_tEEEvPT5_SB_PT3_PKSC_PT1_PKSG_PT2_PKSK_T4_iiT6__param_2];
	ld.shared.u64 	%rd105, [%r340];
	cvt.s64.s32 	%rd106, %r2174;
	cvt.s64.s32 	%rd107, %r218;
	add.s64 	%rd108, %rd107, %rd106;
	add.s64 	%rd109, %rd108, %rd105;
	cvta.to.global.u64 	%rd110, %rd435;
	shl.b64 	%rd111, %rd9, 3;
	add.s64 	%rd112, %rd110, %rd111;
	st.global.u64 	[%rd112], %rd109;
$L__BB15_223:
	ld.param.u32 	%r2088, [_ZN3cub18CUB_300001_SM_10006detail10radix_sort29DeviceRadixSortOnesweepKernelINS1_5radix10policy_hubIiiyE10Policy1000ELNS0_9SortOrderE0EiiyiiNS1_21identity_decomposer_tEEEvPT5_SB_PT3_PKSC_PT1_PKSG_PT2_PKSK_T4_iiT6__param_8];
	ld.param.u64 	%rd438, [_ZN3cub18CUB_300001_SM_10006detail10radix_sort29DeviceRadixSortOnesweepKernelINS1_5radix10policy_hubIiiyE10Policy1000ELNS0_9SortOrderE0EiiyiiNS1_21identity_decomposer_tEEEvPT5_SB_PT3_PKSC_PT1_PKSG_PT2_PKSK_T4_iiT6__param_4];
	cvta.to.global.u64 	%rd22, %rd438;
	shl.b32 	%r1591, %r1, 2;
	add.s32 	%r350, %r783, %r1591;
	setp.gt.s32 	%p151, %r349, %r2088;
	bar.sync 	0;
	@%p151 bra 	$L__BB15_225;
	ld.param.u32 	%r2112, [_ZN3cub18CUB_300001_SM_10006detail10radix_sort29DeviceRadixSortOnesweepKernelINS1_5radix10policy_hubIiiyE10Policy1000ELNS0_9SortOrderE0EiiyiiNS1_21identity_decomposer_tEEEvPT5_SB_PT3_PKSC_PT1_PKSG_PT2_PKSK_T4_iiT6__param_9];
	ld.shared.u32 	%r1593, [%r350];
	shr.u32 	%r1594, %r1593, %r2112;
	and.b32  	%r1595, %r1594, %r221;
	shl.b32 	%r1596, %r1595, 3;
	add.s32 	%r1598, %r783, 26112;
	add.s32 	%r1599, %r1598, %r1596;
	ld.shared.u64 	%rd113, [%r1599];
	add.s64 	%rd114, %rd113, %rd9;
	xor.b32  	%r1600, %r1593, -2147483648;
	shl.b64 	%rd115, %rd114, 2;
	add.s64 	%rd116, %rd22, %rd115;
	st.global.u32 	[%rd116], %r1600;
	bar.warp.sync 	-1;
	ld.shared.u32 	%r1601, [%r350+1536];
	shr.u32 	%r1602, %r1601, %r2112;
	and.b32  	%r1603, %r1602, %r221;
	shl.b32 	%r1604, %r1603, 3;
	add.s32 	%r1605, %r1598, %r1604;
	ld.shared.u64 	%rd117, [%r1605];
	add.s64 	%rd118, %rd117, %rd9;
	xor.b32  	%r1606, %r1601, -2147483648;
	shl.b64 	%rd119, %rd118, 2;
	add.s64 	%rd120, %rd22, %rd119;
	st.global.u32 	[%rd120+1536], %r1606;
	bar.warp.sync 	-1;
	ld.shared.u32 	%r1607, [%r350+3072];
	shr.u32 	%r1608, %r1607, %r2112;
	and.b32  	%r1609, %r1608, %r221;
	shl.b32 	%r1610, %r1609, 3;
	add.s32 	%r1611, %r1598, %r1610;
	ld.shared.u64 	%rd121, [%r1611];
	add.s64 	%rd122, %rd121, %rd9;
	xor.b32  	%r1612, %r1607, -2147483648;
	shl.b64 	%rd123, %rd122, 2;
	add.s64 	%rd124, %rd22, %rd123;
	st.global.u32 	[%rd124+3072], %r1612;
	bar.warp.sync 	-1;
	ld.shared.u32 	%r1613, [%r350+4608];
	shr.u32 	%r1614, %r1613, %r2112;
	and.b32  	%r1615, %r1614, %r221;
	shl.b32 	%r1616, %r1615, 3;
	add.s32 	%r1617, %r1598, %r1616;
	ld.shared.u64 	%rd125, [%r1617];
	add.s64 	%rd126, %rd125, %rd9;
	xor.b32  	%r1618, %r1613, -2147483648;
	shl.b64 	%rd127, %rd126, 2;
	add.s64 	%rd128, %rd22, %rd127;
	st.global.u32 	[%rd128+4608], %r1618;
	bar.warp.sync 	-1;
	ld.shared.u32 	%r1619, [%r350+6144];
	shr.u32 	%r1620, %r1619, %r2112;
	and.b32  	%r1621, %r1620, %r221;
	shl.b32 	%r1622, %r1621, 3;
	add.s32 	%r1623, %r1598, %r1622;
	ld.shared.u64 	%rd129, [%r1623];
	add.s64 	%rd130, %rd129, %rd9;
	xor.b32  	%r1624, %r1619, -2147483648;
	shl.b64 	%rd131, %rd130, 2;
	add.s64 	%rd132, %rd22, %rd131;
	st.global.u32 	[%rd132+6144], %r1624;
	bar.warp.sync 	-1;
	ld.shared.u32 	%r1625, [%r350+7680];
	shr.u32 	%r1626, %r1625, %r2112;
	and.b32  	%r1627, %r1626, %r221;
	shl.b32 	%r1628, %r1627, 3;
	add.s32 	%r1629, %r1598, %r1628;
	ld.shared.u64 	%rd133, [%r1629];
	add.s64 	%rd134, %rd133, %rd9;
	xor.b32  	%r1630, %r1625, -2147483648;
	shl.b64 	%rd135, %rd134, 2;
	add.s64 	%rd136, %rd22, %rd135;
	st.global.u32 	[%rd136+7680], %r1630;
	bar.warp.sync 	-1;
	ld.shared.u32 	%r1631, [%r350+9216];
	shr.u32 	%r1632, %r1631, %r2112;
	and.b32  	%r1633, %r1632, %r221;
	shl.b32 	%r1634, %r1633, 3;
	add.s32 	%r1635, %r1598, %r1634;
	ld.shared.u64 	%rd137, [%r1635];
	add.s64 	%rd138, %rd137, %rd9;
	xor.b32  	%r1636, %r1631, -2147483648;
	shl.b64 	%rd139, %rd138, 2;
	add.s64 	%rd140, %rd22, %rd139;
	st.global.u32 	[%rd140+9216], %r1636;
	bar.warp.sync 	-1;
	ld.shared.u32 	%r1637, [%r350+10752];
	shr.u32 	%r1638, %r1637, %r2112;
	and.b32  	%r1639, %r1638, %r221;
	shl.b32 	%r1640, %r1639, 3;
	add.s32 	%r1641, %r1598, %r1640;
	ld.shared.u64 	%rd141, [%r1641];
	add.s64 	%rd142, %rd141, %rd9;
	xor.b32  	%r1642, %r1637, -2147483648;
	shl.b64 	%rd143, %rd142, 2;
	add.s64 	%rd144, %rd22, %rd143;
	st.global.u32 	[%rd144+10752], %r1642;
	bar.warp.sync 	-1;
	ld.shared.u32 	%r1643, [%r350+12288];
	shr.u32 	%r1644, %r1643, %r2112;
	and.b32  	%r1645, %r1644, %r221;
	shl.b32 	%r1646, %r1645, 3;
	add.s32 	%r1647, %r1598, %r1646;
	ld.shared.u64 	%rd145, [%r1647];
	add.s64 	%rd146, %rd145, %rd9;
	xor.b32  	%r1648, %r1643, -2147483648;
	shl.b64 	%rd147, %rd146, 2;
	add.s64 	%rd148, %rd22, %rd147;
	st.global.u32 	[%rd148+12288], %r1648;
	bar.warp.sync 	-1;
	ld.shared.u32 	%r1649, [%r350+13824];
	shr.u32 	%r1650, %r1649, %r2112;
	and.b32  	%r1651, %r1650, %r221;
	shl.b32 	%r1652, %r1651, 3;
	add.s32 	%r1653, %r1598, %r1652;
	ld.shared.u64 	%rd149, [%r1653];
	add.s64 	%rd150, %rd149, %rd9;
	xor.b32  	%r1654, %r1649, -2147483648;
	shl.b64 	%rd151, %rd150, 2;
	add.s64 	%rd152, %rd22, %rd151;
	st.global.u32 	[%rd152+13824], %r1654;
	bar.warp.sync 	-1;
	ld.shared.u32 	%r1655, [%r350+15360];
	shr.u32 	%r1656, %r1655, %r2112;
	and.b32  	%r1657, %r1656, %r221;
	shl.b32 	%r1658, %r1657, 3;
	add.s32 	%r1659, %r1598, %r1658;
	ld.shared.u64 	%rd153, [%r1659];
	add.s64 	%rd154, %rd153, %rd9;
	xor.b32  	%r1660, %r1655, -2147483648;
	shl.b64 	%rd155, %rd154, 2;
	add.s64 	%rd156, %rd22, %rd155;
	st.global.u32 	[%rd156+15360], %r1660;
	bar.warp.sync 	-1;
	ld.shared.u32 	%r1661, [%r350+16896];
	shr.u32 	%r1662, %r1661, %r2112;
	and.b32  	%r1663, %r1662, %r221;
	shl.b32 	%r1664, %r1663, 3;
	add.s32 	%r1665, %r1598, %r1664;
	ld.shared.u64 	%rd157, [%r1665];
	add.s64 	%rd158, %rd157, %rd9;
	xor.b32  	%r1666, %r1661, -2147483648;
	shl.b64 	%rd159, %rd158, 2;
	add.s64 	%rd160, %rd22, %rd159;
	st.global.u32 	[%rd160+16896], %r1666;
	bar.warp.sync 	-1;
	ld.shared.u32 	%r1667, [%r350+18432];
	shr.u32 	%r1668, %r1667, %r2112;
	and.b32  	%r1669, %r1668, %r221;
	shl.b32 	%r1670, %r1669, 3;
	add.s32 	%r1671, %r1598, %r1670;
	ld.shared.u64 	%rd161, [%r1671];
	add.s64 	%rd162, %rd161, %rd9;
	xor.b32  	%r1672, %r1667, -2147483648;
	shl.b64 	%rd163, %rd162, 2;
	add.s64 	%rd164, %rd22, %rd163;
	st.global.u32 	[%rd164+18432], %r1672;
	bar.warp.sync 	-1;
	ld.shared.u32 	%r1673, [%r350+19968];
	shr.u32 	%r1674, %r1673, %r2112;
	and.b32  	%r1675, %r1674, %r221;
	shl.b32 	%r1676, %r1675, 3;
	add.s32 	%r1677, %r1598, %r1676;
	ld.shared.u64 	%rd165, [%r1677];
	add.s64 	%rd166, %rd165, %rd9;
	xor.b32  	%r1678, %r1673, -2147483648;
	shl.b64 	%rd167, %rd166, 2;
	add.s64 	%rd168, %rd22, %rd167;
	st.global.u32 	[%rd168+19968], %r1678;
	bar.warp.sync 	-1;
	ld.shared.u32 	%r1679, [%r350+21504];
	shr.u32 	%r1680, %r1679, %r2112;
	and.b32  	%r1681, %r1680, %r221;
	shl.b32 	%r1682, %r1681, 3;
	add.s32 	%r1683, %r1598, %r1682;
	ld.shared.u64 	%rd169, [%r1683];
	add.s64 	%rd170, %rd169, %rd9;
	xor.b32  	%r1684, %r1679, -2147483648;
	shl.b64 	%rd171, %rd170, 2;
	add.s64 	%rd172, %rd22, %rd171;
	st.global.u32 	[%rd172+21504], %r1684;
	bar.warp.sync 	-1;
	ld.shared.u32 	%r1685, [%r350+23040];
	shr.u32 	%r1686, %r1685, %r2112;
	and.b32  	%r1687, %r1686, %r221;
	shl.b32 	%r1688, %r1687, 3;
	add.s32 	%r1689, %r1598, %r1688;
	ld.shared.u64 	%rd173, [%r1689];
	add.s64 	%rd174, %rd173, %rd9;
	xor.b32  	%r1690, %r1685, -2147483648;
	shl.b64 	%rd175, %rd174, 2;
	add.s64 	%rd176, %rd22, %rd175;
	st.global.u32 	[%rd176+23040], %r1690;
	bar.warp.sync 	-1;
	ld.shared.u32 	%r1691, [%r350+24576];
	shr.u32 	%r1692, %r1691, %r2112;
	and.b32  	%r1693, %r1692, %r221;
	shl.b32 	%r1694, %r1693, 3;
	add.s32 	%r1695, %r1598, %r1694;
	ld.shared.u64 	%rd177, [%r1695];
	add.s64 	%rd178, %rd177, %rd9;
	xor.b32  	%r1696, %r1691, -2147483648;
	shl.b64 	%rd179, %rd178, 2;
	add.s64 	%rd180, %rd22, %rd179;
	st.global.u32 	[%rd180+24576], %r1696;
	bar.warp.sync 	-1;
	bra.uni 	$L__BB15_260;
$L__BB15_225:
	ld.param.u32 	%r2089, [_ZN3cub18CUB_300001_SM_10006detail10radix_sort29DeviceRadixSortOnesweepKernelINS1_5radix10policy_hubIiiyE10Policy1000ELNS0_9SortOrderE0EiiyiiNS1_21identity_decomposer_tEEEvPT5_SB_PT3_PKSC_PT1_PKSG_PT2_PKSK_T4_iiT6__param_8];
	mad.lo.s32 	%r351, %r3, -6528, %r2089;
	setp.ge.s32 	%p152, %r1, %r351;
	@%p152 bra 	$L__BB15_227;
	ld.param.u32 	%r2113, [_ZN3cub18CUB_300001_SM_10006detail10radix_sort29DeviceRadixSortOnesweepKernelINS1_5radix10policy_hubIiiyE10Policy1000ELNS0_9SortOrderE0EiiyiiNS1_21identity_decomposer_tEEEvPT5_SB_PT3_PKSC_PT1_PKSG_PT2_PKSK_T4_iiT6__param_9];
	ld.shared.u32 	%r1697, [%r350];
	shr.u32 	%r1698, %r1697, %r2113;
	and.b32  	%r1699, %r1698, %r221;
	shl.b32 	%r1700, %r1699, 3;
	add.s32 	%r1702, %r783, %r1700;
	ld.shared.u64 	%rd181, [%r1702+26112];
	xor.b32  	%r1703, %r1697, -2147483648;
	add.s64 	%rd182, %rd181, %rd9;
	shl.b64 	%rd183, %rd182, 2;
	add.s64 	%rd184, %rd22, %rd183;
	st.global.u32 	[%rd184], %r1703;
$L__BB15_227:
	bar.warp.sync 	-1;
	add.s32 	%r1704, %r1, 384;
	setp.ge.s32 	%p153, %r1704, %r351;
	@%p153 bra 	$L__BB15_229;
	ld.param.u32 	%r2114, [_ZN3cub18CUB_300001_SM_10006detail10radix_sort29DeviceRadixSortOnesweepKernelINS1_5radix10policy_hubIiiyE10Policy1000ELNS0_9SortOrderE0EiiyiiNS1_21identity_decomposer_tEEEvPT5_SB_PT3_PKSC_PT1_PKSG_PT2_PKSK_T4_iiT6__param_9];
	ld.shared.u32 	%r1705, [%r350+1536];
	shr.u32 	%r1706, %r1705, %r2114;
	and.b32  	%r1707, %r1706, %r221;
	shl.b32 	%r1708, %r1707, 3;
	add.s32 	%r1710, %r783, %r1708;
	ld.shared.u64 	%rd185, [%r1710+26112];
	xor.b32  	%r1711, %r1705, -2147483648;
	add.s64 	%rd186, %rd185, %rd9;
	shl.b64 	%rd187, %rd186, 2;
	add.s64 	%rd188, %rd22, %rd187;
	st.global.u32 	[%rd188+1536], %r1711;
$L__BB15_229:
	bar.warp.sync 	-1;
	add.s32 	%r1712, %r1, 768;
	setp.ge.s32 	%p154, %r1712, %r351;
	@%p154 bra 	$L__BB15_231;
	ld.param.u32 	%r2115, [_ZN3cub18CUB_300001_SM_10006detail10radix_sort29DeviceRadixSortOnesweepKernelINS1_5radix10policy_hubIiiyE10Policy1000ELNS0_9SortOrderE0EiiyiiNS1_21identity_decomposer_tEEEvPT5_SB_PT3_PKSC_PT1_PKSG_PT2_PKSK_T4_iiT6__param_9];
	ld.shared.u32 	%r1713, [%r350+3072];
	shr.u32 	%r1714, %r1713, %r2115;
	and.b32  	%r1715, %r1714, %r221;
	shl.b32 	%r1716, %r1715, 3;
	add.s32 	%r1718, %r783, %r1716;
	ld.shared.u64 	%rd189, [%r1718+26112];
	xor.b32  	%r1719, %r1713, -2147483648;
	add.s64 	%rd190, %rd189, %rd9;
	shl.b64 	%rd191, %rd190, 2;
	add.s64 	%rd192, %rd22, %rd191;
	st.global.u32 	[%rd192+3072], %r1719;
$L__BB15_231:
	bar.warp.sync 	-1;
	add.s32 	%r1720, %r1, 1152;
	setp.ge.s32 	%p155, %r1720, %r351;
	@%p155 bra 	$L__BB15_233;
	ld.param.u32 	%r2116, [_ZN3cub18CUB_300001_SM_10006detail10radix_sort29DeviceRadixSortOnesweepKernelINS1_5radix10policy_hubIiiyE10Policy1000ELNS0_9SortOrderE0EiiyiiNS1_21identity_decomposer_tEEEvPT5_SB_PT3_PKSC_PT1_PKSG_PT2_PKSK_T4_iiT6__param_9];
	ld.shared.u32 	%r1721, [%r350+4608];
	shr.u32 	%r1722, %r1721, %r2116;
	and.b32  	%r1723, %r1722, %r221;
	shl.b32 	%r1724, %r1723, 3;
	add.s32 	%r1726, %r783, %r1724;
	ld.shared.u64 	%rd193, [%r1726+26112];
	xor.b32  	%r1727, %r1721, -2147483648;
	add.s64 	%rd194, %rd193, %rd9;
	shl.b64 	%rd195, %rd194, 2;
	add.s64 	%rd196, %rd22, %rd195;
	st.global.u32 	[%rd196+4608], %r1727;
$L__BB15_233:
	bar.warp.sync 	-1;
	add.s32 	%r1728, %r1, 1536;
	setp.ge.s32 	%p156, %r1728, %r351;
	@%p156 bra 	$L__BB15_235;
	ld.param.u32 	%r2117, [_ZN3cub18CUB_300001_SM_10006detail10radix_sort29DeviceRadixSortOnesweepKernelINS1_5radix10policy_hubIiiyE10Policy1000ELNS0_9SortOrderE0EiiyiiNS1_21identity_decomposer_tEEEvPT5_SB_PT3_PKSC_PT1_PKSG_PT2_PKSK_T4_iiT6__param_9];
	ld.shared.u32 	%r1729, [%r350+6144];
	shr.u32 	%r1730, %r1729, %r2117;
	and.b32  	%r1731, %r1730, %r221;
	shl.b32 	%r1732, %r1731, 3;
	add.s32 	%r1734, %r783, %r1732;
	ld.shared.u64 	%rd197, [%r1734+26112];
	xor.b32  	%r1735, %r1729, -2147483648;
	add.s64 	%rd198, %rd197, %rd9;
	shl.b64 	%rd199, %rd198, 2;
	add.s64 	%rd200, %rd22, %rd199;
	st.global.u32 	[%rd200+6144], %r1735;
$L__BB15_235:
	bar.warp.sync 	-1;
	add.s32 	%r1736, %r1, 1920;
	setp.ge.s32 	%p157, %r1736, %r351;
	@%p157 bra 	$L__BB15_237;
	ld.param.u32 	%r2118, [_ZN3cub18CUB_300001_SM_10006detail10radix_sort29DeviceRadixSortOnesweepKernelINS1_5radix10policy_hubIiiyE10Policy1000ELNS0_9SortOrderE0EiiyiiNS1_21identity_decomposer_tEEEvPT5_SB_PT3_PKSC_PT1_PKSG_PT2_PKSK_T4_iiT6__param_9];
	ld.shared.u32 	%r1737, [%r350+7680];
	shr.u32 	%r1738, %r1737, %r2118;
	and.b32  	%r1739, %r1738, %r221;
	shl.b32 	%r1740, %r1739, 3;
	add.s32 	%r1742, %r783, %r1740;
	ld.shared.u64 	%rd201, [%r1742+26112];
	xor.b32  	%r1743, %r1737, -2147483648;
	add.s64 	%rd202, %rd201, %rd9;
	shl.b64 	%rd203, %rd202, 2;
	add.s64 	%rd204, %rd22, %rd203;
	st.global.u32 	[%rd204+7680], %r1743;
$L__BB15_237:
	bar.warp.sync 	-1;
	add.s32 	%r1744, %r1, 2304;
	setp.ge.s32 	%p158, %r1744, %r351;
	@%p158 bra 	$L__BB15_239;
	ld.param.u32 	%r2119, [_ZN3cub18CUB_300001_SM_10006detail10radix_sort29DeviceRadixSortOnesweepKernelINS1_5radix10policy_hubIiiyE10Policy1000ELNS0_9SortOrderE0EiiyiiNS1_21identity_decomposer_tEEEvPT5_SB_PT3_PKSC_PT1_PKSG_PT2_PKSK_T4_iiT6__param_9];
	ld.shared.u32 	%r1745, [%r350+9216];
	shr.u32 	%r1746, %r1745, %r2119;
	and.b32  	%r1747, %r1746, %r221;
	shl.b32 	%r1748, %r1747, 3;
	add.s32 	%r1750, %r783, %r1748;
	ld.shared.u64 	%rd205, [%r1750+26112];
	xor.b32  	%r1751, %r1745, -2147483648;
	add.s64 	%rd206, %rd205, %rd9;
	shl.b64 	%rd207, %rd206, 2;
	add.s64 	%rd208, %rd22, %rd207;
	st.global.u32 	[%rd208+9216], %r1751;
$L__BB15_239:
	bar.warp.sync 	-1;
	add.s32 	%r1752, %r1, 2688;
	setp.ge.s32 	%p159, %r1752, %r351;
	@%p159 bra 	$L__BB15_241;
	ld.param.u32 	%r2120, [_ZN3cub18CUB_300001_SM_10006detail10radix_sort29DeviceRadixSortOnesweepKernelINS1_5radix10policy_hubIiiyE10Policy1000ELNS0_9SortOrderE0EiiyiiNS1_21identity_decomposer_tEEEvPT5_SB_PT3_PKSC_PT1_PKSG_PT2_PKSK_T4_iiT6__param_9];
	ld.shared.u32 	%r1753, [%r350+10752];
	shr.u32 	%r1754, %r1753, %r2120;
	and.b32  	%r1755, %r1754, %r221;
	shl.b32 	%r1756, %r1755, 3;
	add.s32 	%r1758, %r783, %r1756;
	ld.shared.u64 	%rd209, [%r1758+26112];
	xor.b32  	%r1759, %r1753, -2147483648;
	add.s64 	%rd210, %rd209, %rd9;
	shl.b64 	%rd211, %rd210, 2;
	add.s64 	%rd212, %rd22, %rd211;
	st.global.u32 	[%rd212+10752], %r1759;
$L__BB15_241:
	bar.warp.sync 	-1;
	or.b32  	%r1760, %r1, 3072;
	setp.ge.s32 	%p160, %r1760, %r351;
	@%p160 bra 	$L__BB15_243;
	ld.param.u32 	%r2121, [_ZN3cub18CUB_300001_SM_10006detail10radix_sort29DeviceRadixSortOnesweepKernelINS1_5radix10policy_hubIiiyE10Policy1000ELNS0_9SortOrderE0EiiyiiNS1_21identity_decomposer_tEEEvPT5_SB_PT3_PKSC_PT1_PKSG_PT2_PKSK_T4_iiT6__param_9];
	ld.shared.u32 	%r1761, [%r350+12288];
	shr.u32 	%r1762, %r1761, %r2121;
	and.b32  	%r1763, %r1762, %r221;
	shl.b32 	%r1764, %r1763, 3;
	add.s32 	%r1766, %r783, %r1764;
	ld.shared.u64 	%rd213, [%r1766+26112];
	xor.b32  	%r1767, %r1761, -2147483648;
	add.s64 	%rd214, %rd213, %rd9;
	shl.b64 	%rd215, %rd214, 2;
	add.s64 	%rd216, %rd22, %rd215;
	st.global.u32 	[%rd216+12288], %r1767;
$L__BB15_243:
	bar.warp.sync 	-1;
	add.s32 	%r1768, %r1, 3456;
	setp.ge.s32 	%p161, %r1768, %r351;
	@%p161 bra 	$L__BB15_245;
	ld.param.u32 	%r2122, [_ZN3cub18CUB_300001_SM_10006detail10radix_sort29DeviceRadixSortOnesweepKernelINS1_5radix10policy_hubIiiyE10Policy1000ELNS0_9SortOrderE0EiiyiiNS1_21identity_decomposer_tEEEvPT5_SB_PT3_PKSC_PT1_PKSG_PT2_PKSK_T4_iiT6__param_9];
	ld.shared.u32 	%r1769, [%r350+13824];
	shr.u32 	%r1770, %r1769, %r2122;
	and.b32  	%r1771, %r1770, %r221;
	shl.b32 	%r1772, %r1771, 3;
	add.s32 	%r1774, %r783, %r1772;
	ld.shared.u64 	%rd217, [%r1774+26112];
	xor.b32  	%r1775, %r1769, -2147483648;
	add.s64 	%rd218, %rd217, %rd9;
	shl.b64 	%rd219, %rd218, 2;
	add.s64 	%rd220, %rd22, %rd219;
	st.global.u32 	[%rd220+13824], %r1775;
$L__BB15_245:
	bar.warp.sync 	-1;
	add.s32 	%r1776, %r1, 3840;
	setp.ge.s32 	%p162, %r1776, %r351;
	@%p162 bra 	$L__BB15_247;
	ld.param.u32 	%r2123, [_ZN3cub18CUB_300001_SM_10006detail10radix_sort29DeviceRadixSortOnesweepKernelINS1_5radix10policy_hubIiiyE10Policy1000ELNS0_9SortOrderE0EiiyiiNS1_21identity_decomposer_tEEEvPT5_SB_PT3_PKSC_PT1_PKSG_PT2_PKSK_T4_iiT6__param_9];
	ld.shared.u32 	%r1777, [%r350+15360];
	shr.u32 	%r1778, %r1777, %r2123;
	and.b32  	%r1779, %r1778, %r221;
	shl.b32 	%r1780, %r1779, 3;
	add.s32 	%r1782, %r783, %r1780;
	ld.shared.u64 	%rd221, [%r1782+26112];
	xor.b32  	%r1783, %r1777, -2147483648;
	add.s64 	%rd222, %rd221, %rd9;
	shl.b64 	%rd223, %rd222, 2;
	add.s64 	%rd224, %rd22, %rd223;
	st.global.u32 	[%rd224+15360], %r1783;
$L__BB15_247:
	bar.warp.sync 	-1;
	add.s32 	%r1784, %r1, 4224;
	setp.ge.s32 	%p163, %r1784, %r351;
	@%p163 bra 	$L__BB15_249;
	ld.param.u32 	%r2124, [_ZN3cub18CUB_300001_SM_10006detail10radix_sort29DeviceRadixSortOnesweepKernelINS1_5radix10policy_hubIiiyE10Policy1000ELNS0_9SortOrderE0EiiyiiNS1_21identity_decomposer_tEEEvPT5_SB_PT3_PKSC_PT1_PKSG_PT2_PKSK_T4_iiT6__param_9];
	ld.shared.u32 	%r1785, [%r350+16896];
	shr.u32 	%r1786, %r1785, %r2124;
	and.b32  	%r1787, %r1786, %r221;
	shl.b32 	%r1788, %r1787, 3;
	add.s32 	%r1790, %r783, %r1788;
	ld.shared.u64 	%rd225, [%r1790+26112];
	xor.b32  	%r1791, %r1785, -2147483648;
	add.s64 	%rd226, %rd225, %rd9;
	shl.b64 	%rd227, %rd226, 2;
	add.s64 	%rd228, %rd22, %rd227;
	st.global.u32 	[%rd228+16896], %r1791;
$L__BB15_249:
	bar.warp.sync 	-1;
	add.s32 	%r1792, %r1, 4608;
	setp.ge.s32 	%p164, %r1792, %r351;
	@%p164 bra 	$L__BB15_251;
	ld.param.u32 	%r2125, [_ZN3cub18CUB_300001_SM_10006detail10radix_sort29DeviceRadixSortOnesweepKernelINS1_5radix10policy_hubIiiyE10Policy1000ELNS0_9SortOrderE0EiiyiiNS1_21identity_decomposer_tEEEvPT5_SB_PT3_PKSC_PT1_PKSG_PT2_PKSK_T4_iiT6__param_9];
	ld.shared.u32 	%r1793, [%r350+18432];
	shr.u32 	%r1794, %r1793, %r2125;
	and.b32  	%r1795, %r1794, %r221;
	shl.b32 	%r1796, %r1795, 3;
	add.s32 	%r1798, %r783, %r1796;
	ld.shared.u64 	%rd229, [%r1798+26112];
	xor.b32  	%r1799, %r1793, -2147483648;
	add.s64 	%rd230, %rd229, %rd9;
	shl.b64 	%rd231, %rd230, 2;
	add.s64 	%rd232, %rd22, %rd231;
	st.global.u32 	[%rd232+18432], %r1799;
$L__BB15_251:
	bar.warp.sync 	-1;
	add.s32 	%r1800, %r1, 4992;
	setp.ge.s32 	%p165, %r1800, %r351;
	@%p165 bra 	$L__BB15_253;
	ld.param.u32 	%r2126, [_ZN3cub18CUB_300001_SM_10006detail10radix_sort29DeviceRadixSortOnesweepKernelINS1_5radix10policy_hubIiiyE10Policy1000ELNS0_9SortOrderE0EiiyiiNS1_21identity_decomposer_tEEEvPT5_SB_PT3_PKSC_PT1_PKSG_PT2_PKSK_T4_iiT6__param_9];
	ld.shared.u32 	%r1801, [%r350+19968];
	shr.u32 	%r1802, %r1801, %r2126;
	and.b32  	%r1803, %r1802, %r221;
	shl.b32 	%r1804, %r1803, 3;
	add.s32 	%r1806, %r783, %r1804;
	ld.shared.u64 	%rd233, [%r1806+26112];
	xor.b32  	%r1807, %r1801, -2147483648;
	add.s64 	%rd234, %rd233, %rd9;
	shl.b64 	%rd235, %rd234, 2;
	add.s64 	%rd236, %rd22, %rd235;
	st.global.u32 	[%rd236+19968], %r1807;
$L__BB15_253:
	bar.warp.sync 	-1;
	add.s32 	%r1808, %r1, 5376;
	setp.ge.s32 	%p166, %r1808, %r351;
	@%p166 bra 	$L__BB15_255;
	ld.param.u32 	%r2127, [_ZN3cub18CUB_300001_SM_10006detail10radix_sort29DeviceRadixSortOnesweepKernelINS1_5radix10policy_hubIiiyE10Policy1000ELNS0_9SortOrderE0EiiyiiNS1_21identity_decomposer_tEEEvPT5_SB_PT3_PKSC_PT1_PKSG_PT2_PKSK_T4_iiT6__param_9];
	ld.shared.u32 	%r1809, [%r350+21504];
	shr.u32 	%r1810, %r1809, %r2127;
	and.b32  	%r1811, %r1810, %r221;
	shl.b32 	%r1812, %r1811, 3;
	add.s32 	%r1814, %r783, %r1812;
	ld.shared.u64 	%rd237, [%r1814+26112];
	xor.b32  	%r1815, %r1809, -2147483648;
	add.s64 	%rd238, %rd237, %rd9;
	shl.b64 	%rd239, %rd238, 2;
	add.s64 	%rd240, %rd22, %rd239;
	st.global.u32 	[%rd240+21504], %r1815;
$L__BB15_255:
	bar.warp.sync 	-1;
	add.s32 	%r1816, %r1, 5760;
	setp.ge.s32 	%p167, %r1816, %r351;
	@%p167 bra 	$L__BB15_257;
	ld.param.u32 	%r2128, [_ZN3cub18CUB_300001_SM_10006detail10radix_sort29DeviceRadixSortOnesweepKernelINS1_5radix10policy_hubIiiyE10Policy1000ELNS0_9SortOrderE0EiiyiiNS1_21identity_decomposer_tEEEvPT5_SB_PT3_PKSC_PT1_PKSG_PT2_PKSK_T4_iiT6__param_9];
	ld.shared.u32 	%r1817, [%r350+23040];
	shr.u32 	%r1818, %r1817, %r2128;
	and.b32  	%r1819, %r1818, %r221;
	shl.b32 	%r1820, %r1819, 3;
	add.s32 	%r1822, %r783, %r1820;
	ld.shared.u64 	%rd241, [%r1822+26112];
	xor.b32  	%r1823, %r1817, -2147483648;
	add.s64 	%rd242, %rd241, %rd9;
	shl.b64 	%rd243, %rd242, 2;
	add.s64 	%rd244, %rd22, %rd243;
	st.global.u32 	[%rd244+23040], %r1823;
$L__BB15_257:
	bar.warp.sync 	-1;
	or.b32  	%r1824, %r1, 6144;
	setp.ge.s32 	%p168, %r1824, %r351;
	@%p168 bra 	$L__BB15_259;
	ld.param.u32 	%r2129, [_ZN3cub18CUB_300001_SM_10006detail10radix_sort29DeviceRadixSortOnesweepKernelINS1_5radix10policy_hubIiiyE10Policy1000ELNS0_9SortOrderE0EiiyiiNS1_21identity_decomposer_tEEEvPT5_SB_PT3_PKSC_PT1_PKSG_PT2_PKSK_T4_iiT6__param_9];
	ld.shared.u32 	%r1825, [%r350+24576];
	shr.u32 	%r1826, %r1825, %r2129;
	and.b32  	%r1827, %r1826, %r221;
	shl.b32 	%r1828, %r1827, 3;
	add.s32 	%r1830, %r783, %r1828;
	ld.shared.u64 	%rd245, [%r1830+26112];
	xor.b32  	%r1831, %r1825, -2147483648;
	add.s64 	%rd246, %rd245, %rd9;
	shl.b64 	%rd247, %rd246, 2;
	add.s64 	%rd248, %rd22, %rd247;
	st.global.u32 	[%rd248+24576], %r1831;
$L__BB15_259:
	bar.warp.sync 	-1;
$L__BB15_260:
	ld.param.u32 	%r2130, [_ZN3cub18CUB_300001_SM_10006detail10radix_sort29DeviceRadixSortOnesweepKernelINS1_5radix10policy_hubIiiyE10Policy1000ELNS0_9SortOrderE0EiiyiiNS1_21identity_decomposer_tEEEvPT5_SB_PT3_PKSC_PT1_PKSG_PT2_PKSK_T4_iiT6__param_9];
	ld.param.u32 	%r2090, [_ZN3cub18CUB_300001_SM_10006detail10radix_sort29DeviceRadixSortOnesweepKernelINS1_5radix10policy_hubIiiyE10Policy1000ELNS0_9SortOrderE0EiiyiiNS1_21identity_decomposer_tEEEvPT5_SB_PT3_PKSC_PT1_PKSG_PT2_PKSK_T4_iiT6__param_8];
	setp.gt.s32 	%p169, %r349, %r2090;
	ld.shared.u32 	%r1832, [%r350];
	shr.u32 	%r1833, %r1832, %r2130;
	and.b32  	%r352, %r1833, %r221;
	ld.shared.u32 	%r1834, [%r350+1536];
	shr.u32 	%r1835, %r1834, %r2130;
	and.b32  	%r353, %r1835, %r221;
	ld.shared.u32 	%r1836, [%r350+3072];
	shr.u32 	%r1837, %r1836, %r2130;
	and.b32  	%r354, %r1837, %r221;
	ld.shared.u32 	%r1838, [%r350+4608];
	shr.u32 	%r1839, %r1838, %r2130;
	and.b32  	%r355, %r1839, %r221;
	ld.shared.u32 	%r1840, [%r350+6144];
	shr.u32 	%r1841, %r1840, %r2130;
	and.b32  	%r356, %r1841, %r221;
	ld.shared.u32 	%r1842, [%r350+7680];
	shr.u32 	%r1843, %r1842, %r2130;
	and.b32  	%r357, %r1843, %r221;
	ld.shared.u32 	%r1844, [%r350+9216];
	shr.u32 	%r1845, %r1844, %r2130;
	and.b32  	%r358, %r1845, %r221;
	ld.shared.u32 	%r1846, [%r350+10752];
	shr.u32 	%r1847, %r1846, %r2130;
	and.b32  	%r359, %r1847, %r221;
	ld.shared.u32 	%r1848, [%r350+12288];
	shr.u32 	%r1849, %r1848, %r2130;
	and.b32  	%r360, %r1849, %r221;
	ld.shared.u32 	%r1850, [%r350+13824];
	shr.u32 	%r1851, %r1850, %r2130;
	and.b32  	%r361, %r1851, %r221;
	ld.shared.u32 	%r1852, [%r350+15360];
	shr.u32 	%r1853, %r1852, %r2130;
	and.b32  	%r362, %r1853, %r221;
	ld.shared.u32 	%r1854, [%r350+16896];
	shr.u32 	%r1855, %r1854, %r2130;
	and.b32  	%r363, %r1855, %r221;
	ld.shared.u32 	%r1856, [%r350+18432];
	shr.u32 	%r1857, %r1856, %r2130;
	and.b32  	%r364, %r1857, %r221;
	ld.shared.u32 	%r1858, [%r350+19968];
	shr.u32 	%r1859, %r1858, %r2130;
	and.b32  	%r365, %r1859, %r221;
	ld.shared.u32 	%r1860, [%r350+21504];
	shr.u32 	%r1861, %r1860, %r2130;
	and.b32  	%r366, %r1861, %r221;
	ld.shared.u32 	%r1862, [%r350+23040];
	shr.u32 	%r1863, %r1862, %r2130;
	and.b32  	%r367, %r1863, %r221;
	ld.shared.u32 	%r1864, [%r350+24576];
	shr.u32 	%r1865, %r1864, %r2130;
	and.b32  	%r368, %r1865, %r221;
	@%p169 bra 	$L__BB15_262;
	ld.param.u64 	%rd443, [_ZN3cub18CUB_300001_SM_10006detail10radix_sort29DeviceRadixSortOnesweepKernelINS1_5radix10policy_hubIiiyE10Policy1000ELNS0_9SortOrderE0EiiyiiNS1_21identity_decomposer_tEEEvPT5_SB_PT3_PKSC_PT1_PKSG_PT2_PKSK_T4_iiT6__param_7];
	cvta.to.global.u64 	%rd249, %rd443;
	and.b32  	%r1869, %r1, 31;
	or.b32  	%r1870, %r647, %r1869;
	cvt.u64.u32 	%rd250, %r1870;
	mul.lo.s32 	%r1871, %r3, 6528;
	cvt.s64.s32 	%rd251, %r1871;
	add.s64 	%rd252, %rd250, %rd251;
	shl.b64 	%rd253, %rd252, 2;
	add.s64 	%rd254, %rd249, %rd253;
	ld.global.u32 	%r2266, [%rd254];
	ld.global.u32 	%r2267, [%rd254+128];
	ld.global.u32 	%r2268, [%rd254+256];
	ld.global.u32 	%r2269, [%rd254+384];
	ld.global.u32 	%r2270, [%rd254+512];
	ld.global.u32 	%r2271, [%rd254+640];
	ld.global.u32 	%r2272, [%rd254+768];
	ld.global.u32 	%r2273, [%rd254+896];
	ld.global.u32 	%r2274, [%rd254+1024];
	ld.global.u32 	%r2275, [%rd254+1152];
	ld.global.u32 	%r2276, [%rd254+1280];
	ld.global.u32 	%r2277, [%rd254+1408];
	ld.global.u32 	%r2278, [%rd254+1536];
	ld.global.u32 	%r2279, [%rd254+1664];
	ld.global.u32 	%r2280, [%rd254+1792];
	ld.global.u32 	%r2281, [%rd254+1920];
	ld.global.u32 	%r2282, [%rd254+2048];
	bra.uni 	$L__BB15_296;
$L__BB15_262:
	ld.param.u32 	%r2091, [_ZN3cub18CUB_300001_SM_10006detail10radix_sort29DeviceRadixSortOnesweepKernelINS1_5radix10policy_hubIiiyE10Policy1000ELNS0_9SortOrderE0EiiyiiNS1_21identity_decomposer_tEEEvPT5_SB_PT3_PKSC_PT1_PKSG_PT2_PKSK_T4_iiT6__param_8];
	ld.param.u64 	%rd444, [_ZN3cub18CUB_300001_SM_10006detail10radix_sort29DeviceRadixSortOnesweepKernelINS1_5radix10policy_hubIiiyE10Policy1000ELNS0_9SortOrderE0EiiyiiNS1_21identity_decomposer_tEEEvPT5_SB_PT3_PKSC_PT1_PKSG_PT2_PKSK_T4_iiT6__param_7];
	cvta.to.global.u64 	%rd255, %rd444;
	add.s64 	%rd23, %rd255, %rd63;
	cvt.u32.u64 	%r1874, %rd7;
	sub.s32 	%r386, %r2091, %r649;
	setp.ge.s32 	%p170, %r1874, %r386;
	@%p170 bra 	$L__BB15_264;
	ld.global.u32 	%r2266, [%rd23];
$L__BB15_264:
	add.s32 	%r1877, %r1874, 32;
	setp.ge.s32 	%p171, %r1877, %r386;
	@%p171 bra 	$L__BB15_266;
	ld.global.u32 	%r2267, [%rd23+128];
$L__BB15_266:
	add.s32 	%r1880, %r1874, 64;
	setp.ge.s32 	%p172, %r1880, %r386;
	@%p172 bra 	$L__BB15_268;
	ld.global.u32 	%r2268, [%rd23+256];
$L__BB15_268:
	add.s32 	%r1883, %r1874, 96;
	setp.ge.s32 	%p173, %r1883, %r386;
	@%p173 bra 	$L__BB15_270;
	ld.global.u32 	%r2269, [%rd23+384];
$L__BB15_270:
	add.s32 	%r1886, %r1874, 128;
	setp.ge.s32 	%p174, %r1886, %r386;
	@%p174 bra 	$L__BB15_272;
	ld.global.u32 	%r2270, [%rd23+512];
$L__BB15_272:
	add.s32 	%r1889, %r1874, 160;
	setp.ge.s32 	%p175, %r1889, %r386;
	@%p175 bra 	$L__BB15_274;
	ld.global.u32 	%r2271, [%rd23+640];
$L__BB15_274:
	add.s32 	%r1892, %r1874, 192;
	setp.ge.s32 	%p176, %r1892, %r386;
	@%p176 bra 	$L__BB15_276;
	ld.global.u32 	%r2272, [%rd23+768];
$L__BB15_276:
	add.s32 	%r1895, %r1874, 224;
	setp.ge.s32 	%p177, %r1895, %r386;
	@%p177 bra 	$L__BB15_278;
	ld.param.u64 	%rd445, [_ZN3cub18CUB_300001_SM_10006detail10radix_sort29DeviceRadixSortOnesweepKernelINS1_5radix10policy_hubIiiyE10Policy1000ELNS0_9SortOrderE0EiiyiiNS1_21identity_decomposer_tEEEvPT5_SB_PT3_PKSC_PT1_PKSG_PT2_PKSK_T4_iiT6__param_7];
	cvta.to.global.u64 	%rd259, %rd445;
	cvt.s64.s32 	%rd260, %r649;
	add.s64 	%rd261, %rd7, %rd260;
	shl.b64 	%rd262, %rd261, 2;
	add.s64 	%rd263, %rd259, %rd262;
	ld.global.u32 	%r2273, [%rd263+896];
$L__BB15_278:
	add.s32 	%r1899, %r1874, 256;
	setp.ge.s32 	%p178, %r1899, %r386;
	@%p178 bra 	$L__BB15_280;
	ld.param.u64 	%rd446, [_ZN3cub18CUB_300001_SM_10006detail10radix_sort29DeviceRadixSortOnesweepKernelINS1_5radix10policy_hubIiiyE10Policy1000ELNS0_9SortOrderE0EiiyiiNS1_21identity_decomposer_tEEEvPT5_SB_PT3_PKSC_PT1_PKSG_PT2_PKSK_T4_iiT6__param_7];
	cvta.to.global.u64 	%rd264, %rd446;
	cvt.s64.s32 	%rd265, %r649;
	add.s64 	%rd266, %rd7, %rd265;
	shl.b64 	%rd267, %rd266, 2;
	add.s64 	%rd268, %rd264, %rd267;
	ld.global.u32 	%r2274, [%rd268+1024];
$L__BB15_280:
	add.s32 	%r1903, %r1874, 288;
	setp.ge.s32 	%p179, %r1903, %r386;
	@%p179 bra 	$L__BB15_282;
	ld.param.u64 	%rd447, [_ZN3cub18CUB_300001_SM_10006detail10radix_sort29DeviceRadixSortOnesweepKernelINS1_5radix10policy_hubIiiyE10Policy1000ELNS0_9SortOrderE0EiiyiiNS1_21identity_decomposer_tEEEvPT5_SB_PT3_PKSC_PT1_PKSG_PT2_PKSK_T4_iiT6__param_7];
	cvta.to.global.u64 	%rd269, %rd447;
	cvt.s64.s32 	%rd270, %r649;
	add.s64 	%rd271, %rd7, %rd270;
	shl.b64 	%rd272, %rd271, 2;
	add.s64 	%rd273, %rd269, %rd272;
	ld.global.u32 	%r2275, [%rd273+1152];
$L__BB15_282:
	add.s32 	%r1907, %r1874, 320;
	setp.ge.s32 	%p180, %r1907, %r386;
	@%p180 bra 	$L__BB15_284;
	ld.param.u64 	%rd448, [_ZN3cub18CUB_300001_SM_10006detail10radix_sort29DeviceRadixSortOnesweepKernelINS1_5radix10policy_hubIiiyE10Policy1000ELNS0_9SortOrderE0EiiyiiNS1_21identity_decomposer_tEEEvPT5_SB_PT3_PKSC_PT1_PKSG_PT2_PKSK_T4_iiT6__param_7];
	cvta.to.global.u64 	%rd274, %rd448;
	cvt.s64.s32 	%rd275, %r649;
	add.s64 	%rd276, %rd7, %rd275;
	shl.b64 	%rd277, %rd276, 2;
	add.s64 	%rd278, %rd274, %rd277;
	ld.global.u32 	%r2276, [%rd278+1280];
$L__BB15_284:
	add.s32 	%r1911, %r1874, 352;
	setp.ge.s32 	%p181, %r1911, %r386;
	@%p181 bra 	$L__BB15_286;
	ld.param.u64 	%rd449, [_ZN3cub18CUB_300001_SM_10006detail10radix_sort29DeviceRadixSortOnesweepKernelINS1_5radix10policy_hubIiiyE10Policy1000ELNS0_9SortOrderE0EiiyiiNS1_21identity_decomposer_tEEEvPT5_SB_PT3_PKSC_PT1_PKSG_PT2_PKSK_T4_iiT6__param_7];
	cvta.to.global.u64 	%rd279, %rd449;
	mul.lo.s32 	%r1912, %r3, 6528;
	cvt.s64.s32 	%rd280, %r1912;
	add.s64 	%rd281, %rd7, %rd280;
	shl.b64 	%rd282, %rd281, 2;
	add.s64 	%rd283, %rd279, %rd282;
	ld.global.u32 	%r2277, [%rd283+1408];
$L__BB15_286:
	add.s32 	%r1915, %r1874, 384;
	setp.ge.s32 	%p182, %r1915, %r386;
	@%p182 bra 	$L__BB15_288;
	ld.param.u64 	%rd450, [_ZN3cub18CUB_300001_SM_10006detail10radix_sort29DeviceRadixSortOnesweepKernelINS1_5radix10policy_hubIiiyE10Policy1000ELNS0_9SortOrderE0EiiyiiNS1_21identity_decomposer_tEEEvPT5_SB_PT3_PKSC_PT1_PKSG_PT2_PKSK_T4_iiT6__param_7];
	cvta.to.global.u64 	%rd284, %rd450;
	mul.lo.s32 	%r1916, %r3, 6528;
	cvt.s64.s32 	%rd285, %r1916;
	add.s64 	%rd286, %rd7, %rd285;
	shl.b64 	%rd287, %rd286, 2;
	add.s64 	%rd288, %rd284, %rd287;
	ld.global.u32 	%r2278, [%rd288+1536];
$L__BB15_288:
	cvt.u32.u64 	%r1918, %rd7;
	add.s32 	%r1919, %r1918, 416;
	setp.ge.s32 	%p183, %r1919, %r386;
	@%p183 bra 	$L__BB15_290;
	ld.param.u64 	%rd451, [_ZN3cub18CUB_300001_SM_10006detail10radix_sort29DeviceRadixSortOnesweepKernelINS1_5radix10policy_hubIiiyE10Policy1000ELNS0_9SortOrderE0EiiyiiNS1_21identity_decomposer_tEEEvPT5_SB_PT3_PKSC_PT1_PKSG_PT2_PKSK_T4_iiT6__param_7];
	cvta.to.global.u64 	%rd289, %rd451;
	mul.lo.s32 	%r1920, %r3, 6528;
	cvt.s64.s32 	%rd290, %r1920;
	add.s64 	%rd291, %rd7, %rd290;
	shl.b64 	%rd292, %rd291, 2;
	add.s64 	%rd293, %rd289, %rd292;
	ld.global.u32 	%r2279, [%rd293+1664];
$L__BB15_290:
	cvt.u32.u64 	%r1922, %rd7;
	add.s32 	%r1923, %r1922, 448;
	setp.ge.s32 	%p184, %r1923, %r386;
	@%p184 bra 	$L__BB15_292;
	ld.param.u64 	%rd452, [_ZN3cub18CUB_300001_SM_10006detail10radix_sort29DeviceRadixSortOnesweepKernelINS1_5radix10policy_hubIiiyE10Policy1000ELNS0_9SortOrderE0EiiyiiNS1_21identity_decomposer_tEEEvPT5_SB_PT3_PKSC_PT1_PKSG_PT2_PKSK_T4_iiT6__param_7];
	cvta.to.global.u64 	%rd294, %rd452;
	mul.lo.s32 	%r1924, %r3, 6528;
	cvt.s64.s32 	%rd295, %r1924;
	add.s64 	%rd296, %rd7, %rd295;
	shl.b64 	%rd297, %rd296, 2;
	add.s64 	%rd298, %rd294, %rd297;
	ld.global.u32 	%r2280, [%rd298+1792];
$L__BB15_292:
	cvt.u32.u64 	%r1926, %rd7;
	add.s32 	%r1927, %r1926, 480;
	setp.ge.s32 	%p185, %r1927, %r386;
	@%p185 bra 	$L__BB15_294;
	ld.param.u64 	%rd453, [_ZN3cub18CUB_300001_SM_10006detail10radix_sort29DeviceRadixSortOnesweepKernelINS1_5radix10policy_hubIiiyE10Policy1000ELNS0_9SortOrderE0EiiyiiNS1_21identity_decomposer_tEEEvPT5_SB_PT3_PKSC_PT1_PKSG_PT2_PKSK_T4_iiT6__param_7];
	cvta.to.global.u64 	%rd299, %rd453;
	mul.lo.s32 	%r1928, %r3, 6528;
	cvt.s64.s32 	%rd300, %r1928;
	add.s64 	%rd301, %rd7, %rd300;
	shl.b64 	%rd302, %rd301, 2;
	add.s64 	%rd303, %rd299, %rd302;
	ld.global.u32 	%r2281, [%rd303+1920];
$L__BB15_294:
	cvt.u32.u64 	%r1930, %rd7;
	add.s32 	%r1931, %r1930, 512;
	setp.ge.s32 	%p186, %r1931, %r386;
	@%p186 bra 	$L__BB15_296;
	ld.param.u64 	%rd454, [_ZN3cub18CUB_300001_SM_10006detail10radix_sort29DeviceRadixSortOnesweepKernelINS1_5radix10policy_hubIiiyE10Policy1000ELNS0_9SortOrderE0EiiyiiNS1_21identity_decomposer_tEEEvPT5_SB_PT3_PKSC_PT1_PKSG_PT2_PKSK_T4_iiT6__param_7];
	cvta.to.global.u64 	%rd304, %rd454;
	mov.u32 	%r1932, %tid.x;
	and.b32  	%r1933, %r1932, 992;
	mul.lo.s32 	%r1934, %r1933, 17;
	and.b32  	%r1935, %r1932, 31;
	or.b32  	%r1936, %r1934, %r1935;
	cvt.u64.u32 	%rd305, %r1936;
	mul.lo.s32 	%r1937, %r3, 6528;
	cvt.s64.s32 	%rd306, %r1937;
	add.s64 	%rd307, %rd305, %rd306;
	shl.b64 	%rd308, %rd307, 2;
	add.s64 	%rd309, %rd304, %rd308;
	ld.global.u32 	%r2282, [%rd309+2048];
$L__BB15_296:
	ld.param.u32 	%r2092, [_ZN3cub18CUB_300001_SM_10006detail10radix_sort29DeviceRadixSortOnesweepKernelINS1_5radix10policy_hubIiiyE10Policy1000ELNS0_9SortOrderE0EiiyiiNS1_21identity_decomposer_tEEEvPT5_SB_PT3_PKSC_PT1_PKSG_PT2_PKSK_T4_iiT6__param_8];
	ld.param.u64 	%rd441, [_ZN3cub18CUB_300001_SM_10006detail10radix_sort29DeviceRadixSortOnesweepKernelINS1_5radix10policy_hubIiiyE10Policy1000ELNS0_9SortOrderE0EiiyiiNS1_21identity_decomposer_tEEEvPT5_SB_PT3_PKSC_PT1_PKSG_PT2_PKSK_T4_iiT6__param_6];
	cvta.to.global.u64 	%rd24, %rd441;
	mov.u32 	%r437, %tid.x;
	cvt.u64.u32 	%rd25, %r437;
	shl.b32 	%r1938, %r437, 2;
	mov.u32 	%r1939, _ZZN3cub18CUB_300001_SM_10006detail10radix_sort29DeviceRadixSortOnesweepKernelINS1_5radix10policy_hubIiiyE10Policy1000ELNS0_9SortOrderE0EiiyiiNS1_21identity_decomposer_tEEEvPT5_SB_PT3_PKSC_PT1_PKSG_PT2_PKSK_T4_iiT6_E1s;
	add.s32 	%r438, %r1939, %r1938;
	mad.lo.s32 	%r1940, %r3, 6528, 6528;
	setp.gt.s32 	%p187, %r1940, %r2092;
	bar.sync 	0;
	st.shared.u32 	[%r323+-4], %r2266;
	st.shared.u32 	[%r324+-4], %r2267;
	st.shared.u32 	[%r325+-4], %r2268;
	st.shared.u32 	[%r326+-4], %r2269;
	st.shared.u32 	[%r327+-4], %r2270;
	st.shared.u32 	[%r328+-4], %r2271;
	st.shared.u32 	[%r329+-4], %r2272;
	st.shared.u32 	[%r330+-4], %r2273;
	st.shared.u32 	[%r331+-4], %r2274;
	st.shared.u32 	[%r332+-4], %r2275;
	st.shared.u32 	[%r333+-4], %r2276;
	st.shared.u32 	[%r334+-4], %r2277;
	st.shared.u32 	[%r335+-4], %r2278;
	st.shared.u32 	[%r336+-4], %r2279;
	st.shared.u32 	[%r337+-4], %r2280;
	st.shared.u32 	[%r338+-4], %r2281;
	st.shared.u32 	[%r339+-4], %r2282;
	bar.sync 	0;
	@%p187 bra 	$L__BB15_298;
	ld.shared.u32 	%r1941, [%r438];
	shl.b32 	%r1942, %r352, 3;
	add.s32 	%r1944, %r1939, 26112;
	add.s32 	%r1945, %r1944, %r1942;
	ld.shared.u64 	%rd310, [%r1945];
	add.s64 	%rd311, %rd310, %rd25;
	shl.b64 	%rd312, %rd311, 2;
	add.s64 	%rd313, %rd24, %rd312;
	st.global.u32 	[%rd313], %r1941;
	bar.warp.sync 	-1;
	ld.shared.u32 	%r1946, [%r438+1536];
	shl.b32 	%r1947, %r353, 3;
	add.s32 	%r1948, %r1944, %r1947;
	ld.shared.u64 	%rd314, [%r1948];
	add.s64 	%rd315, %rd314, %rd25;
	shl.b64 	%rd316, %rd315, 2;
	add.s64 	%rd317, %rd24, %rd316;
	st.global.u32 	[%rd317+1536], %r1946;
	bar.warp.sync 	-1;
	ld.shared.u32 	%r1949, [%r438+3072];
	shl.b32 	%r1950, %r354, 3;
	add.s32 	%r1951, %r1944, %r1950;
	ld.shared.u64 	%rd318, [%r1951];
	add.s64 	%rd319, %rd318, %rd25;
	shl.b64 	%rd320, %rd319, 2;
	add.s64 	%rd321, %rd24, %rd320;
	st.global.u32 	[%rd321+3072], %r1949;
	bar.warp.sync 	-1;
	ld.shared.u32 	%r1952, [%r438+4608];
	shl.b32 	%r1953, %r355, 3;
	add.s32 	%r1954, %r1944, %r1953;
	ld.shared.u64 	%rd322, [%r1954];
	add.s64 	%rd323, %rd322, %rd25;
	shl.b64 	%rd324, %rd323, 2;
	add.s64 	%rd325, %rd24, %rd324;
	st.global.u32 	[%rd325+4608], %r1952;
	bar.warp.sync 	-1;
	ld.shared.u32 	%r1955, [%r438+6144];
	shl.b32 	%r1956, %r356, 3;
	add.s32 	%r1957, %r1944, %r1956;
	ld.shared.u64 	%rd326, [%r1957];
	add.s64 	%rd327, %rd326, %rd25;
	shl.b64 	%rd328, %rd327, 2;
	add.s64 	%rd329, %rd24, %rd328;
	st.global.u32 	[%rd329+6144], %r1955;
	bar.warp.sync 	-1;
	ld.shared.u32 	%r1958, [%r438+7680];
	shl.b32 	%r1959, %r357, 3;
	add.s32 	%r1960, %r1944, %r1959;
	ld.shared.u64 	%rd330, [%r1960];
	add.s64 	%rd331, %rd330, %rd25;
	shl.b64 	%rd332, %rd331, 2;
	add.s64 	%rd333, %rd24, %rd332;
	st.global.u32 	[%rd333+7680], %r1958;
	bar.warp.sync 	-1;
	ld.shared.u32 	%r1961, [%r438+9216];
	shl.b32 	%r1962, %r358, 3;
	add.s32 	%r1963, %r1944, %r1962;
	ld.shared.u64 	%rd334, [%r1963];
	add.s64 	%rd335, %rd334, %rd25;
	shl.b64 	%rd336, %rd335, 2;
	add.s64 	%rd337, %rd24, %rd336;
	st.global.u32 	[%rd337+9216], %r1961;
	bar.warp.sync 	-1;
	ld.shared.u32 	%r1964, [%r438+10752];
	shl.b32 	%r1965, %r359, 3;
	add.s32 	%r1966, %r1944, %r1965;
	ld.shared.u64 	%rd338, [%r1966];
	add.s64 	%rd339, %rd338, %rd25;
	shl.b64 	%rd340, %rd339, 2;
	add.s64 	%rd341, %rd24, %rd340;
	st.global.u32 	[%rd341+10752], %r1964;
	bar.warp.sync 	-1;
	ld.shared.u32 	%r1967, [%r438+12288];
	shl.b32 	%r1968, %r360, 3;
	add.s32 	%r1969, %r1944, %r1968;
	ld.shared.u64 	%rd342, [%r1969];
	add.s64 	%rd343, %rd342, %rd25;
	shl.b64 	%rd344, %rd343, 2;
	add.s64 	%rd345, %rd24, %rd344;
	st.global.u32 	[%rd345+12288], %r1967;
	bar.warp.sync 	-1;
	ld.shared.u32 	%r1970, [%r438+13824];
	shl.b32 	%r1971, %r361, 3;
	add.s32 	%r1972, %r1944, %r1971;
	ld.shared.u64 	%rd346, [%r1972];
	add.s64 	%rd347, %rd346, %rd25;
	shl.b64 	%rd348, %rd347, 2;
	add.s64 	%rd349, %rd24, %rd348;
	st.global.u32 	[%rd349+13824], %r1970;
	bar.warp.sync 	-1;
	ld.shared.u32 	%r1973, [%r438+15360];
	shl.b32 	%r1974, %r362, 3;
	add.s32 	%r1975, %r1944, %r1974;
	ld.shared.u64 	%rd350, [%r1975];
	add.s64 	%rd351, %rd350, %rd25;
	shl.b64 	%rd352, %rd351, 2;
	add.s64 	%rd353, %rd24, %rd352;
	st.global.u32 	[%rd353+15360], %r1973;
	bar.warp.sync 	-1;
	ld.shared.u32 	%r1976, [%r438+16896];
	shl.b32 	%r1977, %r363, 3;
	add.s32 	%r1978, %r1944, %r1977;
	ld.shared.u64 	%rd354, [%r1978];
	add.s64 	%rd355, %rd354, %rd25;
	shl.b64 	%rd356, %rd355, 2;
	add.s64 	%rd357, %rd24, %rd356;
	st.global.u32 	[%rd357+16896], %r1976;
	bar.warp.sync 	-1;
	ld.shared.u32 	%r1979, [%r438+18432];
	shl.b32 	%r1980, %r364, 3;
	add.s32 	%r1981, %r1944, %r1980;
	ld.shared.u64 	%rd358, [%r1981];
	add.s64 	%rd359, %rd358, %rd25;
	shl.b64 	%rd360, %rd359, 2;
	add.s64 	%rd361, %rd24, %rd360;
	st.global.u32 	[%rd361+18432], %r1979;
	bar.warp.sync 	-1;
	ld.shared.u32 	%r1982, [%r438+19968];
	shl.b32 	%r1983, %r365, 3;
	add.s32 	%r1984, %r1944, %r1983;
	ld.shared.u64 	%rd362, [%r1984];
	add.s64 	%rd363, %rd362, %rd25;
	shl.b64 	%rd364, %rd363, 2;
	add.s64 	%rd365, %rd24, %rd364;
	st.global.u32 	[%rd365+19968], %r1982;
	bar.warp.sync 	-1;
	ld.shared.u32 	%r1985, [%r438+21504];
	shl.b32 	%r1986, %r366, 3;
	add.s32 	%r1987, %r1944, %r1986;
	ld.shared.u64 	%rd366, [%r1987];
	add.s64 	%rd367, %rd366, %rd25;
	shl.b64 	%rd368, %rd367, 2;
	add.s64 	%rd369, %rd24, %rd368;
	st.global.u32 	[%rd369+21504], %r1985;
	bar.warp.sync 	-1;
	ld.shared.u32 	%r1988, [%r438+23040];
	shl.b32 	%r1989, %r367, 3;
	add.s32 	%r1990, %r1944, %r1989;
	ld.shared.u64 	%rd370, [%r1990];
	add.s64 	%rd371, %rd370, %rd25;
	shl.b64 	%rd372, %rd371, 2;
	add.s64 	%rd373, %rd24, %rd372;
	st.global.u32 	[%rd373+23040], %r1988;
	bar.warp.sync 	-1;
	ld.shared.u32 	%r1991, [%r438+24576];
	shl.b32 	%r1992, %r368, 3;
	add.s32 	%r1993, %r1944, %r1992;
	ld.shared.u64 	%rd374, [%r1993];
	add.s64 	%rd375, %rd374, %rd25;
	shl.b64 	%rd376, %rd375, 2;
	add.s64 	%rd377, %rd24, %rd376;
	st.global.u32 	[%rd377+24576], %r1991;
	bar.warp.sync 	-1;
	bra.uni 	$L__BB15_333;
$L__BB15_298:
	ld.param.u32 	%r2093, [_ZN3cub18CUB_300001_SM_10006detail10radix_sort29DeviceRadixSortOnesweepKernelINS1_5radix10policy_hubIiiyE10Policy1000ELNS0_9SortOrderE0EiiyiiNS1_21identity_decomposer_tEEEvPT5_SB_PT3_PKSC_PT1_PKSG_PT2_PKSK_T4_iiT6__param_8];
	mad.lo.s32 	%r439, %r3, -6528, %r2093;
	shl.b32 	%r1994, %r352, 3;
	add.s32 	%r1996, %r1939, %r1994;
	ld.shared.u64 	%rd26, [%r1996+26112];
	setp.ge.s32 	%p188, %r437, %r439;
	@%p188 bra 	$L__BB15_300;
	ld.shared.u32 	%r1997, [%r438];
	add.s64 	%rd378, %rd26, %rd25;
	shl.b64 	%rd379, %rd378, 2;
	add.s64 	%rd380, %rd24, %rd379;
	st.global.u32 	[%rd380], %r1997;
$L__BB15_300:
	bar.warp.sync 	-1;
	shl.b32 	%r1998, %r353, 3;
	add.s32 	%r2000, %r1939, %r1998;
	ld.shared.u64 	%rd27, [%r2000+26112];
	add.s32 	%r2001, %r437, 384;
	setp.ge.s32 	%p189, %r2001, %r439;
	@%p189 bra 	$L__BB15_302;
	ld.shared.u32 	%r2002, [%r438+1536];
	add.s64 	%rd381, %rd27, %rd25;
	shl.b64 	%rd382, %rd381, 2;
	add.s64 	%rd383, %rd24, %rd382;
	st.global.u32 	[%rd383+1536], %r2002;
$L__BB15_302:
	bar.warp.sync 	-1;
	shl.b32 	%r2003, %r354, 3;
	add.s32 	%r2005, %r1939, %r2003;
	ld.shared.u64 	%rd28, [%r2005+26112];
	add.s32 	%r2006, %r437, 768;
	setp.ge.s32 	%p190, %r2006, %r439;
	@%p190 bra 	$L__BB15_304;
	ld.shared.u32 	%r2007, [%r438+3072];
	add.s64 	%rd384, %rd28, %rd25;
	shl.b64 	%rd385, %rd384, 2;
	add.s64 	%rd386, %rd24, %rd385;
	st.global.u32 	[%rd386+3072], %r2007;
$L__BB15_304:
	bar.warp.sync 	-1;
	shl.b32 	%r2008, %r355, 3;
	add.s32 	%r2010, %r1939, %r2008;
	ld.shared.u64 	%rd29, [%r2010+26112];
	add.s32 	%r2011, %r437, 1152;
	setp.ge.s32 	%p191, %r2011, %r439;
	@%p191 bra 	$L__BB15_306;
	ld.shared.u32 	%r2012, [%r438+4608];
	add.s64 	%rd387, %rd29, %rd25;
	shl.b64 	%rd388, %rd387, 2;
	add.s64 	%rd389, %rd24, %rd388;
	st.global.u32 	[%rd389+4608], %r2012;
$L__BB15_306:
	bar.warp.sync 	-1;
	shl.b32 	%r2013, %r356, 3;
	add.s32 	%r2015, %r1939, %r2013;
	ld.shared.u64 	%rd30, [%r2015+26112];
	add.s32 	%r2016, %r437, 1536;
	setp.ge.s32 	%p192, %r2016, %r439;
	@%p192 bra 	$L__BB15_308;
	ld.shared.u32 	%r2017, [%r438+6144];
	add.s64 	%rd390, %rd30, %rd25;
	shl.b64 	%rd391, %rd390, 2;
	add.s64 	%rd392, %rd24, %rd391;
	st.global.u32 	[%rd392+6144], %r2017;
$L__BB15_308:
	bar.warp.sync 	-1;
	shl.b32 	%r2018, %r357, 3;
	add.s32 	%r2020, %r1939, %r2018;
	ld.shared.u64 	%rd31, [%r2020+26112];
	add.s32 	%r2021, %r437, 1920;
	setp.ge.s32 	%p193, %r2021, %r439;
	@%p193 bra 	$L__BB15_310;
	ld.shared.u32 	%r2022, [%r438+7680];
	add.s64 	%rd393, %rd31, %rd25;
	shl.b64 	%rd394, %rd393, 2;
	add.s64 	%rd395, %rd24, %rd394;
	st.global.u32 	[%rd395+7680], %r2022;
$L__BB15_310:
	bar.warp.sync 	-1;
	shl.b32 	%r2023, %r358, 3;
	add.s32 	%r2025, %r1939, %r2023;
	ld.shared.u64 	%rd32, [%r2025+26112];
	add.s32 	%r2026, %r437, 2304;
	setp.ge.s32 	%p194, %r2026, %r439;
	@%p194 bra 	$L__BB15_312;
	ld.shared.u32 	%r2027, [%r438+9216];
	add.s64 	%rd396, %rd32, %rd25;
	shl.b64 	%rd397, %rd396, 2;
	add.s64 	%rd398, %rd24, %rd397;
	st.global.u32 	[%rd398+9216], %r2027;
$L__BB15_312:
	bar.warp.sync 	-1;
	shl.b32 	%r2028, %r359, 3;
	add.s32 	%r2030, %r1939, %r2028;
	ld.shared.u64 	%rd33, [%r2030+26112];
	add.s32 	%r2031, %r437, 2688;
	setp.ge.s32 	%p195, %r2031, %r439;
	@%p195 bra 	$L__BB15_314;
	ld.shared.u32 	%r2032, [%r438+10752];
	add.s64 	%rd399, %rd33, %rd25;
	shl.b64 	%rd400, %rd399, 2;
	add.s64 	%rd401, %rd24, %rd400;
	st.global.u32 	[%rd401+10752], %r2032;
$L__BB15_314:
	bar.warp.sync 	-1;
	shl.b32 	%r2033, %r360, 3;
	add.s32 	%r2035, %r1939, %r2033;
	ld.shared.u64 	%rd34, [%r2035+26112];
	or.b32  	%r2036, %r437, 3072;
	setp.ge.s32 	%p196, %r2036, %r439;
	@%p196 bra 	$L__BB15_316;
	ld.shared.u32 	%r2037, [%r438+12288];
	add.s64 	%rd402, %rd34, %rd25;
	shl.b64 	%rd403, %rd402, 2;
	add.s64 	%rd404, %rd24, %rd403;
	st.global.u32 	[%rd404+12288], %r2037;
$L__BB15_316:
	bar.warp.sync 	-1;
	shl.b32 	%r2038, %r361, 3;
	add.s32 	%r2040, %r1939, %r2038;
	ld.shared.u64 	%rd35, [%r2040+26112];
	add.s32 	%r2041, %r437, 3456;
	setp.ge.s32 	%p197, %r2041, %r439;
	@%p197 bra 	$L__BB15_318;
	ld.shared.u32 	%r2042, [%r438+13824];
	add.s64 	%rd405, %rd35, %rd25;
	shl.b64 	%rd406, %rd405, 2;
	add.s64 	%rd407, %rd24, %rd406;
	st.global.u32 	[%rd407+13824], %r2042;
$L__BB15_318:
	bar.warp.sync 	-1;
	shl.b32 	%r2043, %r362, 3;
	add.s32 	%r2045, %r1939, %r2043;
	ld.shared.u64 	%rd36, [%r2045+26112];
	add.s32 	%r2046, %r437, 3840;
	setp.ge.s32 	%p198, %r2046, %r439;
	@%p198 bra 	$L__BB15_320;
	ld.shared.u32 	%r2047, [%r438+15360];
	add.s64 	%rd408, %rd36, %rd25;
	shl.b64 	%rd409, %rd408, 2;
	add.s64 	%rd410, %rd24, %rd409;
	st.global.u32 	[%rd410+15360], %r2047;
$L__BB15_320:
	bar.warp.sync 	-1;
	shl.b32 	%r2048, %r363, 3;
	add.s32 	%r2050, %r1939, %r2048;
	ld.shared.u64 	%rd37, [%r2050+26112];
	add.s32 	%r2051, %r437, 4224;
	setp.ge.s32 	%p199, %r2051, %r439;
	@%p199 bra 	$L__BB15_322;
	ld.shared.u32 	%r2052, [%r438+16896];
	add.s64 	%rd411, %rd37, %rd25;
	shl.b64 	%rd412, %rd411, 2;
	add.s64 	%rd413, %rd24, %rd412;
	st.global.u32 	[%rd413+16896], %r2052;
$L__BB15_322:
	bar.warp.sync 	-1;
	shl.b32 	%r2053, %r364, 3;
	add.s32 	%r2055, %r1939, %r2053;
	ld.shared.u64 	%rd38, [%r2055+26112];
	add.s32 	%r2056, %r437, 4608;
	setp.ge.s32 	%p200, %r2056, %r439;
	@%p200 bra 	$L__BB15_324;
	ld.shared.u32 	%r2057, [%r438+18432];
	add.s64 	%rd414, %rd38, %rd25;
	shl.b64 	%rd415, %rd414, 2;
	add.s64 	%rd416, %rd24, %rd415;
	st.global.u32 	[%rd416+18432], %r2057;
$L__BB15_324:
	bar.warp.sync 	-1;
	shl.b32 	%r2058, %r365, 3;
	add.s32 	%r2060, %r1939, %r2058;
	ld.shared.u64 	%rd39, [%r2060+26112];
	add.s32 	%r2061, %r437, 4992;
	setp.ge.s32 	%p201, %r2061, %r439;
	@%p201 bra 	$L__BB15_326;
	ld.shared.u32 	%r2062, [%r438+19968];
	add.s64 	%rd417, %rd39, %rd25;
	shl.b64 	%rd418, %rd417, 2;
	add.s64 	%rd419, %rd24, %rd418;
	st.global.u32 	[%rd419+19968], %r2062;
$L__BB15_326:
	bar.warp.sync 	-1;
	shl.b32 	%r2063, %r366, 3;
	add.s32 	%r2065, %r1939, %r2063;
	ld.shared.u64 	%rd40, [%r2065+26112];
	add.s32 	%r2066, %r437, 5376;
	setp.ge.s32 	%p202, %r2066, %r439;
	@%p202 bra 	$L__BB15_328;
	ld.shared.u32 	%r2067, [%r438+21504];
	add.s64 	%rd420, %rd40, %rd25;
	shl.b64 	%rd421, %rd420, 2;
	add.s64 	%rd422, %rd24, %rd421;
	st.global.u32 	[%rd422+21504], %r2067;
$L__BB15_328:
	bar.warp.sync 	-1;
	shl.b32 	%r2068, %r367, 3;
	add.s32 	%r2070, %r1939, %r2068;
	ld.shared.u64 	%rd41, [%r2070+26112];
	add.s32 	%r2071, %r437, 5760;
	setp.ge.s32 	%p203, %r2071, %r439;
	@%p203 bra 	$L__BB15_330;
	ld.shared.u32 	%r2072, [%r438+23040];
	add.s64 	%rd423, %rd41, %rd25;
	shl.b64 	%rd424, %rd423, 2;
	add.s64 	%rd425, %rd24, %rd424;
	st.global.u32 	[%rd425+23040], %r2072;
$L__BB15_330:
	bar.warp.sync 	-1;
	shl.b32 	%r2073, %r368, 3;
	add.s32 	%r2075, %r1939, %r2073;
	ld.shared.u64 	%rd426, [%r2075+26112];
	add.s64 	%rd42, %rd426, %rd25;
	or.b32  	%r2076, %r437, 6144;
	setp.ge.s32 	%p204, %r2076, %r439;
	@%p204 bra 	$L__BB15_332;
	ld.shared.u32 	%r2077, [%r438+24576];
	shl.b64 	%rd427, %rd42, 2;
	add.s64 	%rd428, %rd24, %rd427;
	st.global.u32 	[%rd428+24576], %r2077;
$L__BB15_332:
	bar.warp.sync 	-1;
$L__BB15_333:
	ret;

}


// ===== COMPILED SASS (sm_100) =====

	.target	sm_100

	.elftype	@"ET_EXEC"


//--------------------- .note.nv.tkinfo           --------------------------
	.section	.note.nv.tkinfo,"",@"SHT_NOTE"
	.sectionflags	@"SHF_NOTE_NV_TKINFO"
	.tkinfo
        /*0018*/ 	.word	0x00000002
        /*0030*/ 	.string	""
        /*0030*/ 	.string	"ptxas"
        /*0030*/ 	.string	"Cuda compilation tools, release 13.0, V13.0.88"
        /*0030*/ 	.string	"Build cuda_13.0.r13.0/compiler.36424714_0"
        /*0030*/ 	.string	"-arch sm_100 -m 64 "



//--------------------- .note.nv.cuinfo           --------------------------
	.section	.note.nv.cuinfo,"",@"SHT_NOTE"
	.sectionflags	@"SHF_NOTE_NV_CUINFO"
        /*0018*/ 	.short	0x0002
        /*001a*/ 	.short	0x0064
        /*001c*/ 	.short	0x0082
	.zero		2


//--------------------- .nv.info                  --------------------------
	.section	.nv.info,"",@"SHT_CUDA_INFO"
	.align	4


	//----- nvinfo : EIATTR_REGCOUNT
	.align		4
        /*0000*/ 	.byte	0x04, 0x2f
        /*0002*/ 	.short	(.L_46 - .L_45)
	.align		4
.L_45:
        /*0004*/ 	.word	index@(_Z10hash_boidsPK6float2Piiii)
        /*0008*/ 	.word	0x00000012


	//----- nvinfo : EIATTR_FRAME_SIZE
	.align		4
.L_46:
        /*000c*/ 	.byte	0x04, 0x11
        /*000e*/ 	.short	(.L_48 - .L_47)
	.align		4
.L_47:
        /*0010*/ 	.word	index@($__internal_2_$__cuda_sm3x_div_rn_noftz_f32_slowpath)
        /*0014*/ 	.word	0x00000000


	//----- nvinfo : EIATTR_FRAME_SIZE
	.align		4
.L_48:
        /*0018*/ 	.byte	0x04, 0x11
        /*001a*/ 	.short	(.L_50 - .L_49)
	.align		4
.L_49:
        /*001c*/ 	.word	index@(_Z10hash_boidsPK6float2Piiii)
        /*0020*/ 	.word	0x00000000


	//----- nvinfo : EIATTR_REGCOUNT
	.align		4
.L_50:
        /*0024*/ 	.byte	0x04, 0x2f
        /*0026*/ 	.short	(.L_52 - .L_51)
	.align		4
.L_51:
        /*0028*/ 	.word	index@(_Z16find_cell_boundsPKiPiS1_i)
        /*002c*/ 	.word	0x0000000e


	//----- nvinfo : EIATTR_FRAME_SIZE
	.align		4
.L_52:
        /*0030*/ 	.byte	0x04, 0x11
        /*0032*/ 	.short	(.L_54 - .L_53)
	.align		4
.L_53:
        /*0034*/ 	.word	index@(_Z16find_cell_boundsPKiPiS1_i)
        /*0038*/ 	.word	0x00000000


	//----- nvinfo : EIATTR_REGCOUNT
	.align		4
.L_54:
        /*003c*/ 	.byte	0x04, 0x2f
        /*003e*/ 	.short	(.L_56 - .L_55)
	.align		4
.L_55:
        /*0040*/ 	.word	index@(_Z12update_boidsPK6float2S1_PS_S2_PKiS4_iii)
        /*0044*/ 	.word	0x0000001e


	//----- nvinfo : EIATTR_FRAME_SIZE
	.align		4
.L_56:
        /*0048*/ 	.byte	0x04, 0x11
        /*004a*/ 	.short	(.L_58 - .L_57)
	.align		4
.L_57:
        /*004c*/ 	.word	index@($__internal_1_$__cuda_sm3x_div_rn_noftz_f32_slowpath)
        /*0050*/ 	.word	0x00000000


	//----- nvinfo : EIATTR_FRAME_SIZE
	.align		4
.L_58:
        /*0054*/ 	.byte	0x04, 0x11
        /*0056*/ 	.short	(.L_60 - .L_59)
	.align		4
.L_59:
        /*0058*/ 	.word	index@($__internal_0_$__cuda_sm20_rcp_rn_f32_slowpath)
        /*005c*/ 	.word	0x00000000


	//----- nvinfo : EIATTR_FRAME_SIZE
	.align		4
.L_60:
        /*0060*/ 	.byte	0x04, 0x11
        /*0062*/ 	.short	(.L_62 - .L_61)
	.align		4
.L_61:
        /*0064*/ 	.word	index@(_Z12update_boidsPK6float2S1_PS_S2_PKiS4_iii)
        /*0068*/ 	.word	0x00000000


	//----- nvinfo : EIATTR_REGCOUNT
	.align		4
.L_62:
        /*006c*/ 	.byte	0x04, 0x2f
        /*006e*/ 	.short	(.L_64 - .L_63)
	.align		4
.L_63:
        /*0070*/ 	.word	index@(_ZN3cub18CUB_300001_SM_10006detail11EmptyKernelIvEEvv)
        /*0074*/ 	.word	0x00000004


	//----- nvinfo : EIATTR_FRAME_SIZE
	.align		4
.L_64:
        /*0078*/ 	.byte	0x04, 0x11
        /*007a*/ 	.short	(.L_66 - .L_65)
	.align		4
.L_65:
        /*007c*/ 	.word	index@(_ZN3cub18CUB_300001_SM_10006detail11EmptyKernelIvEEvv)
        /*0080*/ 	.word	0x00000000


	//----- nvinfo : EIATTR_REGCOUNT
	.align		4
.L_66:
        /*0084*/ 	.byte	0x04, 0x2f
        /*0086*/ 	.short	(.L_68 - .L_67)
	.align		4
.L_67:
        /*0088*/ 	.word	index@(_ZN3cub18CUB_300001_SM_10006detail9transform16transform_kernelINS2_10policy_hubILb1EN4cuda3std3__45tupleIJN6thrust24THRUST_300001_SM_1000_NS12zip_iteratorINS8_IJNSA_10device_ptrI6float2EESE_EEEEEEEEE10policy1000EiNS7_10__identityENSA_7pointerINS8_IJSD_SD_EEENSA_8cuda_cub3tagENSA_11use_defaultESP_EEJSG_EEEvT0_iT1_T2_DpNS2_10kernel_argIT3_EE)
        /*008c*/ 	.word	0x00000020


	//----- nvinfo : EIATTR_FRAME_SIZE
	.align		4
.L_68:
        /*0090*/ 	.byte	0x04, 0x11
        /*0092*/ 	.short	(.L_70 - .L_69)
	.align		4
.L_69:
        /*0094*/ 	.word	index@(_ZN3cub18CUB_300001_SM_10006detail9transform16transform_kernelINS2_10policy_hubILb1EN4cuda3std3__45tupleIJN6thrust24THRUST_300001_SM_1000_NS12zip_iteratorINS8_IJNSA_10device_ptrI6float2EESE_EEEEEEEEE10policy1000EiNS7_10__identityENSA_7pointerINS8_IJSD_SD_EEENSA_8cuda_cub3tagENSA_11use_defaultESP_EEJSG_EEEvT0_iT1_T2_DpNS2_10kernel_argIT3_EE)
        /*0098*/ 	.word	0x00000000


	//----- nvinfo : EIATTR_REGCOUNT
	.align		4
.L_70:
        /*009c*/ 	.byte	0x04, 0x2f
        /*009e*/ 	.short	(.L_72 - .L_71)
	.align		4
.L_71:
        /*00a0*/ 	.word	index@(_ZN3cub18CUB_300001_SM_10006detail9transform16transform_kernelINS2_10policy_hubILb1EN4cuda3std3__45tupleIJN6thrust24THRUST_300001_SM_1000_NS12zip_iteratorINS8_IJNSA_10device_ptrI6float2EESE_EEEEEEEEE10policy1000ElNS7_10__identityENSA_7pointerINS8_IJSD_SD_EEENSA_8cuda_cub3tagENSA_11use_defaultESP_EEJSG_EEEvT0_iT1_T2_DpNS2_10kernel_argIT3_EE)
        /*00a4*/ 	.word	0x00000020


	//----- nvinfo : EIATTR_FRAME_SIZE
	.align		4
.L_72:
        /*00a8*/ 	.byte	0x04, 0x11
        /*00aa*/ 	.short	(.L_74 - .L_73)
	.align		4
.L_73:
        /*00ac*/ 	.word	index@(_ZN3cub18CUB_300001_SM_10006detail9transform16transform_kernelINS2_10policy_hubILb1EN4cuda3std3__45tupleIJN6thrust24THRUST_300001_SM_1000_NS12zip_iteratorINS8_IJNSA_10device_ptrI6float2EESE_EEEEEEEEE10policy1000ElNS7_10__identityENSA_7pointerINS8_IJSD_SD_EEENSA_8cuda_cub3tagENSA_11use_defaultESP_EEJSG_EEEvT0_iT1_T2_DpNS2_10kernel_argIT3_EE)
        /*00b0*/ 	.word	0x00000000


	//----- nvinfo : EIATTR_REGCOUNT
	.align		4
.L_74:
        /*00b4*/ 	.byte	0x04, 0x2f
        /*00b6*/ 	.short	(.L_76 - .L_75)
	.align		4
.L_75:
        /*00b8*/ 	.word	index@(_ZN3cub18CUB_300001_SM_10006detail9transform16transform_kernelINS2_10policy_hubILb1EN4cuda3std3__45tupleIJN6thrust24THRUST_300001_SM_1000_NS6detail15normal_iteratorINSA_7pointerINS8_IJ6float2SE_EEENSA_8cuda_cub3tagENSA_11use_defaultESI_EEEEEEEE10policy1000EiNS7_10__identityENSA_12zip_iteratorINS8_IJNSA_10device_ptrISE_EESR_EEEEEJPSF_EEEvT0_iT1_T2_DpNS2_10kernel_argIT3_EE)
        /*00bc*/ 	.word	0x00000020


	//----- nvinfo : EIATTR_FRAME_SIZE
	.align		4
.L_76:
        /*00c0*/ 	.byte	0x04, 0x11
        /*00c2*/ 	.short	(.L_78 - .L_77)
	.align		4
.L_77:
        /*00c4*/ 	.word	index@(_ZN3cub18CUB_300001_SM_10006detail9transform16transform_kernelINS2_10policy_hubILb1EN4cuda3std3__45tupleIJN6thrust24THRUST_300001_SM_1000_NS6detail15normal_iteratorINSA_7pointerINS8_IJ6float2SE_EEENSA_8cuda_cub3tagENSA_11use_defaultESI_EEEEEEEE10policy1000EiNS7_10__identityENSA_12zip_iteratorINS8_IJNSA_10device_ptrISE_EESR_EEEEEJPSF_EEEvT0_iT1_T2_DpNS2_10kernel_argIT3_EE)
        /*00c8*/ 	.word	0x00000000


	//----- nvinfo : EIATTR_REGCOUNT
	.align		4
.L_78:
        /*00cc*/ 	.byte	0x04, 0x2f
        /*00ce*/ 	.short	(.L_80 - .L_79)
	.align		4
.L_79:
        /*00d0*/ 	.word	index@(_ZN3cub18CUB_300001_SM_10006detail9transform16transform_kernelINS2_10policy_hubILb1EN4cuda3std3__45tupleIJN6thrust24THRUST_300001_SM_1000_NS6detail15normal_iteratorINSA_7pointerINS8_IJ6float2SE_EEENSA_8cuda_cub3tagENSA_11use_defaultESI_EEEEEEEE10policy1000ElNS7_10__identityENSA_12zip_iteratorINS8_IJNSA_10device_ptrISE_EESR_EEEEEJPSF_EEEvT0_iT1_T2_DpNS2_10kernel_argIT3_EE)
        /*00d4*/ 	.word	0x00000020


	//----- nvinfo : EIATTR_FRAME_SIZE
	.align		4
.L_80:
        /*00d8*/ 	.byte	0x04, 0x11
        /*00da*/ 	.short	(.L_82 - .L_81)
	.align		4
.L_81:
        /*00dc*/ 	.word	index@(_ZN3cub18CUB_300001_SM_10006detail9transform16transform_kernelINS2_10policy_hubILb1EN4cuda3std3__45tupleIJN6thrust24THRUST_300001_SM_1000_NS6detail15normal_iteratorINSA_7pointerINS8_IJ6float2SE_EEENSA_8cuda_cub3tagENSA_11use_defaultESI_EEEEEEEE10policy1000ElNS7_10__identityENSA_12zip_iteratorINS8_IJNSA_10device_ptrISE_EESR_EEEEEJPSF_EEEvT0_iT1_T2_DpNS2_10kernel_argIT3_EE)
        /*00e0*/ 	.word	0x00000000


	//----- nvinfo : EIATTR_REGCOUNT
	.align		4
.L_82:
        /*00e4*/ 	.byte	0x04, 0x2f
        /*00e6*/ 	.short	(.L_84 - .L_83)
	.align		4
.L_83:
        /*00e8*/ 	.word	index@(_ZN3cub18CUB_300001_SM_10006detail10radix_sort31DeviceRadixSortSingleTileKernelINS1_5radix10policy_hubIiN4cuda3std3__45tupleIJ6float2SA_EEEyE10Policy1000ELNS0_9SortOrderE0EiSB_yNS1_21identity_decomposer_tEEEvPKT1_PSG_PKT2_PSK_T3_iiT4_)
        /*00ec*/ 	.word	0x0000005f


	//----- nvinfo : EIATTR_FRAME_SIZE
	.align		4
.L_84:
        /*00f0*/ 	.byte	0x04, 0x11
        /*00f2*/ 	.short	(.L_86 - .L_85)
	.align		4
.L_85:
        /*00f4*/ 	.word	index@(_ZN3cub18CUB_300001_SM_10006detail10radix_sort31DeviceRadixSortSingleTileKernelINS1_5radix10policy_hubIiN4cuda3std3__45tupleIJ6float2SA_EEEyE10Policy1000ELNS0_9SortOrderE0EiSB_yNS1_21identity_decomposer_tEEEvPKT1_PSG_PKT2_PSK_T3_iiT4_)
        /*00f8*/ 	.word	0x00000000


	//----- nvinfo : EIATTR_REGCOUNT
	.align		4
.L_86:
        /*00fc*/ 	.byte	0x04, 0x2f
        /*00fe*/ 	.short	(.L_88 - .L_87)
	.align		4
.L_87:
        /*0100*/ 	.word	index@(_ZN3cub18CUB_300001_SM_10006detail10radix_sort30DeviceRadixSortHistogramKernelINS1_5radix10policy_hubIiN4cuda3std3__45tupleIJ6float2SA_EEEyE10Policy1000ELNS0_9SortOrderE0EiyNS1_21identity_decomposer_tEEEvPT2_PKT1_SG_iiT3_)
        /*0104*/ 	.word	0x00000020


	//----- nvinfo : EIATTR_FRAME_SIZE
	.align		4
.L_88:
        /*0108*/ 	.byte	0x04, 0x11
        /*010a*/ 	.short	(.L_90 - .L_89)
	.align		4
.L_89:
        /*010c*/ 	.word	index@(_ZN3cub18CUB_300001_SM_10006detail10radix_sort30DeviceRadixSortHistogramKernelINS1_5radix10policy_hubIiN4cuda3std3__45tupleIJ6float2SA_EEEyE10Policy1000ELNS0_9SortOrderE0EiyNS1_21identity_decomposer_tEEEvPT2_PKT1_SG_iiT3_)
        /*0110*/ 	.word	0x00000000


	//----- nvinfo : EIATTR_REGCOUNT
	.align		4
.L_90:
        /*0114*/ 	.byte	0x04, 0x2f
        /*0116*/ 	.short	(.L_92 - .L_91)
	.align		4
.L_91:
        /*0118*/ 	.word	index@(_ZN3cub18CUB_300001_SM_10006detail10radix_sort33DeviceRadixSortExclusiveSumKernelINS1_5radix10policy_hubIiN4cuda3std3__45tupleIJ6float2SA_EEEyE10Policy1000EyEEvPT0_)
        /*011c*/ 	.word	0x00000020


	//----- nvinfo : EIATTR_FRAME_SIZE
	.align		4
.L_92:
        /*0120*/ 	.byte	0x04, 0x11
        /*0122*/ 	.short	(.L_94 - .L_93)
	.align		4
.L_93:
        /*0124*/ 	.word	index@(_ZN3cub18CUB_300001_SM_10006detail10radix_sort33DeviceRadixSortExclusiveSumKernelINS1_5radix10policy_hubIiN4cuda3std3__45tupleIJ6float2SA_EEEyE10Policy1000EyEEvPT0_)
        /*0128*/ 	.word	0x00000000


	//----- nvinfo : EIATTR_REGCOUNT
	.align		4
.L_94:
        /*012c*/ 	.byte	0x04, 0x2f
        /*012e*/ 	.short	(.L_96 - .L_95)
	.align		4
.L_95:
        /*0130*/ 	.word	index@(_ZN3cub18CUB_300001_SM_10006detail10radix_sort29DeviceRadixSortOnesweepKernelINS1_5radix10policy_hubIiN4cuda3std3__45tupleIJ6float2SA_EEEyE10Policy1000ELNS0_9SortOrderE0EiSB_yiiNS1_21identity_decomposer_tEEEvPT5_SH_PT3_PKSI_PT1_PKSM_PT2_PKSQ_T4_iiT6_)
        /*0134*/ 	.word	0x00000038


	//----- nvinfo : EIATTR_FRAME_SIZE
	.align		4
.L_96:
        /*0138*/ 	.byte	0x04, 0x11
        /*013a*/ 	.short	(.L_98 - .L_97)
	.align		4
.L_97:
        /*013c*/ 	.word	index@(_ZN3cub18CUB_300001_SM_10006detail10radix_sort29DeviceRadixSortOnesweepKernelINS1_5radix10policy_hubIiN4cuda3std3__45tupleIJ6float2SA_EEEyE10Policy1000ELNS0_9SortOrderE0EiSB_yiiNS1_21identity_decomposer_tEEEvPT5_SH_PT3_PKSI_PT1_PKSM_PT2_PKSQ_T4_iiT6_)
        /*0140*/ 	.word	0x00000000


	//----- nvinfo : EIATTR_REGCOUNT
	.align		4
.L_98:
        /*0144*/ 	.byte	0x04, 0x2f
        /*0146*/ 	.short	(.L_100 - .L_99)
	.align		4
.L_99:
        /*0148*/ 	.word	index@(_ZN3cub18CUB_300001_SM_10006detail10radix_sort31DeviceRadixSortSingleTileKernelINS1_5radix10policy_hubIiiyE10Policy1000ELNS0_9SortOrderE0EiiyNS1_21identity_decomposer_tEEEvPKT1_PSA_PKT2_PSE_T3_iiT4_)
        /*014c*/ 	.word	0x00000099


	//----- nvinfo : EIATTR_FRAME_SIZE
	.align		4
.L_100:
        /*0150*/ 	.byte	0x04, 0x11
        /*0152*/ 	.short	(.L_102 - .L_101)
	.align		4
.L_101:
        /*0154*/ 	.word	index@(_ZN3cub18CUB_300001_SM_10006detail10radix_sort31DeviceRadixSortSingleTileKernelINS1_5radix10policy_hubIiiyE10Policy1000ELNS0_9SortOrderE0EiiyNS1_21identity_decomposer_tEEEvPKT1_PSA_PKT2_PSE_T3_iiT4_)
        /*0158*/ 	.word	0x00000000


	//----- nvinfo : EIATTR_REGCOUNT
	.align		4
.L_102:
        /*015c*/ 	.byte	0x04, 0x2f
        /*015e*/ 	.short	(.L_104 - .L_103)
	.align		4
.L_103:
        /*0160*/ 	.word	index@(_ZN3cub18CUB_300001_SM_10006detail10radix_sort30DeviceRadixSortHistogramKernelINS1_5radix10policy_hubIiiyE10Policy1000ELNS0_9SortOrderE0EiyNS1_21identity_decomposer_tEEEvPT2_PKT1_SA_iiT3_)
        /*0164*/ 	.word	0x00000020


	//----- nvinfo : EIATTR_FRAME_SIZE
	.align		4
.L_104:
        /*0168*/ 	.byte	0x04, 0x11
        /*016a*/ 	.short	(.L_106 - .L_105)
	.align		4
.L_105:
        /*016c*/ 	.word	index@(_ZN3cub18CUB_300001_SM_10006detail10radix_sort30DeviceRadixSortHistogramKernelINS1_5radix10policy_hubIiiyE10Policy1000ELNS0_9SortOrderE0EiyNS1_21identity_decomposer_tEEEvPT2_PKT1_SA_iiT3_)
        /*0170*/ 	.word	0x00000000


	//----- nvinfo : EIATTR_REGCOUNT
	.align		4
.L_106:
        /*0174*/ 	.byte	0x04, 0x2f
        /*0176*/ 	.short	(.L_108 - .L_107)
	.align		4
.L_107:
        /*0178*/ 	.word	index@(_ZN3cub18CUB_300001_SM_10006detail10radix_sort33DeviceRadixSortExclusiveSumKernelINS1_5radix10policy_hubIiiyE10Policy1000EyEEvPT0_)
        /*017c*/ 	.word	0x00000020


	//----- nvinfo : EIATTR_FRAME_SIZE
	.align		4
.L_108:
        /*0180*/ 	.byte	0x04, 0x11
        /*0182*/ 	.short	(.L_110 - .L_109)
	.align		4
.L_109:
        /*0184*/ 	.word	index@(_ZN3cub18CUB_300001_SM_10006detail10radix_sort33DeviceRadixSortExclusiveSumKernelINS1_5radix10policy_hubIiiyE10Policy1000EyEEvPT0_)
        /*0188*/ 	.word	0x00000000


	//----- nvinfo : EIATTR_REGCOUNT
	.align		4
.L_110:
        /*018c*/ 	.byte	0x04, 0x2f
        /*018e*/ 	.short	(.L_112 - .L_111)
	.align		4
.L_111:
        /*0190*/ 	.word	index@(_ZN3cub18CUB_300001_SM_10006detail10radix_sort29DeviceRadixSortOnesweepKernelINS1_5radix10policy_hubIiiyE10Policy1000ELNS0_9SortOrderE0EiiyiiNS1_21identity_decomposer_tEEEvPT5_SB_PT3_PKSC_PT1_PKSG_PT2_PKSK_T4_iiT6_)
        /*0194*/ 	.word	0x00000049


	//----- nvinfo : EIATTR_FRAME_SIZE
	.align		4
.L_112:
        /*0198*/ 	.byte	0x04, 0x11
        /*019a*/ 	.short	(.L_114 - .L_113)
	.align		4
.L_113:
        /*019c*/ 	.word	index@(_ZN3cub18CUB_300001_SM_10006detail10radix_sort29DeviceRadixSortOnesweepKernelINS1_5radix10policy_hubIiiyE10Policy1000ELNS0_9SortOrderE0EiiyiiNS1_21identity_decomposer_tEEEvPT5_SB_PT3_PKSC_PT1_PKSG_PT2_PKSK_T4_iiT6_)
        /*01a0*/ 	.word	0x00000000


	//----- nvinfo : EIATTR_MIN_STACK_SIZE
	.align		4
.L_114:
        /*01a4*/ 	.byte	0x04, 0x12
        /*01a6*/ 	.short	(.L_116 - .L_115)
	.align		4
.L_115:
        /*01a8*/ 	.word	index@(_ZN3cub18CUB_300001_SM_10006detail10radix_sort29DeviceRadixSortOnesweepKernelINS1_5radix10policy_hubIiiyE10Policy1000ELNS0_9SortOrderE0EiiyiiNS1_21identity_decomposer_tEEEvPT5_SB_PT3_PKSC_PT1_PKSG_PT2_PKSK_T4_iiT6_)
        /*01ac*/ 	.word	0x00000000


	//----- nvinfo : EIATTR_MIN_STACK_SIZE
	.align		4
.L_116:
        /*01b0*/ 	.byte	0x04, 0x12
        /*01b2*/ 	.short	(.L_118 - .L_117)
	.align		4
.L_117:
        /*01b4*/ 	.word	index@(_ZN3cub18CUB_300001_SM_10006detail10radix_sort33DeviceRadixSortExclusiveSumKernelINS1_5radix10policy_hubIiiyE10Policy1000EyEEvPT0_)
        /*01b8*/ 	.word	0x00000000


	//----- nvinfo : EIATTR_MIN_STACK_SIZE
	.align		4
.L_118:
        /*01bc*/ 	.byte	0x04, 0x12
        /*01be*/ 	.short	(.L_120 - .L_119)
	.align		4
.L_119:
        /*01c0*/ 	.word	index@(_ZN3cub18CUB_300001_SM_10006detail10radix_sort30DeviceRadixSortHistogramKernelINS1_5radix10policy_hubIiiyE10Policy1000ELNS0_9SortOrderE0EiyNS1_21identity_decomposer_tEEEvPT2_PKT1_SA_iiT3_)
        /*01c4*/ 	.word	0x00000000


	//----- nvinfo : EIATTR_MIN_STACK_SIZE
	.align		4
.L_120:
        /*01c8*/ 	.byte	0x04, 0x12
        /*01ca*/ 	.short	(.L_122 - .L_121)
	.align		4
.L_121:
        /*01cc*/ 	.word	index@(_ZN3cub18CUB_300001_SM_10006detail10radix_sort31DeviceRadixSortSingleTileKernelINS1_5radix10policy_hubIiiyE10Policy1000ELNS0_9SortOrderE0EiiyNS1_21identity_decomposer_tEEEvPKT1_PSA_PKT2_PSE_T3_iiT4_)
        /*01d0*/ 	.word	0x00000000


	//----- nvinfo : EIATTR_MIN_STACK_SIZE
	.align		4
.L_122:
        /*01d4*/ 	.byte	0x04, 0x12
        /*01d6*/ 	.short	(.L_124 - .L_123)
	.align		4
.L_123:
        /*01d8*/ 	.word	index@(_ZN3cub18CUB_300001_SM_10006detail10radix_sort29DeviceRadixSortOnesweepKernelINS1_5radix10policy_hubIiN4cuda3std3__45tupleIJ6float2SA_EEEyE10Policy1000ELNS0_9SortOrderE0EiSB_yiiNS1_21identity_decomposer_tEEEvPT5_SH_PT3_PKSI_PT1_PKSM_PT2_PKSQ_T4_iiT6_)
        /*01dc*/ 	.word	0x00000000


	//----- nvinfo : EIATTR_MIN_STACK_SIZE
	.align		4
.L_124:
        /*01e0*/ 	.byte	0x04, 0x12
        /*01e2*/ 	.short	(.L_126 - .L_125)
	.align		4
.L_125:
        /*01e4*/ 	.word	index@(_ZN3cub18CUB_300001_SM_10006detail10radix_sort33DeviceRadixSortExclusiveSumKernelINS1_5radix10policy_hubIiN4cuda3std3__45tupleIJ6float2SA_EEEyE10Policy1000EyEEvPT0_)
        /*01e8*/ 	.word	0x00000000


	//----- nvinfo : EIATTR_MIN_STACK_SIZE
	.align		4
.L_126:
        /*01ec*/ 	.byte	0x04, 0x12
        /*01ee*/ 	.short	(.L_128 - .L_127)
	.align		4
.L_127:
        /*01f0*/ 	.word	index@(_ZN3cub18CUB_300001_SM_10006detail10radix_sort30DeviceRadixSortHistogramKernelINS1_5radix10policy_hubIiN4cuda3std3__45tupleIJ6float2SA_EEEyE10Policy1000ELNS0_9SortOrderE0EiyNS1_21identity_decomposer_tEEEvPT2_PKT1_SG_iiT3_)
        /*01f4*/ 	.word	0x00000000


	//----- nvinfo : EIATTR_MIN_STACK_SIZE
	.align		4
.L_128:
        /*01f8*/ 	.byte	0x04, 0x12
        /*01fa*/ 	.short	(.L_130 - .L_129)
	.align		4
.L_129:
        /*01fc*/ 	.word	index@(_ZN3cub18CUB_300001_SM_10006detail10radix_sort31DeviceRadixSortSingleTileKernelINS1_5radix10policy_hubIiN4cuda3std3__45tupleIJ6float2SA_EEEyE10Policy1000ELNS0_9SortOrderE0EiSB_yNS1_21identity_decomposer_tEEEvPKT1_PSG_PKT2_PSK_T3_iiT4_)
        /*0200*/ 	.word	0x00000000


	//----- nvinfo : EIATTR_MIN_STACK_SIZE
	.align		4
.L_130:
        /*0204*/ 	.byte	0x04, 0x12
        /*0206*/ 	.short	(.L_132 - .L_131)
	.align		4
.L_131:
        /*0208*/ 	.word	index@(_ZN3cub18CUB_300001_SM_10006detail9transform16transform_kernelINS2_10policy_hubILb1EN4cuda3std3__45tupleIJN6thrust24THRUST_300001_SM_1000_NS6detail15normal_iteratorINSA_7pointerINS8_IJ6float2SE_EEENSA_8cuda_cub3tagENSA_11use_defaultESI_EEEEEEEE10policy1000ElNS7_10__identityENSA_12zip_iteratorINS8_IJNSA_10device_ptrISE_EESR_EEEEEJPSF_EEEvT0_iT1_T2_DpNS2_10kernel_argIT3_EE)
        /*020c*/ 	.word	0x00000000


	//----- nvinfo : EIATTR_MIN_STACK_SIZE
	.align		4
.L_132:
        /*0210*/ 	.byte	0x04, 0x12
        /*0212*/ 	.short	(.L_134 - .L_133)
	.align		4
.L_133:
        /*0214*/ 	.word	index@(_ZN3cub18CUB_300001_SM_10006detail9transform16transform_kernelINS2_10policy_hubILb1EN4cuda3std3__45tupleIJN6thrust24THRUST_300001_SM_1000_NS6detail15normal_iteratorINSA_7pointerINS8_IJ6float2SE_EEENSA_8cuda_cub3tagENSA_11use_defaultESI_EEEEEEEE10policy1000EiNS7_10__identityENSA_12zip_iteratorINS8_IJNSA_10device_ptrISE_EESR_EEEEEJPSF_EEEvT0_iT1_T2_DpNS2_10kernel_argIT3_EE)
        /*0218*/ 	.word	0x00000000


	//----- nvinfo : EIATTR_MIN_STACK_SIZE
	.align		4
.L_134:
        /*021c*/ 	.byte	0x04, 0x12
        /*021e*/ 	.short	(.L_136 - .L_135)
	.align		4
.L_135:
        /*0220*/ 	.word	index@(_ZN3cub18CUB_300001_SM_10006detail9transform16transform_kernelINS2_10policy_hubILb1EN4cuda3std3__45tupleIJN6thrust24THRUST_300001_SM_1000_NS12zip_iteratorINS8_IJNSA_10device_ptrI6float2EESE_EEEEEEEEE10policy1000ElNS7_10__identityENSA_7pointerINS8_IJSD_SD_EEENSA_8cuda_cub3tagENSA_11use_defaultESP_EEJSG_EEEvT0_iT1_T2_DpNS2_10kernel_argIT3_EE)
        /*0224*/ 	.word	0x00000000


	//----- nvinfo : EIATTR_MIN_STACK_SIZE
	.align		4
.L_136:
        /*0228*/ 	.byte	0x04, 0x12
        /*022a*/ 	.short	(.L_138 - .L_137)
	.align		4
.L_137:
        /*022c*/ 	.word	index@(_ZN3cub18CUB_300001_SM_10006detail9transform16transform_kernelINS2_10policy_hubILb1EN4cuda3std3__45tupleIJN6thrust24THRUST_300001_SM_1000_NS12zip_iteratorINS8_IJNSA_10device_ptrI6float2EESE_EEEEEEEEE10policy1000EiNS7_10__identityENSA_7pointerINS8_IJSD_SD_EEENSA_8cuda_cub3tagENSA_11use_defaultESP_EEJSG_EEEvT0_iT1_T2_DpNS2_10kernel_argIT3_EE)
        /*0230*/ 	.word	0x00000000


	//----- nvinfo : EIATTR_MIN_STACK_SIZE
	.align		4
.L_138:
        /*0234*/ 	.byte	0x04, 0x12
        /*0236*/ 	.short	(.L_140 - .L_139)
	.align		4
.L_139:
        /*0238*/ 	.word	index@(_ZN3cub18CUB_300001_SM_10006detail11EmptyKernelIvEEvv)
        /*023c*/ 	.word	0x00000000


	//----- nvinfo : EIATTR_MIN_STACK_SIZE
	.align		4
.L_140:
        /*0240*/ 	.byte	0x04, 0x12
        /*0242*/ 	.short	(.L_142 - .L_141)
	.align		4
.L_141:
        /*0244*/ 	.word	index@(_Z12update_boidsPK6float2S1_PS_S2_PKiS4_iii)
        /*0248*/ 	.word	0x00000000


	//----- nvinfo : EIATTR_MIN_STACK_SIZE
	.align		4
.L_142:
        /*024c*/ 	.byte	0x04, 0x12
        /*024e*/ 	.short	(.L_144 - .L_143)
	.align		4
.L_143:
        /*0250*/ 	.word	index@(_Z16find_cell_boundsPKiPiS1_i)
        /*0254*/ 	.word	0x00000000


	//----- nvinfo : EIATTR_MIN_STACK_SIZE
	.align		4
.L_144:
        /*0258*/ 	.byte	0x04, 0x12
        /*025a*/ 	.short	(.L_146 - .L_145)
	.align		4
.L_145:
        /*025c*/ 	.word	index@(_Z10hash_boidsPK6float2Piiii)
        /*0260*/ 	.word	0x00000000
.L_146:


//--------------------- .nv.compat                --------------------------
	.section	.nv.compat,"",@"SHT_CUDA_COMPAT_INFO"
	.align	4
        /*0000*/ 	.byte	0x02, 0x09, 0x00, 0x00, 0x02, 0x02, 0x01, 0x00, 0x02, 0x05, 0x05, 0x00, 0x03, 0x07, 0x01, 0x01
        /*0010*/ 	.byte	0x02, 0x03, 0x00, 0x00, 0x02, 0x06, 0x01, 0x00, 0x04, 0x0b, 0x08, 0x00, 0x01, 0x00, 0x00, 0x00
        /*0020*/ 	.byte	0x00, 0x00, 0x00, 0x00


//--------------------- .nv.info._ZN3cub18CUB_300001_SM_10006detail10radix_sort29DeviceRadixSortOnesweepKernelINS1_5radix10policy_hubIiiyE10Policy1000ELNS0_9SortOrderE0EiiyiiNS1_21identity_decomposer_tEEEvPT5_SB_PT3_PKSC_PT1_PKSG_PT2_PKSK_T4_iiT6_ --------------------------
	.section	.nv.info._ZN3cub18CUB_300001_SM_10006detail10radix_sort29DeviceRadixSortOnesweepKernelINS1_5radix10policy_hubIiiyE10Policy1000ELNS0_9SortOrderE0EiiyiiNS1_21identity_decomposer_tEEEvPT5_SB_PT3_PKSC_PT1_PKSG_PT2_PKSK_T4_iiT6_,"",@"SHT_CUDA_INFO"
	.sectionflags	@""
	.align	4


	//----- nvinfo : EIATTR_CUDA_API_VERSION
	.align		4
        /*0000*/ 	.byte	0x04, 0x37
        /*0002*/ 	.short	(.L_148 - .L_147)
.L_147:
        /*0004*/ 	.word	0x00000082


	//----- nvinfo : EIATTR_KPARAM_INFO
	.align		4
.L_148:
        /*0008*/ 	.byte	0x04, 0x17
        /*000a*/ 	.short	(.L_150 - .L_149)
.L_149:
        /*000c*/ 	.word	0x00000000
        /*0010*/ 	.short	0x000b
        /*0012*/ 	.short	0x004c
        /*0014*/ 	.byte	0x00, 0xf0, 0x05, 0x00


	//----- nvinfo : EIATTR_KPARAM_INFO
	.align		4
.L_150:
        /*0018*/ 	.byte	0x04, 0x17
        /*001a*/ 	.short	(.L_152 - .L_151)
.L_151:
        /*001c*/ 	.word	0x00000000
        /*0020*/ 	.short	0x000a
        /*0022*/ 	.short	0x0048
        /*0024*/ 	.byte	0x00, 0xf0, 0x11, 0x00


	//----- nvinfo : EIATTR_KPARAM_INFO
	.align		4
.L_152:
        /*0028*/ 	.byte	0x04, 0x17
        /*002a*/ 	.short	(.L_154 - .L_153)
.L_153:
        /*002c*/ 	.word	0x00000000
        /*0030*/ 	.short	0x0009
        /*0032*/ 	.short	0x0044
        /*0034*/ 	.byte	0x00, 0xf0, 0x11, 0x00


	//----- nvinfo : EIATTR_KPARAM_INFO
	.align		4
.L_154:
        /*0038*/ 	.byte	0x04, 0x17
        /*003a*/ 	.short	(.L_156 - .L_155)
.L_155:
        /*003c*/ 	.word	0x00000000
        /*0040*/ 	.short	0x0008
        /*0042*/ 	.short	0x0040
        /*0044*/ 	.byte	0x00, 0xf0, 0x11, 0x00


	//----- nvinfo : EIATTR_KPARAM_INFO
	.align		4
.L_156:
        /*0048*/ 	.byte	0x04, 0x17
        /*004a*/ 	.short	(.L_158 - .L_157)
.L_157:
        /*004c*/ 	.word	0x00000000
        /*0050*/ 	.short	0x0007
        /*0052*/ 	.short	0x0038
        /*0054*/ 	.byte	0x00, 0xf5, 0x21, 0x00


	//----- nvinfo : EIATTR_KPARAM_INFO
	.align		4
.L_158:
        /*0058*/ 	.byte	0x04, 0x17
        /*005a*/ 	.short	(.L_160 - .L_159)
.L_159:
        /*005c*/ 	.word	0x00000000
        /*0060*/ 	.short	0x0006
        /*0062*/ 	.short	0x0030
        /*0064*/ 	.byte	0x00, 0xf5, 0x21, 0x00


	//----- nvinfo : EIATTR_KPARAM_INFO
	.align		4
.L_160:
        /*0068*/ 	.byte	0x04, 0x17
        /*006a*/ 	.short	(.L_162 - .L_161)
.L_161:
        /*006c*/ 	.word	0x00000000
        /*0070*/ 	.short	0x0005
        /*0072*/ 	.short	0x0028
        /*0074*/ 	.byte	0x00, 0xf5, 0x21, 0x00


	//----- nvinfo : EIATTR_KPARAM_INFO
	.align		4
.L_162:
        /*0078*/ 	.byte	0x04, 0x17
        /*007a*/ 	.short	(.L_164 - .L_163)
.L_163:
        /*007c*/ 	.word	0x00000000
        /*0080*/ 	.short	0x0004
        /*0082*/ 	.short	0x0020
        /*0084*/ 	.byte	0x00, 0xf5, 0x21, 0x00


	//----- nvinfo : EIATTR_KPARAM_INFO
	.align		4
.L_164:
        /*0088*/ 	.byte	0x04, 0x17
        /*008a*/ 	.short	(.L_166 - .L_165)
.L_165:
        /*008c*/ 	.word	0x00000000
        /*0090*/ 	.short	0x0003
        /*0092*/ 	.short	0x0018
        /*0094*/ 	.byte	0x00, 0xf5, 0x21, 0x00


	//----- nvinfo : EIATTR_KPARAM_INFO
	.align		4
.L_166:
        /*0098*/ 	.byte	0x04, 0x17
        /*009a*/ 	.short	(.L_168 - .L_167)
.L_167:
        /*009c*/ 	.word	0x00000000
        /*00a0*/ 	.short	0x0002
        /*00a2*/ 	.short	0x0010
        /*00a4*/ 	.byte	0x00, 0xf5, 0x21, 0x00


	//----- nvinfo : EIATTR_KPARAM_INFO
	.align		4
.L_168:
        /*00a8*/ 	.byte	0x04, 0x17
        /*00aa*/ 	.short	(.L_170 - .L_169)
.L_169:
        /*00ac*/ 	.word	0x00000000
        /*00b0*/ 	.short	0x0001
        /*00b2*/ 	.short	0x0008
        /*00b4*/ 	.byte	0x00, 0xf5, 0x21, 0x00


	//----- nvinfo : EIATTR_KPARAM_INFO
	.align		4
.L_170:
        /*00b8*/ 	.byte	0x04, 0x17
        /*00ba*/ 	.short	(.L_172 - .L_171)
.L_171:
        /*00bc*/ 	.word	0x00000000
        /*00c0*/ 	.short	0x0000
        /*00c2*/ 	.short	0x0000
        /*00c4*/ 	.byte	0x00, 0xf5, 0x21, 0x00


	//----- nvinfo : EIATTR_SPARSE_MMA_MASK
	.align		4
.L_172:
        /*00c8*/ 	.byte	0x03, 0x50
        /*00ca*/ 	.short	0x0000


	//----- nvinfo : EIATTR_MAXREG_COUNT
	.align		4
        /*00cc*/ 	.byte	0x03, 0x1b
        /*00ce*/ 	.short	0x00a8


	//----- nvinfo : EIATTR_NUM_BARRIERS
	.align		4
        /*00d0*/ 	.byte	0x02, 0x4c
        /*00d2*/ 	.byte	0x01
	.zero		1


	//----- nvinfo : EIATTR_MERCURY_ISA_VERSION
	.align		4
        /*00d4*/ 	.byte	0x03, 0x5f
        /*00d6*/ 	.short	0x0101


	//----- nvinfo : EIATTR_COOP_GROUP_MASK_REGIDS
	.align		4
        /*00d8*/ 	.byte	0x04, 0x29
        /*00da*/ 	.short	(.L_174 - .L_173)


	//   ....[0]....
.L_173:
        /*00dc*/ 	.word	0xffffffff


	//   ....[1]....
        /*00e0*/ 	.word	0x05000006


	//   ....[2]....
        /*00e4*/ 	.word	0xffffffff


	//   ....[3]....
        /*00e8*/ 	.word	0xffffffff


	//   ....[4]....
        /*00ec*/ 	.word	0xffffffff


	//   ....[5]....
        /*00f0*/ 	.word	0xffffffff


	//   ....[6]....
        /*00f4*/ 	.word	0xffffffff


	//   ....[7]....
        /*00f8*/ 	.word	0xffffffff


	//   ....[8]....
        /*00fc*/ 	.word	0xffffffff


	//   ....[9]....
        /*0100*/ 	.word	0xffffffff


	//   ....[10]....
        /*0104*/ 	.word	0xffffffff


	//   ....[11]....
        /*0108*/ 	.word	0xffffffff


	//   ....[12]....
        /*010c*/ 	.word	0xffffffff


	//   ....[13]....
        /*0110*/ 	.word	0xffffffff


	//   ....[14]....
        /*0114*/ 	.word	0xffffffff


	//   ....[15]....
        /*0118*/ 	.word	0xffffffff


	//   ....[16]....
        /*011c*/ 	.word	0xffffffff


	//   ....[17]....
        /*0120*/ 	.word	0xffffffff


	//   ....[18]....
        /*0124*/ 	.word	0xffffffff


	//   ....[19]....
        /*0128*/ 	.word	0xffffffff


	//   ....[20]....
        /*012c*/ 	.word	0xffffffff


	//   ....[21]....
        /*0130*/ 	.word	0xffffffff


	//   ....[22]....
        /*0134*/ 	.word	0xffffffff


	//   ....[23]....
        /*0138*/ 	.word	0xffffffff


	//   ....[24]....
        /*013c*/ 	.word	0xffffffff


	//   ....[25]....
        /*0140*/ 	.word	0xffffffff


	//   ....[26]....
        /*0144*/ 	.word	0xffffffff


	//   ....[27]....
        /*0148*/ 	.word	0xffffffff


	//   ....[28]....
        /*014c*/ 	.word	0xffffffff


	//   ....[29]....
        /*0150*/ 	.word	0xffffffff


	//   ....[30]....
        /*0154*/ 	.word	0xffffffff


	//   ....[31]....
        /*0158*/ 	.word	0xffffffff


	//   ....[32]....
        /*015c*/ 	.word	0xffffffff


	//   ....[33]....
        /*0160*/ 	.word	0xffffffff


	//   ....[34]....
        /*0164*/ 	.word	0xffffffff


	//   ....[35]....
        /*0168*/ 	.word	0xffffffff


	//   ....[36]....
        /*016c*/ 	.word	0xffffffff


	//   ....[37]....
        /*0170*/ 	.word	0xffffffff


	//   ....[38]....
        /*0174*/ 	.word	0xffffffff


	//   ....[39]....
        /*0178*/ 	.word	0xffffffff


	//   ....[40]....
        /*017c*/ 	.word	0xffffffff


	//   ....[41]....
        /*0180*/ 	.word	0xffffffff


	//   ....[42]....
        /*0184*/ 	.word	0xffffffff


	//   ....[43]....
        /*0188*/ 	.word	0xffffffff


	//   ....[44]....
        /*018c*/ 	.word	0xffffffff


	//   ....[45]....
        /*0190*/ 	.word	0xffffffff


	//   ....[46]....
        /*0194*/ 	.word	0xffffffff


	//   ....[47]....
        /*0198*/ 	.word	0xffffffff


	//   ....[48]....
        /*019c*/ 	.word	0xffffffff


	//   ....[49]....
        /*01a0*/ 	.word	0xffffffff


	//   ....[50]....
        /*01a4*/ 	.word	0xffffffff


	//   ....[51]....
        /*01a8*/ 	.word	0xffffffff


	//   ....[52]....
        /*01ac*/ 	.word	0xffffffff


	//   ....[53]....
        /*01b0*/ 	.word	0xffffffff


	//   ....[54]....
        /*01b4*/ 	.word	0xffffffff


	//   ....[55]....
        /*01b8*/ 	.word	0xffffffff


	//   ....[56]....
        /*01bc*/ 	.word	0xffffffff


	//   ....[57]....
        /*01c0*/ 	.word	0xffffffff


	//   ....[58]....
        /*01c4*/ 	.word	0xffffffff


	//   ....[59]....
        /*01c8*/ 	.word	0xffffffff


	//   ....[60]....
        /*01cc*/ 	.word	0xffffffff


	//   ....[61]....
        /*01d0*/ 	.word	0xffffffff


	//   ....[62]....
        /*01d4*/ 	.word	0xffffffff


	//   ....[63]....
        /*01d8*/ 	.word	0xffffffff


	//   ....[64]....
        /*01dc*/ 	.word	0xffffffff


	//   ....[65]....
        /*01e0*/ 	.word	0xffffffff


	//   ....[66]....
        /*01e4*/ 	.word	0xffffffff


	//   ....[67]....
        /*01e8*/ 	.word	0xffffffff


	//   ....[68]....
        /*01ec*/ 	.word	0xffffffff


	//   ....[69]....
        /*01f0*/ 	.word	0xffffffff


	//   ....[70]....
        /*01f4*/ 	.word	0xffffffff


	//   ....[71]....
        /*01f8*/ 	.word	0xffffffff


	//   ....[72]....
        /*01fc*/ 	.word	0xffffffff


	//   ....[73]....
        /*0200*/ 	.word	0xffffffff


	//   ....[74]....
        /*0204*/ 	.word	0xffffffff


	//   ....[75]....
        /*0208*/ 	.word	0xffffffff


	//   ....[76]....
        /*020c*/ 	.word	0xffffffff


	//   ....[77]....
        /*0210*/ 	.word	0xffffffff


	//   ....[78]....
        /*0214*/ 	.word	0xffffffff


	//   ....[79]....
        /*0218*/ 	.word	0xffffffff


	//   ....[80]....
        /*021c*/ 	.word	0xffffffff


	//   ....[81]....
        /*0220*/ 	.word	0xffffffff


	//   ....[82]....
        /*0224*/ 	.word	0xffffffff


	//   ....[83]....
        /*0228*/ 	.word	0xffffffff


	//   ....[84]....
        /*022c*/ 	.word	0xffffffff


	//   ....[85]....
        /*0230*/ 	.word	0xffffffff


	//   ....[86]....
        /*0234*/ 	.word	0xffffffff


	//   ....[87]....
        /*0238*/ 	.word	0xffffffff


	//   ....[88]....
        /*023c*/ 	.word	0xffffffff


	//   ....[89]....
        /*0240*/ 	.word	0xffffffff


	//   ....[90]....
        /*0244*/ 	.word	0xffffffff


	//   ....[91]....
        /*0248*/ 	.word	0xffffffff


	//   ....[92]....
        /*024c*/ 	.word	0xffffffff


	//   ....[93]....
        /*0250*/ 	.word	0xffffffff


	//   ....[94]....
        /*0254*/ 	.word	0xffffffff


	//   ....[95]....
        /*0258*/ 	.word	0xffffffff


	//   ....[96]....
        /*025c*/ 	.word	0xffffffff


	//   ....[97]....
        /*0260*/ 	.word	0xffffffff


	//   ....[98]....
        /*0264*/ 	.word	0xffffffff


	//   ....[99]....
        /*0268*/ 	.word	0xffffffff


	//   ....[100]....
        /*026c*/ 	.word	0xffffffff


	//   ....[101]....
        /*0270*/ 	.word	0xffffffff


	//   ....[102]....
        /*0274*/ 	.word	0xffffffff


	//   ....[103]....
        /*0278*/ 	.word	0xffffffff


	//   ....[104]....
        /*027c*/ 	.word	0xffffffff


	//   ....[105]....
        /*0280*/ 	.word	0xffffffff


	//   ....[106]....
        /*0284*/ 	.word	0xffffffff


	//   ....[107]....
        /*0288*/ 	.word	0xffffffff


	//   ....[108]....
        /*028c*/ 	.word	0xffffffff


	//   ....[109]....
        /*0290*/ 	.word	0xffffffff


	//   ....[110]....
        /*0294*/ 	.word	0xffffffff


	//   ....[111]....
        /*0298*/ 	.word	0xffffffff


	//   ....[112]....
        /*029c*/ 	.word	0xffffffff


	//   ....[113]....
        /*02a0*/ 	.word	0xffffffff


	//   ....[114]....
        /*02a4*/ 	.word	0xffffffff


	//   ....[115]....
        /*02a8*/ 	.word	0xffffffff


	//   ....[116]....
        /*02ac*/ 	.word	0xffffffff


	//   ....[117]....
        /*02b0*/ 	.word	0xffffffff


	//   ....[118]....
        /*02b4*/ 	.word	0xffffffff


	//   ....[119]....
        /*02b8*/ 	.word	0xffffffff


	//   ....[120]....
        /*02bc*/ 	.word	0xffffffff


	//   ....[121]....
        /*02c0*/ 	.word	0xffffffff


	//   ....[122]....
        /*02c4*/ 	.word	0xffffffff


	//   ....[123]....
        /*02c8*/ 	.word	0xffffffff


	//   ....[124]....
        /*02cc*/ 	.word	0xffffffff


	//   ....[125]....
        /*02d0*/ 	.word	0xffffffff


	//   ....[126]....
        /*02d4*/ 	.word	0xffffffff


	//   ....[127]....
        /*02d8*/ 	.word	0xffffffff


	//   ....[128]....
        /*02dc*/ 	.word	0xffffffff


	//   ....[129]....
        /*02e0*/ 	.word	0xffffffff


	//   ....[130]....
        /*02e4*/ 	.word	0xffffffff


	//   ....[131]....
        /*02e8*/ 	.word	0xffffffff


	//   ....[132]....
        /*02ec*/ 	.word	0xffffffff


	//   ....[133]....
        /*02f0*/ 	.word	0xffffffff


	//   ....[134]....
        /*02f4*/ 	.word	0xffffffff


	//   ....[135]....
        /*02f8*/ 	.word	0xffffffff


	//   ....[136]....
        /*02fc*/ 	.word	0xffffffff


	//   ....[137]....
        /*0300*/ 	.word	0xffffffff


	//   ....[138]....
        /*0304*/ 	.word	0xffffffff


	//   ....[139]....
        /*0308*/ 	.word	0xffffffff


	//   ....[140]....
        /*030c*/ 	.word	0xffffffff


	//   ....[141]....
        /*0310*/ 	.word	0xffffffff


	//   ....[142]....
        /*0314*/ 	.word	0xffffffff


	//   ....[143]....
        /*0318*/ 	.word	0xffffffff


	//   ....[144]....
        /*031c*/ 	.word	0xffffffff


	//   ....[145]....
        /*0320*/ 	.word	0xffffffff


	//   ....[146]....
        /*0324*/ 	.word	0xffffffff


	//   ....[147]....
        /*0328*/ 	.word	0xffffffff


	//   ....[148]....
        /*032c*/ 	.word	0xffffffff


	//   ....[149]....
        /*0330*/ 	.word	0xffffffff


	//   ....[150]....
        /*0334*/ 	.word	0xffffffff


	//   ....[151]....
        /*0338*/ 	.word	0xffffffff


	//   ....[152]....
        /*033c*/ 	.word	0xffffffff


	//   ....[153]....
        /*0340*/ 	.word	0xffffffff


	//   ....[154]....
        /*0344*/ 	.word	0xffffffff


	//   ....[155]....
        /*0348*/ 	.word	0xffffffff


	//   ....[156]....
        /*034c*/ 	.word	0xffffffff


	//   ....[157]....
        /*0350*/ 	.word	0xffffffff


	//   ....[158]....
        /*0354*/ 	.word	0xffffffff


	//   ....[159]....
        /*0358*/ 	.word	0xffffffff


	//   ....[160]....
        /*035c*/ 	.word	0x05000006


	//   ....[161]....
        /*0360*/ 	.word	0xffffffff


	//   ....[162]....
        /*0364*/ 	.word	0xffffffff


	//   ....[163]....
        /*0368*/ 	.word	0xffffffff


	//   ....[164]....
        /*036c*/ 	.word	0xffffffff


	//   ....[165]....
        /*0370*/ 	.word	0xffffffff


	//   ....[166]....
        /*0374*/ 	.word	0xffffffff


	//   ....[167]....
        /*0378*/ 	.word	0xffffffff


	//   ....[168]....
        /*037c*/ 	.word	0xffffffff


	//   ....[169]....
        /*0380*/ 	.word	0xffffffff


	//   ....[170]....
        /*0384*/ 	.word	0xffffffff


	//   ....[171]....
        /*0388*/ 	.word	0xffffffff


	//   ....[172]....
        /*038c*/ 	.word	0xffffffff


	//   ....[173]....
        /*0390*/ 	.word	0xffffffff


	//   ....[174]....
        /*0394*/ 	.word	0xffffffff


	//   ....[175]....
        /*0398*/ 	.word	0xffffffff


	//   ....[176]....
        /*039c*/ 	.word	0xffffffff


	//   ....[177]....
        /*03a0*/ 	.word	0xffffffff


	//   ....[178]....
        /*03a4*/ 	.word	0xffffffff


	//   ....[179]....
        /*03a8*/ 	.word	0xffffffff


	//   ....[180]....
        /*03ac*/ 	.word	0xffffffff


	//   ....[181]....
        /*03b0*/ 	.word	0xffffffff


	//   ....[182]....
        /*03b4*/ 	.word	0xffffffff


	//   ....[183]....
        /*03b8*/ 	.word	0xffffffff


	//   ....[184]....
        /*03bc*/ 	.word	0xffffffff


	//   ....[185]....
        /*03c0*/ 	.word	0xffffffff


	//   ....[186]....
        /*03c4*/ 	.word	0xffffffff


	//   ....[187]....
        /*03c8*/ 	.word	0xffffffff


	//   ....[188]....
        /*03cc*/ 	.word	0xffffffff


	//   ....[189]....
        /*03d0*/ 	.word	0xffffffff


	//   ....[190]....
        /*03d4*/ 	.word	0xffffffff


	//   ....[191]....
        /*03d8*/ 	.word	0xffffffff


	//   ....[192]....
        /*03dc*/ 	.word	0xffffffff


	//   ....[193]....
        /*03e0*/ 	.word	0xffffffff


	//   ....[194]....
        /*03e4*/ 	.word	0xffffffff


	//   ....[195]....
        /*03e8*/ 	.word	0xffffffff


	//   ....[196]....
        /*03ec*/ 	.word	0xffffffff


	//   ....[197]....
        /*03f0*/ 	.word	0xffffffff


	//   ....[198]....
        /*03f4*/ 	.word	0xffffffff


	//   ....[199]....
        /*03f8*/ 	.word	0xffffffff


	//   ....[200]....
        /*03fc*/ 	.word	0xffffffff


	//   ....[201]....
        /*0400*/ 	.word	0xffffffff


	//   ....[202]....
        /*0404*/ 	.word	0xffffffff


	//   ....[203]....
        /*0408*/ 	.word	0xffffffff


	//   ....[204]....
        /*040c*/ 	.word	0xffffffff


	//   ....[205]....
        /*0410*/ 	.word	0xffffffff


	//   ....[206]....
        /*0414*/ 	.word	0xffffffff


	//   ....[207]....
        /*0418*/ 	.word	0xffffffff


	//   ....[208]....
        /*041c*/ 	.word	0xffffffff


	//   ....[209]....
        /*0420*/ 	.word	0xffffffff


	//   ....[210]....
        /*0424*/ 	.word	0xffffffff


	//   ....[211]....
        /*0428*/ 	.word	0xffffffff


	//   ....[212]....
        /*042c*/ 	.word	0xffffffff


	//   ....[213]....
        /*0430*/ 	.word	0xffffffff


	//   ....[214]....
        /*0434*/ 	.word	0xffffffff


	//   ....[215]....
        /*0438*/ 	.word	0xffffffff


	//   ....[216]....
        /*043c*/ 	.word	0xffffffff


	//   ....[217]....
        /*0440*/ 	.word	0xffffffff


	//   ....[218]....
        /*0444*/ 	.word	0xffffffff


	//   ....[219]....
        /*0448*/ 	.word	0xffffffff


	//   ....[220]....
        /*044c*/ 	.word	0xffffffff


	//   ....[221]....
        /*0450*/ 	.word	0xffffffff


	//   ....[222]....
        /*0454*/ 	.word	0xffffffff


	//   ....[223]....
        /*0458*/ 	.word	0xffffffff


	//   ....[224]....
        /*045c*/ 	.word	0xffffffff


	//   ....[225]....
        /*0460*/ 	.word	0xffffffff


	//   ....[226]....
        /*0464*/ 	.word	0xffffffff


	//   ....[227]....
        /*0468*/ 	.word	0xffffffff


	//   ....[228]....
        /*046c*/ 	.word	0xffffffff


	//   ....[229]....
        /*0470*/ 	.word	0x0500002f


	//   ....[230]....
        /*0474*/ 	.word	0x0500002f


	//   ....[231]....
        /*0478*/ 	.word	0x0500002f


	//   ....[232]....
        /*047c*/ 	.word	0x0500002f


	//   ....[233]....
        /*0480*/ 	.word	0x0500002f


	//----- nvinfo : EIATTR_COOP_GROUP_INSTR_OFFSETS
	.align		4
.L_174:
        /*0484*/ 	.byte	0x04, 0x28
        /*0486*/ 	.short	(.L_176 - .L_175)


	//   ....[0]....
.L_175:
        /*0488*/ 	.word	0x00000e40


	//   ....[1]....
        /*048c*/ 	.word	0x00001890


	//   ....[2]....
        /*0490*/ 	.word	0x00002ad0


	//   ....[3]....
        /*0494*/ 	.word	0x00002af0


	//   ....[4]....
        /*0498*/ 	.word	0x00002b10


	//   ....[5]....
        /*049c*/ 	.word	0x00002b30


	//   ....[6]....
        /*04a0*/ 	.word	0x00002b50


	//   ....[7]....
        /*04a4*/ 	.word	0x00003000


	//   ....[8]....
        /*04a8*/ 	.word	0x00003010


	//   ....[9]....
        /*04ac*/ 	.word	0x00003030


	//   ....[10]....
        /*04b0*/ 	.word	0x00003050


	//   ....[11]....
        /*04b4*/ 	.word	0x000030a0


	//   ....[12]....
        /*04b8*/ 	.word	0x000030d0


	//   ....[13]....
        /*04bc*/ 	.word	0x00003120


	//   ....[14]....
        /*04c0*/ 	.word	0x00003160


	//   ....[15]....
        /*04c4*/ 	.word	0x00003250


	//   ....[16]....
        /*04c8*/ 	.word	0x00003280


	//   ....[17]....
        /*04cc*/ 	.word	0x00003290


	//   ....[18]....
        /*04d0*/ 	.word	0x000032b0


	//   ....[19]....
        /*04d4*/ 	.word	0x000032f0


	//   ....[20]....
        /*04d8*/ 	.word	0x00003320


	//   ....[21]....
        /*04dc*/ 	.word	0x00003360


	//   ....[22]....
        /*04e0*/ 	.word	0x00003380


	//   ....[23]....
        /*04e4*/ 	.word	0x000033a0


	//   ....[24]....
        /*04e8*/ 	.word	0x00003490


	//   ....[25]....
        /*04ec*/ 	.word	0x000034c0


	//   ....[26]....
        /*04f0*/ 	.word	0x000034d0


	//   ....[27]....
        /*04f4*/ 	.word	0x000034f0


	//   ....[28]....
        /*04f8*/ 	.word	0x00003530


	//   ....[29]....
        /*04fc*/ 	.word	0x00003560


	//   ....[30]....
        /*0500*/ 	.word	0x000035a0


	//   ....[31]....
        /*0504*/ 	.word	0x000035c0


	//   ....[32]....
        /*0508*/ 	.word	0x000035e0


	//   ....[33]....
        /*050c*/ 	.word	0x000036d0


	//   ....[34]....
        /*0510*/ 	.word	0x00003700


	//   ....[35]....
        /*0514*/ 	.word	0x00003710


	//   ....[36]....
        /*0518*/ 	.word	0x00003730


	//   ....[37]....
        /*051c*/ 	.word	0x00003770


	//   ....[38]....
        /*0520*/ 	.word	0x000037a0


	//   ....[39]....
        /*0524*/ 	.word	0x000037e0


	//   ....[40]....
        /*0528*/ 	.word	0x00003800


	//   ....[41]....
        /*052c*/ 	.word	0x00003820


	//   ....[42]....
        /*0530*/ 	.word	0x00003930


	//   ....[43]....
        /*0534*/ 	.word	0x00003960


	//   ....[44]....
        /*0538*/ 	.word	0x00003970


	//   ....[45]....
        /*053c*/ 	.word	0x00003990


	//   ....[46]....
        /*0540*/ 	.word	0x000039d0


	//   ....[47]....
        /*0544*/ 	.word	0x00003a00


	//   ....[48]....
        /*0548*/ 	.word	0x00003a40


	//   ....[49]....
        /*054c*/ 	.word	0x00003a60


	//   ....[50]....
        /*0550*/ 	.word	0x00003a80


	//   ....[51]....
        /*0554*/ 	.word	0x00003b90


	//   ....[52]....
        /*0558*/ 	.word	0x00003bc0


	//   ....[53]....
        /*055c*/ 	.word	0x00003bd0


	//   ....[54]....
        /*0560*/ 	.word	0x00003bf0


	//   ....[55]....
        /*0564*/ 	.word	0x00003c30


	//   ....[56]....
        /*0568*/ 	.word	0x00003c60


	//   ....[57]....
        /*056c*/ 	.word	0x00003ca0


	//   ....[58]....
        /*0570*/ 	.word	0x00003cc0


	//   ....[59]....
        /*0574*/ 	.word	0x00003ce0


	//   ....[60]....
        /*0578*/ 	.word	0x00003df0


	//   ....[61]....
        /*057c*/ 	.word	0x00003e20


	//   ....[62]....
        /*0580*/ 	.word	0x00003e30


	//   ....[63]....
        /*0584*/ 	.word	0x00003e50


	//   ....[64]....
        /*0588*/ 	.word	0x00003e90


	//   ....[65]....
        /*058c*/ 	.word	0x00003ec0


	//   ....[66]....
        /*0590*/ 	.word	0x00003f00


	//   ....[67]....
        /*0594*/ 	.word	0x00003f20


	//   ....[68]....
        /*0598*/ 	.word	0x00003f40


	//   ....[69]....
        /*059c*/ 	.word	0x00004050


	//   ....[70]....
        /*05a0*/ 	.word	0x00004080


	//   ....[71]....
        /*05a4*/ 	.word	0x00004090


	//   ....[72]....
        /*05a8*/ 	.word	0x000040b0


	//   ....[73]....
        /*05ac*/ 	.word	0x000040f0


	//   ....[74]....
        /*05b0*/ 	.word	0x00004120


	//   ....[75]....
        /*05b4*/ 	.word	0x00004160


	//   ....[76]....
        /*05b8*/ 	.word	0x00004180


	//   ....[77]....
        /*05bc*/ 	.word	0x000041a0


	//   ....[78]....
        /*05c0*/ 	.word	0x000042b0


	//   ....[79]....
        /*05c4*/ 	.word	0x00004300


	//   ....[80]....
        /*05c8*/ 	.word	0x00004310


	//   ....[81]....
        /*05cc*/ 	.word	0x00004330


	//   ....[82]....
        /*05d0*/ 	.word	0x00004370


	//   ....[83]....
        /*05d4*/ 	.word	0x000043a0


	//   ....[84]....
        /*05d8*/ 	.word	0x000043e0


	//   ....[85]....
        /*05dc*/ 	.word	0x00004400


	//   ....[86]....
        /*05e0*/ 	.word	0x00004420


	//   ....[87]....
        /*05e4*/ 	.word	0x00004510


	//   ....[88]....
        /*05e8*/ 	.word	0x00004560


	//   ....[89]....
        /*05ec*/ 	.word	0x00004570


	//   ....[90]....
        /*05f0*/ 	.word	0x000045a0


	//   ....[91]....
        /*05f4*/ 	.word	0x000045c0


	//   ....[92]....
        /*05f8*/ 	.word	0x00004610


	//   ....[93]....
        /*05fc*/ 	.word	0x00004630


	//   ....[94]....
        /*0600*/ 	.word	0x00004670


	//   ....[95]....
        /*0604*/ 	.word	0x00004690


	//   ....[96]....
        /*0608*/ 	.word	0x00004770


	//   ....[97]....
        /*060c*/ 	.word	0x000047c0


	//   ....[98]....
        /*0610*/ 	.word	0x000047d0


	//   ....[99]....
        /*0614*/ 	.word	0x00004820


	//   ....[100]....
        /*0618*/ 	.word	0x00004850


	//   ....[101]....
        /*061c*/ 	.word	0x00004880


	//   ....[102]....
        /*0620*/ 	.word	0x000048b0


	//   ....[103]....
        /*0624*/ 	.word	0x000048e0


	//   ....[104]....
        /*0628*/ 	.word	0x00004910


	//   ....[105]....
        /*062c*/ 	.word	0x000049d0


	//   ....[106]....
        /*0630*/ 	.word	0x00004a20


	//   ....[107]....
        /*0634*/ 	.word	0x00004a30


	//   ....[108]....
        /*0638*/ 	.word	0x00004a80


	//   ....[109]....
        /*063c*/ 	.word	0x00004ab0


	//   ....[110]....
        /*0640*/ 	.word	0x00004ae0


	//   ....[111]....
        /*0644*/ 	.word	0x00004b10


	//   ....[112]....
        /*0648*/ 	.word	0x00004b40


	//   ....[113]....
        /*064c*/ 	.word	0x00004b70


	//   ....[114]....
        /*0650*/ 	.word	0x00004c60


	//   ....[115]....
        /*0654*/ 	.word	0x00004c80


	//   ....[116]....
        /*0658*/ 	.word	0x00004c90


	//   ....[117]....
        /*065c*/ 	.word	0x00004ce0


	//   ....[118]....
        /*0660*/ 	.word	0x00004d10


	//   ....[119]....
        /*0664*/ 	.word	0x00004d40


	//   ....[120]....
        /*0668*/ 	.word	0x00004d70


	//   ....[121]....
        /*066c*/ 	.word	0x00004da0


	//   ....[122]....
        /*0670*/ 	.word	0x00004dd0


	//   ....[123]....
        /*0674*/ 	.word	0x00004ec0


	//   ....[124]....
        /*0678*/ 	.word	0x00004f00


	//   ....[125]....
        /*067c*/ 	.word	0x00004f10


	//   ....[126]....
        /*0680*/ 	.word	0x00004f60


	//   ....[127]....
        /*0684*/ 	.word	0x00004f90


	//   ....[128]....
        /*0688*/ 	.word	0x00004fc0


	//   ....[129]....
        /*068c*/ 	.word	0x00004ff0


	//   ....[130]....
        /*0690*/ 	.word	0x00005020


	//   ....[131]....
        /*0694*/ 	.word	0x00005050


	//   ....[132]....
        /*0698*/ 	.word	0x00005140


	//   ....[133]....
        /*069c*/ 	.word	0x00005170


	//   ....[134]....
        /*06a0*/ 	.word	0x00005180


	//   ....[135]....
        /*06a4*/ 	.word	0x000051d0


	//   ....[136]....
        /*06a8*/ 	.word	0x00005200


	//   ....[137]....
        /*06ac*/ 	.word	0x00005230


	//   ....[138]....
        /*06b0*/ 	.word	0x00005260


	//   ....[139]....
        /*06b4*/ 	.word	0x00005290


	//   ....[140]....
        /*06b8*/ 	.word	0x000052c0


	//   ....[141]....
        /*06bc*/ 	.word	0x000053e0


	//   ....[142]....
        /*06c0*/ 	.word	0x000053f0


	//   ....[143]....
        /*06c4*/ 	.word	0x00005440


	//   ....[144]....
        /*06c8*/ 	.word	0x00005470


	//   ....[145]....
        /*06cc*/ 	.word	0x000054a0


	//   ....[146]....
        /*06d0*/ 	.word	0x000054d0


	//   ....[147]....
        /*06d4*/ 	.word	0x00005500


	//   ....[148]....
        /*06d8*/ 	.word	0x00005530


	//   ....[149]....
        /*06dc*/ 	.word	0x00005560


	//   ....[150]....
        /*06e0*/ 	.word	0x00005600


	//   ....[151]....
        /*06e4*/ 	.word	0x00005620


	//   ....[152]....
        /*06e8*/ 	.word	0x00005630


	//   ....[153]....
        /*06ec*/ 	.word	0x00005680


	//   ....[154]....
        /*06f0*/ 	.word	0x000056b0


	//   ....[155]....
        /*06f4*/ 	.word	0x000056e0


	//   ....[156]....
        /*06f8*/ 	.word	0x00005710


	//   ....[157]....
        /*06fc*/ 	.word	0x00005740


	//   ....[158]....
        /*0700*/ 	.word	0x00005770


	//   ....[159]....
        /*0704*/ 	.word	0x000058a0


	//   ....[160]....
        /*0708*/ 	.word	0x00005d40


	//   ....[161]....
        /*070c*/ 	.word	0x00006070


	//   ....[162]....
        /*0710*/ 	.word	0x00006130


	//   ....[163]....
        /*0714*/ 	.word	0x000061f0


	//   ....[164]....
        /*0718*/ 	.word	0x000062b0


	//   ....[165]....
        /*071c*/ 	.word	0x00006370


	//   ....[166]....
        /*0720*/ 	.word	0x00006430


	//   ....[167]....
        /*0724*/ 	.word	0x000064f0


	//   ....[168]....
        /*0728*/ 	.word	0x000065b0


	//   ....[169]....
        /*072c*/ 	.word	0x00006670


	//   ....[170]....
        /*0730*/ 	.word	0x00006730


	//   ....[171]....
        /*0734*/ 	.word	0x000067f0


	//   ....[172]....
        /*0738*/ 	.word	0x000068b0


	//   ....[173]....
        /*073c*/ 	.word	0x00006970


	//   ....[174]....
        /*0740*/ 	.word	0x00006a30


	//   ....[175]....
        /*0744*/ 	.word	0x00006af0


	//   ....[176]....
        /*0748*/ 	.word	0x00006bb0


	//   ....[177]....
        /*074c*/ 	.word	0x00006c70


	//   ....[178]....
        /*0750*/ 	.word	0x00006e60


	//   ....[179]....
        /*0754*/ 	.word	0x00006f90


	//   ....[180]....
        /*0758*/ 	.word	0x000070c0


	//   ....[181]....
        /*075c*/ 	.word	0x000071f0


	//   ....[182]....
        /*0760*/ 	.word	0x00007320


	//   ....[183]....
        /*0764*/ 	.word	0x00007450


	//   ....[184]....
        /*0768*/ 	.word	0x00007580


	//   ....[185]....
        /*076c*/ 	.word	0x000076b0


	//   ....[186]....
        /*0770*/ 	.word	0x000077e0


	//   ....[187]....
        /*0774*/ 	.word	0x00007910


	//   ....[188]....
        /*0778*/ 	.word	0x00007a40


	//   ....[189]....
        /*077c*/ 	.word	0x00007b60


	//   ....[190]....
        /*0780*/ 	.word	0x00007c70


	//   ....[191]....
        /*0784*/ 	.word	0x00007d80


	//   ....[192]....
        /*0788*/ 	.word	0x00007e90


	//   ....[193]....
        /*078c*/ 	.word	0x00007fa0


	//   ....[194]....
        /*0790*/ 	.word	0x000080b0


	//   ....[195]....
        /*0794*/ 	.word	0x00008eb0


	//   ....[196]....
        /*0798*/ 	.word	0x00008f40


	//   ....[197]....
        /*079c*/ 	.word	0x00008fc0


	//   ....[198]....
        /*07a0*/ 	.word	0x00009050


	//   ....[199]....
        /*07a4*/ 	.word	0x000090d0


	//   ....[200]....
        /*07a8*/ 	.word	0x00009160


	//   ....[201]....
        /*07ac*/ 	.word	0x000091e0


	//   ....[202]....
        /*07b0*/ 	.word	0x00009270


	//   ....[203]....
        /*07b4*/ 	.word	0x000092f0


	//   ....[204]....
        /*07b8*/ 	.word	0x00009380


	//   ....[205]....
        /*07bc*/ 	.word	0x00009400


	//   ....[206]....
        /*07c0*/ 	.word	0x00009490


	//   ....[207]....
        /*07c4*/ 	.word	0x00009510


	//   ....[208]....
        /*07c8*/ 	.word	0x000095a0


	//   ....[209]....
        /*07cc*/ 	.word	0x00009620


	//   ....[210]....
        /*07d0*/ 	.word	0x000096b0


	//   ....[211]....
        /*07d4*/ 	.word	0x00009730


	//   ....[212]....
        /*07d8*/ 	.word	0x00009890


	//   ....[213]....
        /*07dc*/ 	.word	0x00009960


	//   ....[214]....
        /*07e0*/ 	.word	0x00009a10


	//   ....[215]....
        /*07e4*/ 	.word	0x00009ad0


	//   ....[216]....
        /*07e8*/ 	.word	0x00009b80


	//   ....[217]....
        /*07ec*/ 	.word	0x00009c40


	//   ....[218]....
        /*07f0*/ 	.word	0x00009cf0


	//   ....[219]....
        /*07f4*/ 	.word	0x00009db0


	//   ....[220]....
        /*07f8*/ 	.word	0x00009e60


	//   ....[221]....
        /*07fc*/ 	.word	0x00009f20


	//   ....[222]....
        /*0800*/ 	.word	0x00009fd0


	//   ....[223]....
        /*0804*/ 	.word	0x0000a090


	//   ....[224]....
        /*0808*/ 	.word	0x0000a140


	//   ....[225]....
        /*080c*/ 	.word	0x0000a200


	//   ....[226]....
        /*0810*/ 	.word	0x0000a2a0


	//   ....[227]....
        /*0814*/ 	.word	0x0000a360


	//   ....[228]....
        /*0818*/ 	.word	0x0000a400


	//   ....[229]....
        /*081c*/ 	.word	0x0000a470


	//   ....[230]....
        /*0820*/ 	.word	0x0000a4e0


	//   ....[231]....
        /*0824*/ 	.word	0x0000a550


	//   ....[232]....
        /*0828*/ 	.word	0x0000a5c0


	//   ....[233]....
        /*082c*/ 	.word	0x0000a630


	//----- nvinfo : EIATTR_VRC_CTA_INIT_COUNT
	.align		4
.L_176:
        /*0830*/ 	.byte	0x02, 0x4a
	.zero		1
	.zero		1


	//----- nvinfo : EIATTR_EXIT_INSTR_OFFSETS
	.align		4
        /*0834*/ 	.byte	0x04, 0x1c
        /*0836*/ 	.short	(.L_178 - .L_177)


	//   ....[0]....
.L_177:
        /*0838*/ 	.word	0x00002570


	//   ....[1]....
        /*083c*/ 	.word	0x000028d0


	//   ....[2]....
        /*0840*/ 	.word	0x000028f0


	//   ....[3]....
        /*0844*/ 	.word	0x00009740


	//   ....[4]....
        /*0848*/ 	.word	0x0000a410


	//----- nvinfo : EIATTR_MAX_THREADS
	.align		4
.L_178:
        /*084c*/ 	.byte	0x04, 0x05
        /*084e*/ 	.short	(.L_180 - .L_179)
.L_179:
        /*0850*/ 	.word	0x00000180
        /*0854*/ 	.word	0x00000001
        /*0858*/ 	.word	0x00000001


	//----- nvinfo : EIATTR_CRS_STACK_SIZE
	.align		4
.L_180:
        /*085c*/ 	.byte	0x04, 0x1e
        /*085e*/ 	.short	(.L_182 - .L_181)
.L_181:
        /*0860*/ 	.word	0x00000000


	//----- nvinfo : EIATTR_CBANK_PARAM_SIZE
	.align		4
.L_182:
        /*0864*/ 	.byte	0x03, 0x19
        /*0866*/ 	.short	0x004d


	//----- nvinfo : EIATTR_PARAM_CBANK
	.align		4
        /*0868*/ 	.byte	0x04, 0x0a
        /*086a*/ 	.short	(.L_184 - .L_183)
	.align		4
.L_183:
        /*086c*/ 	.word	index@(.nv.constant0._ZN3cub18CUB_300001_SM_10006detail10radix_sort29DeviceRadixSortOnesweepKernelINS1_5radix10policy_hubIiiyE10Policy1000ELNS0_9SortOrderE0EiiyiiNS1_21identity_decomposer_tEEEvPT5_SB_PT3_PKSC_PT1_PKSG_PT2_PKSK_T4_iiT6_)
        /*0870*/ 	.short	0x0380
        /*0872*/ 	.short	0x004d


	//----- nvinfo : EIATTR_SW_WAR
	.align		4
.L_184:
        /*0874*/ 	.byte	0x04, 0x36
        /*0876*/ 	.short	(.L_186 - .L_185)
.L_185:
        /*0878*/ 	.word	0x00000008
.L_186:


//--------------------- .nv.info._ZN3cub18CUB_300001_SM_10006detail10radix_sort33DeviceRadixSortExclusiveSumKernelINS1_5radix10policy_hubIiiyE10Policy1000EyEEvPT0_ --------------------------
	.section	.nv.info._ZN3cub18CUB_300001_SM_10006detail10radix_sort33DeviceRadixSortExclusiveSumKernelINS1_5radix10policy_hubIiiyE10Policy1000EyEEvPT0_,"",@"SHT_CUDA_INFO"
	.sectionflags	@""
	.align	4


	//----- nvinfo : EIATTR_CUDA_API_VERSION
	.align		4
        /*0000*/ 	.byte	0x04, 0x37
        /*0002*/ 	.short	(.L_188 - .L_187)
.L_187:
        /*0004*/ 	.word	0x00000082


	//----- nvinfo : EIATTR_KPARAM_INFO
	.align		4
.L_188:
        /*0008*/ 	.byte	0x04, 0x17
        /*000a*/ 	.short	(.L_190 - .L_189)
.L_189:
        /*000c*/ 	.word	0x00000000
        /*0010*/ 	.short	0x0000
        /*0012*/ 	.short	0x0000
        /*0014*/ 	.byte	0x00, 0xf5, 0x21, 0x00


	//----- nvinfo : EIATTR_SPARSE_MMA_MASK
	.align		4
.L_190:
        /*0018*/ 	.byte	0x03, 0x50
        /*001a*/ 	.short	0x0000


	//----- nvinfo : EIATTR_MAXREG_COUNT
	.align		4
        /*001c*/ 	.byte	0x03, 0x1b
        /*001e*/ 	.short	0x00ff


	//----- nvinfo : EIATTR_NUM_BARRIERS
	.align		4
        /*0020*/ 	.byte	0x02, 0x4c
        /*0022*/ 	.byte	0x01
	.zero		1


	//----- nvinfo : EIATTR_MERCURY_ISA_VERSION
	.align		4
        /*0024*/ 	.byte	0x03, 0x5f
        /*0026*/ 	.short	0x0101


	//----- nvinfo : EIATTR_COOP_GROUP_MASK_REGIDS
	.align		4
        /*0028*/ 	.byte	0x04, 0x29
        /*002a*/ 	.short	(.L_192 - .L_191)


	//   ....[0]....
.L_191:
        /*002c*/ 	.word	0xffffffff


	//   ....[1]....
        /*0030*/ 	.word	0xffffffff


	//   ....[2]....
        /*0034*/ 	.word	0xffffffff


	//   ....[3]....
        /*0038*/ 	.word	0xffffffff


	//   ....[4]....
        /*003c*/ 	.word	0xffffffff


	//   ....[5]....
        /*0040*/ 	.word	0xffffffff


	//   ....[6]....
        /*0044*/ 	.word	0xffffffff


	//   ....[7]....
        /*0048*/ 	.word	0xffffffff


	//   ....[8]....
        /*004c*/ 	.word	0xffffffff


	//   ....[9]....
        /*0050*/ 	.word	0xffffffff


	//   ....[10]....
        /*0054*/ 	.word	0x05000015


	//   ....[11]....
        /*0058*/ 	.word	0x05000015


	//   ....[12]....
        /*005c*/ 	.word	0x05000015


	//   ....[13]....
        /*0060*/ 	.word	0x05000015


	//   ....[14]....
        /*0064*/ 	.word	0x05000015


	//   ....[15]....
        /*0068*/ 	.word	0x05000015


	//   ....[16]....
        /*006c*/ 	.word	0x05000015


	//   ....[17]....
        /*0070*/ 	.word	0x05000015


	//   ....[18]....
        /*0074*/ 	.word	0x05000015


	//   ....[19]....
        /*0078*/ 	.word	0x05000015


	//----- nvinfo : EIATTR_COOP_GROUP_INSTR_OFFSETS
	.align		4
.L_192:
        /*007c*/ 	.byte	0x04, 0x28
        /*007e*/ 	.short	(.L_194 - .L_193)


	//   ....[0]....
.L_193:
        /*0080*/ 	.word	0x00000250


	//   ....[1]....
        /*0084*/ 	.word	0x00000260


	//   ....[2]....
        /*0088*/ 	.word	0x000002a0


	//   ....[3]....
        /*008c*/ 	.word	0x000002c0


	//   ....[4]....
        /*0090*/ 	.word	0x00000310


	//   ....[5]....
        /*0094*/ 	.word	0x00000320


	//   ....[6]....
        /*0098*/ 	.word	0x00000360


	//   ....[7]....
        /*009c*/ 	.word	0x00000380


	//   ....[8]....
        /*00a0*/ 	.word	0x000003d0


	//   ....[9]....
        /*00a4*/ 	.word	0x000003e0


	//   ....[10]....
        /*00a8*/ 	.word	0x00000660


	//   ....[11]....
        /*00ac*/ 	.word	0x000006b0


	//   ....[12]....
        /*00b0*/ 	.word	0x00000740


	//   ....[13]....
        /*00b4*/ 	.word	0x00000790


	//   ....[14]....
        /*00b8*/ 	.word	0x00000820


	//   ....[15]....
        /*00bc*/ 	.word	0x00000870


	//   ....[16]....
        /*00c0*/ 	.word	0x00000900


	//   ....[17]....
        /*00c4*/ 	.word	0x00000950


	//   ....[18]....
        /*00c8*/ 	.word	0x000009e0


	//   ....[19]....
        /*00cc*/ 	.word	0x00000a30


	//----- nvinfo : EIATTR_VRC_CTA_INIT_COUNT
	.align		4
.L_194:
        /*00d0*/ 	.byte	0x02, 0x4a
	.zero		1
	.zero		1


	//----- nvinfo : EIATTR_EXIT_INSTR_OFFSETS
	.align		4
        /*00d4*/ 	.byte	0x04, 0x1c
        /*00d6*/ 	.short	(.L_196 - .L_195)


	//   ....[0]....
.L_195:
        /*00d8*/ 	.word	0x000005d0


	//   ....[1]....
        /*00dc*/ 	.word	0x00000600


	//----- nvinfo : EIATTR_CRS_STACK_SIZE
	.align		4
.L_196:
        /*00e0*/ 	.byte	0x04, 0x1e
        /*00e2*/ 	.short	(.L_198 - .L_197)
.L_197:
        /*00e4*/ 	.word	0x00000000


	//----- nvinfo : EIATTR_CBANK_PARAM_SIZE
	.align		4
.L_198:
        /*00e8*/ 	.byte	0x03, 0x19
        /*00ea*/ 	.short	0x0008


	//----- nvinfo : EIATTR_PARAM_CBANK
	.align		4
        /*00ec*/ 	.byte	0x04, 0x0a
        /*00ee*/ 	.short	(.L_200 - .L_199)
	.align		4
.L_199:
        /*00f0*/ 	.word	index@(.nv.constant0._ZN3cub18CUB_300001_SM_10006detail10radix_sort33DeviceRadixSortExclusiveSumKernelINS1_5radix10policy_hubIiiyE10Policy1000EyEEvPT0_)
        /*00f4*/ 	.short	0x0380
        /*00f6*/ 	.short	0x0008


	//----- nvinfo : EIATTR_SW_WAR
	.align		4
.L_200:
        /*00f8*/ 	.byte	0x04, 0x36
        /*00fa*/ 	.short	(.L_202 - .L_201)
.L_201:
        /*00fc*/ 	.word	0x00000008
.L_202:


//--------------------- .nv.info._ZN3cub18CUB_300001_SM_10006detail10radix_sort30DeviceRadixSortHistogramKernelINS1_5radix10policy_hubIiiyE10Policy1000ELNS0_9SortOrderE0EiyNS1_21identity_decomposer_tEEEvPT2_PKT1_SA_iiT3_ --------------------------
	.section	.nv.info._ZN3cub18CUB_300001_SM_10006detail10radix_sort30DeviceRadixSortHistogramKernelINS1_5radix10policy_hubIiiyE10Policy1000ELNS0_9SortOrderE0EiyNS1_21identity_decomposer_tEEEvPT2_PKT1_SA_iiT3_,"",@"SHT_CUDA_INFO"
	.sectionflags	@""
	.align	4


	//----- nvinfo : EIATTR_CUDA_API_VERSION
	.align		4
        /*0000*/ 	.byte	0x04, 0x37
        /*0002*/ 	.short	(.L_204 - .L_203)
.L_203:
        /*0004*/ 	.word	0x00000082


	//----- nvinfo : EIATTR_KPARAM_INFO
	.align		4
.L_204:
        /*0008*/ 	.byte	0x04, 0x17
        /*000a*/ 	.short	(.L_206 - .L_205)
.L_205:
        /*000c*/ 	.word	0x00000000
        /*0010*/ 	.short	0x0005
        /*0012*/ 	.short	0x0020
        /*0014*/ 	.byte	0x00, 0xf0, 0x05, 0x00


	//----- nvinfo : EIATTR_KPARAM_INFO
	.align		4
.L_206:
        /*0018*/ 	.byte	0x04, 0x17
        /*001a*/ 	.short	(.L_208 - .L_207)
.L_207:
        /*001c*/ 	.word	0x00000000
        /*0020*/ 	.short	0x0004
        /*0022*/ 	.short	0x001c
        /*0024*/ 	.byte	0x00, 0xf0, 0x11, 0x00


	//----- nvinfo : EIATTR_KPARAM_INFO
	.align		4
.L_208:
        /*0028*/ 	.byte	0x04, 0x17
        /*002a*/ 	.short	(.L_210 - .L_209)
.L_209:
        /*002c*/ 	.word	0x00000000
        /*0030*/ 	.short	0x0003
        /*0032*/ 	.short	0x0018
        /*0034*/ 	.byte	0x00, 0xf0, 0x11, 0x00


	//----- nvinfo : EIATTR_KPARAM_INFO
	.align		4
.L_210:
        /*0038*/ 	.byte	0x04, 0x17
        /*003a*/ 	.short	(.L_212 - .L_211)
.L_211:
        /*003c*/ 	.word	0x00000000
        /*0040*/ 	.short	0x0002
        /*0042*/ 	.short	0x0010
        /*0044*/ 	.byte	0x00, 0xf0, 0x21, 0x00


	//----- nvinfo : EIATTR_KPARAM_INFO
	.align		4
.L_212:
        /*0048*/ 	.byte	0x04, 0x17
        /*004a*/ 	.short	(.L_214 - .L_213)
.L_213:
        /*004c*/ 	.word	0x00000000
        /*0050*/ 	.short	0x0001
        /*0052*/ 	.short	0x0008
        /*0054*/ 	.byte	0x00, 0xf5, 0x21, 0x00


	//----- nvinfo : EIATTR_KPARAM_INFO
	.align		4
.L_214:
        /*0058*/ 	.byte	0x04, 0x17
        /*005a*/ 	.short	(.L_216 - .L_215)
.L_215:
        /*005c*/ 	.word	0x00000000
        /*0060*/ 	.short	0x0000
        /*0062*/ 	.short	0x0000
        /*0064*/ 	.byte	0x00, 0xf5, 0x21, 0x00


	//----- nvinfo : EIATTR_SPARSE_MMA_MASK
	.align		4
.L_216:
        /*0068*/ 	.byte	0x03, 0x50
        /*006a*/ 	.short	0x0000


	//----- nvinfo : EIATTR_MAXREG_COUNT
	.align		4
        /*006c*/ 	.byte	0x03, 0x1b
        /*006e*/ 	.short	0x00ff


	//----- nvinfo : EIATTR_NUM_BARRIERS
	.align		4
        /*0070*/ 	.byte	0x02, 0x4c
        /*0072*/ 	.byte	0x01
	.zero		1


	//----- nvinfo : EIATTR_MERCURY_ISA_VERSION
	.align		4
        /*0074*/ 	.byte	0x03, 0x5f
        /*0076*/ 	.short	0x0101


	//----- nvinfo : EIATTR_VRC_CTA_INIT_COUNT
	.align		4
        /*0078*/ 	.byte	0x02, 0x4a
	.zero		1
	.zero		1


	//----- nvinfo : EIATTR_EXIT_INSTR_OFFSETS
	.align		4
        /*007c*/ 	.byte	0x04, 0x1c
        /*007e*/ 	.short	(.L_218 - .L_217)


	//   ....[0]....
.L_217:
        /*0080*/ 	.word	0x00000040


	//   ....[1]....
        /*0084*/ 	.word	0x00002ee0


	//----- nvinfo : EIATTR_MAX_THREADS
	.align		4
.L_218:
        /*0088*/ 	.byte	0x04, 0x05
        /*008a*/ 	.short	(.L_220 - .L_219)
.L_219:
        /*008c*/ 	.word	0x00000080
        /*0090*/ 	.word	0x00000001
        /*0094*/ 	.word	0x00000001


	//----- nvinfo : EIATTR_CRS_STACK_SIZE
	.align		4
.L_220:
        /*0098*/ 	.byte	0x04, 0x1e
        /*009a*/ 	.short	(.L_222 - .L_221)
.L_221:
        /*009c*/ 	.word	0x00000000


	//----- nvinfo : EIATTR_CBANK_PARAM_SIZE
	.align		4
.L_222:
        /*00a0*/ 	.byte	0x03, 0x19
        /*00a2*/ 	.short	0x0021


	//----- nvinfo : EIATTR_PARAM_CBANK
	.align		4
        /*00a4*/ 	.byte	0x04, 0x0a
        /*00a6*/ 	.short	(.L_224 - .L_223)
	.align		4
.L_223:
        /*00a8*/ 	.word	index@(.nv.constant0._ZN3cub18CUB_300001_SM_10006detail10radix_sort30DeviceRadixSortHistogramKernelINS1_5radix10policy_hubIiiyE10Policy1000ELNS0_9SortOrderE0EiyNS1_21identity_decomposer_tEEEvPT2_PKT1_SA_iiT3_)
        /*00ac*/ 	.short	0x0380
        /*00ae*/ 	.short	0x0021


	//----- nvinfo : EIATTR_SW_WAR
	.align		4
.L_224:
        /*00b0*/ 	.byte	0x04, 0x36
        /*00b2*/ 	.short	(.L_226 - .L_225)
.L_225:
        /*00b4*/ 	.word	0x00000008
.L_226:


//--------------------- .nv.info._ZN3cub18CUB_300001_SM_10006detail10radix_sort31DeviceRadixSortSingleTileKernelINS1_5radix10policy_hubIiiyE10Policy1000ELNS0_9SortOrderE0EiiyNS1_21identity_decomposer_tEEEvPKT1_PSA_PKT2_PSE_T3_iiT4_ --------------------------
	.section	.nv.info._ZN3cub18CUB_300001_SM_10006detail10radix_sort31DeviceRadixSortSingleTileKernelINS1_5radix10policy_hubIiiyE10Policy1000ELNS0_9SortOrderE0EiiyNS1_21identity_decomposer_tEEEvPKT1_PSA_PKT2_PSE_T3_iiT4_,"",@"SHT_CUDA_INFO"
	.sectionflags	@""
	.align	4


	//----- nvinfo : EIATTR_CUDA_API_VERSION
	.align		4
        /*0000*/ 	.byte	0x04, 0x37
        /*0002*/ 	.short	(.L_228 - .L_227)
.L_227:
        /*0004*/ 	.word	0x00000082


	//----- nvinfo : EIATTR_KPARAM_INFO
	.align		4
.L_228:
        /*0008*/ 	.byte	0x04, 0x17
        /*000a*/ 	.short	(.L_230 - .L_229)
.L_229:
        /*000c*/ 	.word	0x00000000
        /*0010*/ 	.short	0x0007
        /*0012*/ 	.short	0x0030
        /*0014*/ 	.byte	0x00, 0xf0, 0x05, 0x00


	//----- nvinfo : EIATTR_KPARAM_INFO
	.align		4
.L_230:
        /*0018*/ 	.byte	0x04, 0x17
        /*001a*/ 	.short	(.L_232 - .L_231)
.L_231:
        /*001c*/ 	.word	0x00000000
        /*0020*/ 	.short	0x0006
        /*0022*/ 	.short	0x002c
        /*0024*/ 	.byte	0x00, 0xf0, 0x11, 0x00


	//----- nvinfo : EIATTR_KPARAM_INFO
	.align		4
.L_232:
        /*0028*/ 	.byte	0x04, 0x17
        /*002a*/ 	.short	(.L_234 - .L_233)
.L_233:
        /*002c*/ 	.word	0x00000000
        /*0030*/ 	.short	0x0005
        /*0032*/ 	.short	0x0028
        /*0034*/ 	.byte	0x00, 0xf0, 0x11, 0x00


	//----- nvinfo : EIATTR_KPARAM_INFO
	.align		4
.L_234:
        /*0038*/ 	.byte	0x04, 0x17
        /*003a*/ 	.short	(.L_236 - .L_235)
.L_235:
        /*003c*/ 	.word	0x00000000
        /*0040*/ 	.short	0x0004
        /*0042*/ 	.short	0x0020
        /*0044*/ 	.byte	0x00, 0xf0, 0x21, 0x00


	//----- nvinfo : EIATTR_KPARAM_INFO
	.align		4
.L_236:
        /*0048*/ 	.byte	0x04, 0x17
        /*004a*/ 	.short	(.L_238 - .L_237)
.L_237:
        /*004c*/ 	.word	0x00000000
        /*0050*/ 	.short	0x0003
        /*0052*/ 	.short	0x0018
        /*0054*/ 	.byte	0x00, 0xf5, 0x21, 0x00


	//----- nvinfo : EIATTR_KPARAM_INFO
	.align		4
.L_238:
        /*0058*/ 	.byte	0x04, 0x17
        /*005a*/ 	.short	(.L_240 - .L_239)
.L_239:
        /*005c*/ 	.word	0x00000000
        /*0060*/ 	.short	0x0002
        /*0062*/ 	.short	0x0010
        /*0064*/ 	.byte	0x00, 0xf5, 0x21, 0x00


	//----- nvinfo : EIATTR_KPARAM_INFO
	.align		4
.L_240:
        /*0068*/ 	.byte	0x04, 0x17
        /*006a*/ 	.short	(.L_242 - .L_241)
.L_241:
        /*006c*/ 	.word	0x00000000
        /*0070*/ 	.short	0x0001
        /*0072*/ 	.short	0x0008
        /*0074*/ 	.byte	0x00, 0xf5, 0x21, 0x00


	//----- nvinfo : EIATTR_KPARAM_INFO
	.align		4
.L_242:
        /*0078*/ 	.byte	0x04, 0x17
        /*007a*/ 	.short	(.L_244 - .L_243)
.L_243:
        /*007c*/ 	.word	0x00000000
        /*0080*/ 	.short	0x0000
        /*0082*/ 	.short	0x0000
        /*0084*/ 	.byte	0x00, 0xf5, 0x21, 0x00


	//----- nvinfo : EIATTR_SPARSE_MMA_MASK
	.align		4
.L_244:
        /*0088*/ 	.byte	0x03, 0x50
        /*008a*/ 	.short	0x0000


	//----- nvinfo : EIATTR_MAXREG_COUNT
	.align		4
        /*008c*/ 	.byte	0x03, 0x1b
        /*008e*/ 	.short	0x00ff


	//----- nvinfo : EIATTR_NUM_BARRIERS
	.align		4
        /*0090*/ 	.byte	0x02, 0x4c
        /*0092*/ 	.byte	0x01
	.zero		1


	//----- nvinfo : EIATTR_MERCURY_ISA_VERSION
	.align		4
        /*0094*/ 	.byte	0x03, 0x5f
        /*0096*/ 	.short	0x0101


	//----- nvinfo : EIATTR_COOP_GROUP_MASK_REGIDS
	.align		4
        /*0098*/ 	.byte	0x04, 0x29
        /*009a*/ 	.short	(.L_246 - .L_245)


	//   ....[0]....
.L_245:
        /*009c*/ 	.word	0xffffffff


	//   ....[1]....
        /*00a0*/ 	.word	0xffffffff


	//   ....[2]....
        /*00a4*/ 	.word	0xffffffff


	//   ....[3]....
        /*00a8*/ 	.word	0xffffffff


	//   ....[4]....
        /*00ac*/ 	.word	0xffffffff


	//----- nvinfo : EIATTR_COOP_GROUP_INSTR_OFFSETS
	.align		4
.L_246:
        /*00b0*/ 	.byte	0x04, 0x28
        /*00b2*/ 	.short	(.L_248 - .L_247)


	//   ....[0]....
.L_247:
        /*00b4*/ 	.word	0x00001e20


	//   ....[1]....
        /*00b8*/ 	.word	0x00001e40


	//   ....[2]....
        /*00bc*/ 	.word	0x00001e60


	//   ....[3]....
        /*00c0*/ 	.word	0x00001e80


	//   ....[4]....
        /*00c4*/ 	.word	0x00001ea0


	//----- nvinfo : EIATTR_VRC_CTA_INIT_COUNT
	.align		4
.L_248:
        /*00c8*/ 	.byte	0x02, 0x4a
	.zero		1
	.zero		1


	//----- nvinfo : EIATTR_EXIT_INSTR_OFFSETS
	.align		4
        /*00cc*/ 	.byte	0x04, 0x1c
        /*00ce*/ 	.short	(.L_250 - .L_249)


	//   ....[0]....
.L_249:
        /*00d0*/ 	.word	0x00003bf0


	//   ....[1]....
        /*00d4*/ 	.word	0x00003c40


	//----- nvinfo : EIATTR_MAX_THREADS
	.align		4
.L_250:
        /*00d8*/ 	.byte	0x04, 0x05
        /*00da*/ 	.short	(.L_252 - .L_251)
.L_251:
        /*00dc*/ 	.word	0x00000100
        /*00e0*/ 	.word	0x00000001
        /*00e4*/ 	.word	0x00000001


	//----- nvinfo : EIATTR_CBANK_PARAM_SIZE
	.align		4
.L_252:
        /*00e8*/ 	.byte	0x03, 0x19
        /*00ea*/ 	.short	0x0031


	//----- nvinfo : EIATTR_PARAM_CBANK
	.align		4
        /*00ec*/ 	.byte	0x04, 0x0a
        /*00ee*/ 	.short	(.L_254 - .L_253)
	.align		4
.L_253:
        /*00f0*/ 	.word	index@(.nv.constant0._ZN3cub18CUB_300001_SM_10006detail10radix_sort31DeviceRadixSortSingleTileKernelINS1_5radix10policy_hubIiiyE10Policy1000ELNS0_9SortOrderE0EiiyNS1_21identity_decomposer_tEEEvPKT1_PSA_PKT2_PSE_T3_iiT4_)
        /*00f4*/ 	.short	0x0380
        /*00f6*/ 	.short	0x0031


	//----- nvinfo : EIATTR_SW_WAR
	.align		4
.L_254:
        /*00f8*/ 	.byte	0x04, 0x36
        /*00fa*/ 	.short	(.L_256 - .L_255)
.L_255:
        /*00fc*/ 	.word	0x00000008
.L_256:


//--------------------- .nv.info._ZN3cub18CUB_300001_SM_10006detail10radix_sort29DeviceRadixSortOnesweepKernelINS1_5radix10policy_hubIiN4cuda3std3__45tupleIJ6float2SA_EEEyE10Policy1000ELNS0_9SortOrderE0EiSB_yiiNS1_21identity_decomposer_tEEEvPT5_SH_PT3_PKSI_PT1_PKSM_PT2_PKSQ_T4_iiT6_ --------------------------
	.section	.nv.info._ZN3cub18CUB_300001_SM_10006detail10radix_sort29DeviceRadixSortOnesweepKernelINS1_5radix10policy_hubIiN4cuda3std3__45tupleIJ6float2SA_EEEyE10Policy1000ELNS0_9SortOrderE0EiSB_yiiNS1_21identity_decomposer_tEEEvPT5_SH_PT3_PKSI_PT1_PKSM_PT2_PKSQ_T4_iiT6_,"",@"SHT_CUDA_INFO"
	.sectionflags	@""
	.align	4


	//----- nvinfo : EIATTR_CUDA_API_VERSION
	.align		4
        /*0000*/ 	.byte	0x04, 0x37
        /*0002*/ 	.short	(.L_258 - .L_257)
.L_257:
        /*0004*/ 	.word	0x00000082


	//----- nvinfo : EIATTR_KPARAM_INFO
	.align		4
.L_258:
        /*0008*/ 	.byte	0x04, 0x17
        /*000a*/ 	.short	(.L_260 - .L_259)
.L_259:
        /*000c*/ 	.word	0x00000000
        /*0010*/ 	.short	0x000b
        /*0012*/ 	.short	0x004c
        /*0014*/ 	.byte	0x00, 0xf0, 0x05, 0x00


	//----- nvinfo : EIATTR_KPARAM_INFO
	.align		4
.L_260:
        /*0018*/ 	.byte	0x04, 0x17
        /*001a*/ 	.short	(.L_262 - .L_261)
.L_261:
        /*001c*/ 	.word	0x00000000
        /*0020*/ 	.short	0x000a
        /*0022*/ 	.short	0x0048
        /*0024*/ 	.byte	0x00, 0xf0, 0x11, 0x00


	//----- nvinfo : EIATTR_KPARAM_INFO
	.align		4
.L_262:
        /*0028*/ 	.byte	0x04, 0x17
        /*002a*/ 	.short	(.L_264 - .L_263)
.L_263:
        /*002c*/ 	.word	0x00000000
        /*0030*/ 	.short	0x0009
        /*0032*/ 	.short	0x0044
        /*0034*/ 	.byte	0x00, 0xf0, 0x11, 0x00


	//----- nvinfo : EIATTR_KPARAM_INFO
	.align		4
.L_264:
        /*0038*/ 	.byte	0x04, 0x17
        /*003a*/ 	.short	(.L_266 - .L_265)
.L_265:
        /*003c*/ 	.word	0x00000000
        /*0040*/ 	.short	0x0008
        /*0042*/ 	.short	0x0040
        /*0044*/ 	.byte	0x00, 0xf0, 0x11, 0x00


	//----- nvinfo : EIATTR_KPARAM_INFO
	.align		4
.L_266:
        /*0048*/ 	.byte	0x04, 0x17
        /*004a*/ 	.short	(.L_268 - .L_267)
.L_267:
        /*004c*/ 	.word	0x00000000
        /*0050*/ 	.short	0x0007
        /*0052*/ 	.short	0x0038
        /*0054*/ 	.byte	0x00, 0xf5, 0x21, 0x00


	//----- nvinfo : EIATTR_KPARAM_INFO
	.align		4
.L_268:
        /*0058*/ 	.byte	0x04, 0x17
        /*005a*/ 	.short	(.L_270 - .L_269)
.L_269:
        /*005c*/ 	.word	0x00000000
        /*0060*/ 	.short	0x0006
        /*0062*/ 	.short	0x0030
        /*0064*/ 	.byte	0x00, 0xf5, 0x21, 0x00


	//----- nvinfo : EIATTR_KPARAM_INFO
	.align		4
.L_270:
        /*0068*/ 	.byte	0x04, 0x17
        /*006a*/ 	.short	(.L_272 - .L_271)
.L_271:
        /*006c*/ 	.word	0x00000000
        /*0070*/ 	.short	0x0005
        /*0072*/ 	.short	0x0028
        /*0074*/ 	.byte	0x00, 0xf5, 0x21, 0x00


	//----- nvinfo : EIATTR_KPARAM_INFO
	.align		4
.L_272:
        /*0078*/ 	.byte	0x04, 0x17
        /*007a*/ 	.short	(.L_274 - .L_273)
.L_273:
        /*007c*/ 	.word	0x00000000
        /*0080*/ 	.short	0x0004
        /*0082*/ 	.short	0x0020
        /*0084*/ 	.byte	0x00, 0xf5, 0x21, 0x00


	//----- nvinfo : EIATTR_KPARAM_INFO
	.align		4
.L_274:
        /*0088*/ 	.byte	0x04, 0x17
        /*008a*/ 	.short	(.L_276 - .L_275)
.L_275:
        /*008c*/ 	.word	0x00000000
        /*0090*/ 	.short	0x0003
        /*0092*/ 	.short	0x0018
        /*0094*/ 	.byte	0x00, 0xf5, 0x21, 0x00


	//----- nvinfo : EIATTR_KPARAM_INFO
	.align		4
.L_276:
        /*0098*/ 	.byte	0x04, 0x17
        /*009a*/ 	.short	(.L_278 - .L_277)
.L_277:
        /*009c*/ 	.word	0x00000000
        /*00a0*/ 	.short	0x0002
        /*00a2*/ 	.short	0x0010
        /*00a4*/ 	.byte	0x00, 0xf5, 0x21, 0x00


	//----- nvinfo : EIATTR_KPARAM_INFO
	.align		4
.L_278:
        /*00a8*/ 	.byte	0x04, 0x17
        /*00aa*/ 	.short	(.L_280 - .L_279)
.L_279:
        /*00ac*/ 	.word	0x00000000
        /*00b0*/ 	.short	0x0001
        /*00b2*/ 	.short	0x0008
        /*00b4*/ 	.byte	0x00, 0xf5, 0x21, 0x00


	//----- nvinfo : EIATTR_KPARAM_INFO
	.align		4
.L_280:
        /*00b8*/ 	.byte	0x04, 0x17
        /*00ba*/ 	.short	(.L_282 - .L_281)
.L_281:
        /*00bc*/ 	.word	0x00000000
        /*00c0*/ 	.short	0x0000
        /*00c2*/ 	.short	0x0000
        /*00c4*/ 	.byte	0x00, 0xf5, 0x21, 0x00


	//----- nvinfo : EIATTR_SPARSE_MMA_MASK
	.align		4
.L_282:
        /*00c8*/ 	.byte	0x03, 0x50
        /*00ca*/ 	.short	0x0000


	//----- nvinfo : EIATTR_MAXREG_COUNT
	.align		4
        /*00cc*/ 	.byte	0x03, 0x1b
        /*00ce*/ 	.short	0x00a8


	//----- nvinfo : EIATTR_NUM_BARRIERS
	.align		4
        /*00d0*/ 	.byte	0x02, 0x4c
        /*00d2*/ 	.byte	0x01
	.zero		1


	//----- nvinfo : EIATTR_MERCURY_ISA_VERSION
	.align		4
        /*00d4*/ 	.byte	0x03, 0x5f
        /*00d6*/ 	.short	0x0101


	//----- nvinfo : EIATTR_COOP_GROUP_MASK_REGIDS
	.align		4
        /*00d8*/ 	.byte	0x04, 0x29
        /*00da*/ 	.short	(.L_284 - .L_283)


	//   ....[0]....
.L_283:
        /*00dc*/ 	.word	0xffffffff


	//   ....[1]....
        /*00e0*/ 	.word	0x05000013


	//   ....[2]....
        /*00e4*/ 	.word	0xffffffff


	//   ....[3]....
        /*00e8*/ 	.word	0xffffffff


	//   ....[4]....
        /*00ec*/ 	.word	0xffffffff


	//   ....[5]....
        /*00f0*/ 	.word	0xffffffff


	//   ....[6]....
        /*00f4*/ 	.word	0xffffffff


	//   ....[7]....
        /*00f8*/ 	.word	0xffffffff


	//   ....[8]....
        /*00fc*/ 	.word	0xffffffff


	//   ....[9]....
        /*0100*/ 	.word	0xffffffff


	//   ....[10]....
        /*0104*/ 	.word	0xffffffff


	//   ....[11]....
        /*0108*/ 	.word	0xffffffff


	//   ....[12]....
        /*010c*/ 	.word	0xffffffff


	//   ....[13]....
        /*0110*/ 	.word	0xffffffff


	//   ....[14]....
        /*0114*/ 	.word	0xffffffff


	//   ....[15]....
        /*0118*/ 	.word	0xffffffff


	//   ....[16]....
        /*011c*/ 	.word	0xffffffff


	//   ....[17]....
        /*0120*/ 	.word	0xffffffff


	//   ....[18]....
        /*0124*/ 	.word	0xffffffff


	//   ....[19]....
        /*0128*/ 	.word	0xffffffff


	//   ....[20]....
        /*012c*/ 	.word	0xffffffff


	//   ....[21]....
        /*0130*/ 	.word	0xffffffff


	//   ....[22]....
        /*0134*/ 	.word	0xffffffff


	//   ....[23]....
        /*0138*/ 	.word	0xffffffff


	//   ....[24]....
        /*013c*/ 	.word	0xffffffff


	//   ....[25]....
        /*0140*/ 	.word	0xffffffff


	//   ....[26]....
        /*0144*/ 	.word	0xffffffff


	//   ....[27]....
        /*0148*/ 	.word	0xffffffff


	//   ....[28]....
        /*014c*/ 	.word	0xffffffff


	//   ....[29]....
        /*0150*/ 	.word	0xffffffff


	//   ....[30]....
        /*0154*/ 	.word	0xffffffff


	//   ....[31]....
        /*0158*/ 	.word	0xffffffff


	//   ....[32]....
        /*015c*/ 	.word	0xffffffff


	//   ....[33]....
        /*0160*/ 	.word	0xffffffff


	//   ....[34]....
        /*0164*/ 	.word	0xffffffff


	//   ....[35]....
        /*0168*/ 	.word	0xffffffff


	//   ....[36]....
        /*016c*/ 	.word	0xffffffff


	//   ....[37]....
        /*0170*/ 	.word	0xffffffff


	//   ....[38]....
        /*0174*/ 	.word	0xffffffff


	//   ....[39]....
        /*0178*/ 	.word	0xffffffff


	//   ....[40]....
        /*017c*/ 	.word	0xffffffff


	//   ....[41]....
        /*0180*/ 	.word	0xffffffff


	//   ....[42]....
        /*0184*/ 	.word	0xffffffff


	//   ....[43]....
        /*0188*/ 	.word	0xffffffff


	//   ....[44]....
        /*018c*/ 	.word	0xffffffff


	//   ....[45]....
        /*0190*/ 	.word	0xffffffff


	//   ....[46]....
        /*0194*/ 	.word	0xffffffff


	//   ....[47]....
        /*0198*/ 	.word	0xffffffff


	//   ....[48]....
        /*019c*/ 	.word	0xffffffff


	//   ....[49]....
        /*01a0*/ 	.word	0xffffffff


	//   ....[50]....
        /*01a4*/ 	.word	0xffffffff


	//   ....[51]....
        /*01a8*/ 	.word	0xffffffff


	//   ....[52]....
        /*01ac*/ 	.word	0xffffffff


	//   ....[53]....
        /*01b0*/ 	.word	0xffffffff


	//   ....[54]....
        /*01b4*/ 	.word	0xffffffff


	//   ....[55]....
        /*01b8*/ 	.word	0xffffffff


	//   ....[56]....
        /*01bc*/ 	.word	0xffffffff


	//   ....[57]....
        /*01c0*/ 	.word	0xffffffff


	//   ....[58]....
        /*01c4*/ 	.word	0xffffffff


	//   ....[59]....
        /*01c8*/ 	.word	0xffffffff


	//   ....[60]....
        /*01cc*/ 	.word	0xffffffff


	//   ....[61]....
        /*01d0*/ 	.word	0xffffffff


	//   ....[62]....
        /*01d4*/ 	.word	0xffffffff


	//   ....[63]....
        /*01d8*/ 	.word	0xffffffff


	//   ....[64]....
        /*01dc*/ 	.word	0xffffffff


	//   ....[65]....
        /*01e0*/ 	.word	0xffffffff


	//   ....[66]....
        /*01e4*/ 	.word	0xffffffff


	//   ....[67]....
        /*01e8*/ 	.word	0xffffffff


	//   ....[68]....
        /*01ec*/ 	.word	0xffffffff


	//   ....[69]....
        /*01f0*/ 	.word	0xffffffff


	//   ....[70]....
        /*01f4*/ 	.word	0x05000007


	//   ....[71]....
        /*01f8*/ 	.word	0xffffffff


	//   ....[72]....
        /*01fc*/ 	.word	0xffffffff


	//   ....[73]....
        /*0200*/ 	.word	0xffffffff


	//   ....[74]....
        /*0204*/ 	.word	0xffffffff


	//   ....[75]....
        /*0208*/ 	.word	0xffffffff


	//   ....[76]....
        /*020c*/ 	.word	0xffffffff


	//   ....[77]....
        /*0210*/ 	.word	0xffffffff


	//   ....[78]....
        /*0214*/ 	.word	0xffffffff


	//   ....[79]....
        /*0218*/ 	.word	0xffffffff


	//   ....[80]....
        /*021c*/ 	.word	0xffffffff


	//   ....[81]....
        /*0220*/ 	.word	0xffffffff


	//   ....[82]....
        /*0224*/ 	.word	0xffffffff


	//   ....[83]....
        /*0228*/ 	.word	0xffffffff


	//   ....[84]....
        /*022c*/ 	.word	0xffffffff


	//   ....[85]....
        /*0230*/ 	.word	0xffffffff


	//   ....[86]....
        /*0234*/ 	.word	0xffffffff


	//   ....[87]....
        /*0238*/ 	.word	0xffffffff


	//   ....[88]....
        /*023c*/ 	.word	0xffffffff


	//   ....[89]....
        /*0240*/ 	.word	0xffffffff


	//   ....[90]....
        /*0244*/ 	.word	0xffffffff


	//   ....[91]....
        /*0248*/ 	.word	0xffffffff


	//   ....[92]....
        /*024c*/ 	.word	0xffffffff


	//   ....[93]....
        /*0250*/ 	.word	0xffffffff


	//   ....[94]....
        /*0254*/ 	.word	0xffffffff


	//   ....[95]....
        /*0258*/ 	.word	0xffffffff


	//   ....[96]....
        /*025c*/ 	.word	0xffffffff


	//   ....[97]....
        /*0260*/ 	.word	0xffffffff


	//   ....[98]....
        /*0264*/ 	.word	0xffffffff


	//   ....[99]....
        /*0268*/ 	.word	0x0500002d


	//   ....[100]....
        /*026c*/ 	.word	0x0500002d


	//   ....[101]....
        /*0270*/ 	.word	0x0500002d


	//   ....[102]....
        /*0274*/ 	.word	0x0500002d


	//   ....[103]....
        /*0278*/ 	.word	0x0500002d


	//----- nvinfo : EIATTR_COOP_GROUP_INSTR_OFFSETS
	.align		4
.L_284:
        /*027c*/ 	.byte	0x04, 0x28
        /*027e*/ 	.short	(.L_286 - .L_285)


	//   ....[0]....
.L_285:
        /*0280*/ 	.word	0x00000b30


	//   ....[1]....
        /*0284*/ 	.word	0x000011f0


	//   ....[2]....
        /*0288*/ 	.word	0x00001f00


	//   ....[3]....
        /*028c*/ 	.word	0x00001f20


	//   ....[4]....
        /*0290*/ 	.word	0x00001f40


	//   ....[5]....
        /*0294*/ 	.word	0x00001f60


	//   ....[6]....
        /*0298*/ 	.word	0x00001f80


	//   ....[7]....
        /*029c*/ 	.word	0x00002410


	//   ....[8]....
        /*02a0*/ 	.word	0x00002420


	//   ....[9]....
        /*02a4*/ 	.word	0x00002440


	//   ....[10]....
        /*02a8*/ 	.word	0x00002460


	//   ....[11]....
        /*02ac*/ 	.word	0x000024b0


	//   ....[12]....
        /*02b0*/ 	.word	0x000024e0


	//   ....[13]....
        /*02b4*/ 	.word	0x00002530


	//   ....[14]....
        /*02b8*/ 	.word	0x00002580


	//   ....[15]....
        /*02bc*/ 	.word	0x00002680


	//   ....[16]....
        /*02c0*/ 	.word	0x00002690


	//   ....[17]....
        /*02c4*/ 	.word	0x000026b0


	//   ....[18]....
        /*02c8*/ 	.word	0x000026f0


	//   ....[19]....
        /*02cc*/ 	.word	0x00002720


	//   ....[20]....
        /*02d0*/ 	.word	0x00002760


	//   ....[21]....
        /*02d4*/ 	.word	0x00002780


	//   ....[22]....
        /*02d8*/ 	.word	0x000027a0


	//   ....[23]....
        /*02dc*/ 	.word	0x00002800


	//   ....[24]....
        /*02e0*/ 	.word	0x000028a0


	//   ....[25]....
        /*02e4*/ 	.word	0x000028c0


	//   ....[26]....
        /*02e8*/ 	.word	0x000028d0


	//   ....[27]....
        /*02ec*/ 	.word	0x000028f0


	//   ....[28]....
        /*02f0*/ 	.word	0x00002930


	//   ....[29]....
        /*02f4*/ 	.word	0x00002960


	//   ....[30]....
        /*02f8*/ 	.word	0x000029a0


	//   ....[31]....
        /*02fc*/ 	.word	0x000029c0


	//   ....[32]....
        /*0300*/ 	.word	0x000029e0


	//   ....[33]....
        /*0304*/ 	.word	0x00002b00


	//   ....[34]....
        /*0308*/ 	.word	0x00002b10


	//   ....[35]....
        /*030c*/ 	.word	0x00002b30


	//   ....[36]....
        /*0310*/ 	.word	0x00002b70


	//   ....[37]....
        /*0314*/ 	.word	0x00002ba0


	//   ....[38]....
        /*0318*/ 	.word	0x00002be0


	//   ....[39]....
        /*031c*/ 	.word	0x00002c00


	//   ....[40]....
        /*0320*/ 	.word	0x00002c20


	//   ....[41]....
        /*0324*/ 	.word	0x00002c80


	//   ....[42]....
        /*0328*/ 	.word	0x00002d20


	//   ....[43]....
        /*032c*/ 	.word	0x00002d40


	//   ....[44]....
        /*0330*/ 	.word	0x00002d50


	//   ....[45]....
        /*0334*/ 	.word	0x00002d70


	//   ....[46]....
        /*0338*/ 	.word	0x00002db0


	//   ....[47]....
        /*033c*/ 	.word	0x00002de0


	//   ....[48]....
        /*0340*/ 	.word	0x00002e20


	//   ....[49]....
        /*0344*/ 	.word	0x00002e40


	//   ....[50]....
        /*0348*/ 	.word	0x00002e60


	//   ....[51]....
        /*034c*/ 	.word	0x00002f60


	//   ....[52]....
        /*0350*/ 	.word	0x00002f80


	//   ....[53]....
        /*0354*/ 	.word	0x00002f90


	//   ....[54]....
        /*0358*/ 	.word	0x00002fb0


	//   ....[55]....
        /*035c*/ 	.word	0x00002ff0


	//   ....[56]....
        /*0360*/ 	.word	0x00003020


	//   ....[57]....
        /*0364*/ 	.word	0x00003060


	//   ....[58]....
        /*0368*/ 	.word	0x00003080


	//   ....[59]....
        /*036c*/ 	.word	0x000030a0


	//   ....[60]....
        /*0370*/ 	.word	0x000031b0


	//   ....[61]....
        /*0374*/ 	.word	0x000031c0


	//   ....[62]....
        /*0378*/ 	.word	0x000031e0


	//   ....[63]....
        /*037c*/ 	.word	0x00003220


	//   ....[64]....
        /*0380*/ 	.word	0x00003250


	//   ....[65]....
        /*0384*/ 	.word	0x00003290


	//   ....[66]....
        /*0388*/ 	.word	0x000032b0


	//   ....[67]....
        /*038c*/ 	.word	0x000032d0


	//   ....[68]....
        /*0390*/ 	.word	0x00003340


	//   ....[69]....
        /*0394*/ 	.word	0x000033d0


	//   ....[70]....
        /*0398*/ 	.word	0x00003770


	//   ....[71]....
        /*039c*/ 	.word	0x00003a80


	//   ....[72]....
        /*03a0*/ 	.word	0x00003b40


	//   ....[73]....
        /*03a4*/ 	.word	0x00003c00


	//   ....[74]....
        /*03a8*/ 	.word	0x00003cc0


	//   ....[75]....
        /*03ac*/ 	.word	0x00003d80


	//   ....[76]....
        /*03b0*/ 	.word	0x00003e40


	//   ....[77]....
        /*03b4*/ 	.word	0x00003f00


	//   ....[78]....
        /*03b8*/ 	.word	0x000040f0


	//   ....[79]....
        /*03bc*/ 	.word	0x00004210


	//   ....[80]....
        /*03c0*/ 	.word	0x00004320


	//   ....[81]....
        /*03c4*/ 	.word	0x00004430


	//   ....[82]....
        /*03c8*/ 	.word	0x00004540


	//   ....[83]....
        /*03cc*/ 	.word	0x00004650


	//   ....[84]....
        /*03d0*/ 	.word	0x00004760


	//   ....[85]....
        /*03d4*/ 	.word	0x00004f70


	//   ....[86]....
        /*03d8*/ 	.word	0x00005000


	//   ....[87]....
        /*03dc*/ 	.word	0x00005090


	//   ....[88]....
        /*03e0*/ 	.word	0x00005120


	//   ....[89]....
        /*03e4*/ 	.word	0x000051b0


	//   ....[90]....
        /*03e8*/ 	.word	0x00005240


	//   ....[91]....
        /*03ec*/ 	.word	0x000052d0


	//   ....[92]....
        /*03f0*/ 	.word	0x000054c0


	//   ....[93]....
        /*03f4*/ 	.word	0x000055b0


	//   ....[94]....
        /*03f8*/ 	.word	0x000056a0


	//   ....[95]....
        /*03fc*/ 	.word	0x00005790


	//   ....[96]....
        /*0400*/ 	.word	0x00005880


	//   ....[97]....
        /*0404*/ 	.word	0x00005980


	//   ....[98]....
        /*0408*/ 	.word	0x00005a30


	//   ....[99]....
        /*040c*/ 	.word	0x00005aa0


	//   ....[100]....
        /*0410*/ 	.word	0x00005b10


	//   ....[101]....
        /*0414*/ 	.word	0x00005b80


	//   ....[102]....
        /*0418*/ 	.word	0x00005bf0


	//   ....[103]....
        /*041c*/ 	.word	0x00005c60


	//----- nvinfo : EIATTR_VRC_CTA_INIT_COUNT
	.align		4
.L_286:
        /*0420*/ 	.byte	0x02, 0x4a
	.zero		1
	.zero		1


	//----- nvinfo : EIATTR_EXIT_INSTR_OFFSETS
	.align		4
        /*0424*/ 	.byte	0x04, 0x1c
        /*0426*/ 	.short	(.L_288 - .L_287)


	//   ....[0]....
.L_287:
        /*0428*/ 	.word	0x00001b10


	//   ....[1]....
        /*042c*/ 	.word	0x00001cf0


	//   ....[2]....
        /*0430*/ 	.word	0x00001d20


	//   ....[3]....
        /*0434*/ 	.word	0x000052e0


	//   ....[4]....
        /*0438*/ 	.word	0x00005a40


	//----- nvinfo : EIATTR_MAX_THREADS
	.align		4
.L_288:
        /*043c*/ 	.byte	0x04, 0x05
        /*043e*/ 	.short	(.L_290 - .L_289)
.L_289:
        /*0440*/ 	.word	0x00000180
        /*0444*/ 	.word	0x00000001
        /*0448*/ 	.word	0x00000001


	//----- nvinfo : EIATTR_CRS_STACK_SIZE
	.align		4
.L_290:
        /*044c*/ 	.byte	0x04, 0x1e
        /*044e*/ 	.short	(.L_292 - .L_291)
.L_291:
        /*0450*/ 	.word	0x00000000


	//----- nvinfo : EIATTR_CBANK_PARAM_SIZE
	.align		4
.L_292:
        /*0454*/ 	.byte	0x03, 0x19
        /*0456*/ 	.short	0x004d


	//----- nvinfo : EIATTR_PARAM_CBANK
	.align		4
        /*0458*/ 	.byte	0x04, 0x0a
        /*045a*/ 	.short	(.L_294 - .L_293)
	.align		4
.L_293:
        /*045c*/ 	.word	index@(.nv.constant0._ZN3cub18CUB_300001_SM_10006detail10radix_sort29DeviceRadixSortOnesweepKernelINS1_5radix10policy_hubIiN4cuda3std3__45tupleIJ6float2SA_EEEyE10Policy1000ELNS0_9SortOrderE0EiSB_yiiNS1_21identity_decomposer_tEEEvPT5_SH_PT3_PKSI_PT1_PKSM_PT2_PKSQ_T4_iiT6_)
        /*0460*/ 	.short	0x0380
        /*0462*/ 	.short	0x004d


	//----- nvinfo : EIATTR_SW_WAR
	.align		4
.L_294:
        /*0464*/ 	.byte	0x04, 0x36
        /*0466*/ 	.short	(.L_296 - .L_295)
.L_295:
        /*0468*/ 	.word	0x00000008
.L_296:


//--------------------- .nv.info._ZN3cub18CUB_300001_SM_10006detail10radix_sort33DeviceRadixSortExclusiveSumKernelINS1_5radix10policy_hubIiN4cuda3std3__45tupleIJ6float2SA_EEEyE10Policy1000EyEEvPT0_ --------------------------
	.section	.nv.info._ZN3cub18CUB_300001_SM_10006detail10radix_sort33DeviceRadixSortExclusiveSumKernelINS1_5radix10policy_hubIiN4cuda3std3__45tupleIJ6float2SA_EEEyE10Policy1000EyEEvPT0_,"",@"SHT_CUDA_INFO"
	.sectionflags	@""
	.align	4


	//----- nvinfo : EIATTR_CUDA_API_VERSION
	.align		4
        /*0000*/ 	.byte	0x04, 0x37
        /*0002*/ 	.short	(.L_298 - .L_297)
.L_297:
        /*0004*/ 	.word	0x00000082


	//----- nvinfo : EIATTR_KPARAM_INFO
	.align		4
.L_298:
        /*0008*/ 	.byte	0x04, 0x17
        /*000a*/ 	.short	(.L_300 - .L_299)
.L_299:
        /*000c*/ 	.word	0x00000000
        /*0010*/ 	.short	0x0000
        /*0012*/ 	.short	0x0000
        /*0014*/ 	.byte	0x00, 0xf5, 0x21, 0x00


	//----- nvinfo : EIATTR_SPARSE_MMA_MASK
	.align		4
.L_300:
        /*0018*/ 	.byte	0x03, 0x50
        /*001a*/ 	.short	0x0000


	//----- nvinfo : EIATTR_MAXREG_COUNT
	.align		4
        /*001c*/ 	.byte	0x03, 0x1b
        /*001e*/ 	.short	0x00ff


	//----- nvinfo : EIATTR_NUM_BARRIERS
	.align		4
        /*0020*/ 	.byte	0x02, 0x4c
        /*0022*/ 	.byte	0x01
	.zero		1


	//----- nvinfo : EIATTR_MERCURY_ISA_VERSION
	.align		4
        /*0024*/ 	.byte	0x03, 0x5f
        /*0026*/ 	.short	0x0101


	//----- nvinfo : EIATTR_COOP_GROUP_MASK_REGIDS
	.align		4
        /*0028*/ 	.byte	0x04, 0x29
        /*002a*/ 	.short	(.L_302 - .L_301)


	//   ....[0]....
.L_301:
        /*002c*/ 	.word	0xffffffff


	//   ....[1]....
        /*0030*/ 	.word	0xffffffff


	//   ....[2]....
        /*0034*/ 	.word	0xffffffff


	//   ....[3]....
        /*0038*/ 	.word	0xffffffff


	//   ....[4]....
        /*003c*/ 	.word	0xffffffff


	//   ....[5]....
        /*0040*/ 	.word	0xffffffff


	//   ....[6]....
        /*0044*/ 	.word	0xffffffff


	//   ....[7]....
        /*0048*/ 	.word	0xffffffff


	//   ....[8]....
        /*004c*/ 	.word	0xffffffff


	//   ....[9]....
        /*0050*/ 	.word	0xffffffff


	//   ....[10]....
        /*0054*/ 	.word	0x05000015


	//   ....[11]....
        /*0058*/ 	.word	0x05000015


	//   ....[12]....
        /*005c*/ 	.word	0x05000015


	//   ....[13]....
        /*0060*/ 	.word	0x05000015


	//   ....[14]....
        /*0064*/ 	.word	0x05000015


	//   ....[15]....
        /*0068*/ 	.word	0x05000015


	//   ....[16]....
        /*006c*/ 	.word	0x05000015


	//   ....[17]....
        /*0070*/ 	.word	0x05000015


	//   ....[18]....
        /*0074*/ 	.word	0x05000015


	//   ....[19]....
        /*0078*/ 	.word	0x05000015


	//----- nvinfo : EIATTR_COOP_GROUP_INSTR_OFFSETS
	.align		4
.L_302:
        /*007c*/ 	.byte	0x04, 0x28
        /*007e*/ 	.short	(.L_304 - .L_303)


	//   ....[0]....
.L_303:
        /*0080*/ 	.word	0x00000250


	//   ....[1]....
        /*0084*/ 	.word	0x00000260


	//   ....[2]....
        /*0088*/ 	.word	0x000002a0


	//   ....[3]....
        /*008c*/ 	.word	0x000002c0


	//   ....[4]....
        /*0090*/ 	.word	0x00000310


	//   ....[5]....
        /*0094*/ 	.word	0x00000320


	//   ....[6]....
        /*0098*/ 	.word	0x00000360


	//   ....[7]....
        /*009c*/ 	.word	0x00000380


	//   ....[8]....
        /*00a0*/ 	.word	0x000003d0


	//   ....[9]....
        /*00a4*/ 	.word	0x000003e0


	//   ....[10]....
        /*00a8*/ 	.word	0x00000660


	//   ....[11]....
        /*00ac*/ 	.word	0x000006b0


	//   ....[12]....
        /*00b0*/ 	.word	0x00000740


	//   ....[13]....
        /*00b4*/ 	.word	0x00000790


	//   ....[14]....
        /*00b8*/ 	.word	0x00000820


	//   ....[15]....
        /*00bc*/ 	.word	0x00000870


	//   ....[16]....
        /*00c0*/ 	.word	0x00000900


	//   ....[17]....
        /*00c4*/ 	.word	0x00000950


	//   ....[18]....
        /*00c8*/ 	.word	0x000009e0


	//   ....[19]....
        /*00cc*/ 	.word	0x00000a30


	//----- nvinfo : EIATTR_VRC_CTA_INIT_COUNT
	.align		4
.L_304:
        /*00d0*/ 	.byte	0x02, 0x4a
	.zero		1
	.zero		1


	//----- nvinfo : EIATTR_EXIT_INSTR_OFFSETS
	.align		4
        /*00d4*/ 	.byte	0x04, 0x1c
        /*00d6*/ 	.short	(.L_306 - .L_305)


	//   ....[0]....
.L_305:
        /*00d8*/ 	.word	0x000005d0


	//   ....[1]....
        /*00dc*/ 	.word	0x00000600


	//----- nvinfo : EIATTR_CRS_STACK_SIZE
	.align		4
.L_306:
        /*00e0*/ 	.byte	0x04, 0x1e
        /*00e2*/ 	.short	(.L_308 - .L_307)
.L_307:
        /*00e4*/ 	.word	0x00000000


	//----- nvinfo : EIATTR_CBANK_PARAM_SIZE
	.align		4
.L_308:
        /*00e8*/ 	.byte	0x03, 0x19
        /*00ea*/ 	.short	0x0008


	//----- nvinfo : EIATTR_PARAM_CBANK
	.align		4
        /*00ec*/ 	.byte	0x04, 0x0a
        /*00ee*/ 	.short	(.L_310 - .L_309)
	.align		4
.L_309:
        /*00f0*/ 	.word	index@(.nv.constant0._ZN3cub18CUB_300001_SM_10006detail10radix_sort33DeviceRadixSortExclusiveSumKernelINS1_5radix10policy_hubIiN4cuda3std3__45tupleIJ6float2SA_EEEyE10Policy1000EyEEvPT0_)
        /*00f4*/ 	.short	0x0380
        /*00f6*/ 	.short	0x0008


	//----- nvinfo : EIATTR_SW_WAR
	.align		4
.L_310:
        /*00f8*/ 	.byte	0x04, 0x36
        /*00fa*/ 	.short	(.L_312 - .L_311)
.L_311:
        /*00fc*/ 	.word	0x00000008
.L_312:


//--------------------- .nv.info._ZN3cub18CUB_300001_SM_10006detail10radix_sort30DeviceRadixSortHistogramKernelINS1_5radix10policy_hubIiN4cuda3std3__45tupleIJ6float2SA_EEEyE10Policy1000ELNS0_9SortOrderE0EiyNS1_21identity_decomposer_tEEEvPT2_PKT1_SG_iiT3_ --------------------------
	.section	.nv.info._ZN3cub18CUB_300001_SM_10006detail10radix_sort30DeviceRadixSortHistogramKernelINS1_5radix10policy_hubIiN4cuda3std3__45tupleIJ6float2SA_EEEyE10Policy1000ELNS0_9SortOrderE0EiyNS1_21identity_decomposer_tEEEvPT2_PKT1_SG_iiT3_,"",@"SHT_CUDA_INFO"
	.sectionflags	@""
	.align	4


	//----- nvinfo : EIATTR_CUDA_API_VERSION
	.align		4
        /*0000*/ 	.byte	0x04, 0x37
        /*0002*/ 	.short	(.L_314 - .L_313)
.L_313:
        /*0004*/ 	.word	0x00000082


	//----- nvinfo : EIATTR_KPARAM_INFO
	.align		4
.L_314:
        /*0008*/ 	.byte	0x04, 0x17
        /*000a*/ 	.short	(.L_316 - .L_315)
.L_315:
        /*000c*/ 	.word	0x00000000
        /*0010*/ 	.short	0x0005
        /*0012*/ 	.short	0x0020
        /*0014*/ 	.byte	0x00, 0xf0, 0x05, 0x00


	//----- nvinfo : EIATTR_KPARAM_INFO
	.align		4
.L_316:
        /*0018*/ 	.byte	0x04, 0x17
        /*001a*/ 	.short	(.L_318 - .L_317)
.L_317:
        /*001c*/ 	.word	0x00000000
        /*0020*/ 	.short	0x0004
        /*0022*/ 	.short	0x001c
        /*0024*/ 	.byte	0x00, 0xf0, 0x11, 0x00


	//----- nvinfo : EIATTR_KPARAM_INFO
	.align		4
.L_318:
        /*0028*/ 	.byte	0x04, 0x17
        /*002a*/ 	.short	(.L_320 - .L_319)
.L_319:
        /*002c*/ 	.word	0x00000000
        /*0030*/ 	.short	0x0003
        /*0032*/ 	.short	0x0018
        /*0034*/ 	.byte	0x00, 0xf0, 0x11, 0x00


	//----- nvinfo : EIATTR_KPARAM_INFO
	.align		4
.L_320:
        /*0038*/ 	.byte	0x04, 0x17
        /*003a*/ 	.short	(.L_322 - .L_321)
.L_321:
        /*003c*/ 	.word	0x00000000
        /*0040*/ 	.short	0x0002
        /*0042*/ 	.short	0x0010
        /*0044*/ 	.byte	0x00, 0xf0, 0x21, 0x00


	//----- nvinfo : EIATTR_KPARAM_INFO
	.align		4
.L_322:
        /*0048*/ 	.byte	0x04, 0x17
        /*004a*/ 	.short	(.L_324 - .L_323)
.L_323:
        /*004c*/ 	.word	0x00000000
        /*0050*/ 	.short	0x0001
        /*0052*/ 	.short	0x0008
        /*0054*/ 	.byte	0x00, 0xf5, 0x21, 0x00


	//----- nvinfo : EIATTR_KPARAM_INFO
	.align		4
.L_324:
        /*0058*/ 	.byte	0x04, 0x17
        /*005a*/ 	.short	(.L_326 - .L_325)
.L_325:
        /*005c*/ 	.word	0x00000000
        /*0060*/ 	.short	0x0000
        /*0062*/ 	.short	0x0000
        /*0064*/ 	.byte	0x00, 0xf5, 0x21, 0x00


	//----- nvinfo : EIATTR_SPARSE_MMA_MASK
	.align		4
.L_326:
        /*0068*/ 	.byte	0x03, 0x50
        /*006a*/ 	.short	0x0000


	//----- nvinfo : EIATTR_MAXREG_COUNT
	.align		4
        /*006c*/ 	.byte	0x03, 0x1b
        /*006e*/ 	.short	0x00ff


	//----- nvinfo : EIATTR_NUM_BARRIERS
	.align		4
        /*0070*/ 	.byte	0x02, 0x4c
        /*0072*/ 	.byte	0x01
	.zero		1


	//----- nvinfo : EIATTR_MERCURY_ISA_VERSION
	.align		4
        /*0074*/ 	.byte	0x03, 0x5f
        /*0076*/ 	.short	0x0101


	//----- nvinfo : EIATTR_VRC_CTA_INIT_COUNT
	.align		4
        /*0078*/ 	.byte	0x02, 0x4a
	.zero		1
	.zero		1


	//----- nvinfo : EIATTR_EXIT_INSTR_OFFSETS
	.align		4
        /*007c*/ 	.byte	0x04, 0x1c
        /*007e*/ 	.short	(.L_328 - .L_327)


	//   ....[0]....
.L_327:
        /*0080*/ 	.word	0x00000040


	//   ....[1]....
        /*0084*/ 	.word	0x00002ee0


	//----- nvinfo : EIATTR_MAX_THREADS
	.align		4
.L_328:
        /*0088*/ 	.byte	0x04, 0x05
        /*008a*/ 	.short	(.L_330 - .L_329)
.L_329:
        /*008c*/ 	.word	0x00000080
        /*0090*/ 	.word	0x00000001
        /*0094*/ 	.word	0x00000001


	//----- nvinfo : EIATTR_CRS_STACK_SIZE
	.align		4
.L_330:
        /*0098*/ 	.byte	0x04, 0x1e
        /*009a*/ 	.short	(.L_332 - .L_331)
.L_331:
        /*009c*/ 	.word	0x00000000


	//----- nvinfo : EIATTR_CBANK_PARAM_SIZE
	.align		4
.L_332:
        /*00a0*/ 	.byte	0x03, 0x19
        /*00a2*/ 	.short	0x0021


	//----- nvinfo : EIATTR_PARAM_CBANK
	.align		4
        /*00a4*/ 	.byte	0x04, 0x0a
        /*00a6*/ 	.short	(.L_334 - .L_333)
	.align		4
.L_333:
        /*00a8*/ 	.word	index@(.nv.constant0._ZN3cub18CUB_300001_SM_10006detail10radix_sort30DeviceRadixSortHistogramKernelINS1_5radix10policy_hubIiN4cuda3std3__45tupleIJ6float2SA_EEEyE10Policy1000ELNS0_9SortOrderE0EiyNS1_21identity_decomposer_tEEEvPT2_PKT1_SG_iiT3_)
        /*00ac*/ 	.short	0x0380
        /*00ae*/ 	.short	0x0021


	//----- nvinfo : EIATTR_SW_WAR
	.align		4
.L_334:
        /*00b0*/ 	.byte	0x04, 0x36
        /*00b2*/ 	.short	(.L_336 - .L_335)
.L_335:
        /*00b4*/ 	.word	0x00000008
.L_336:


//--------------------- .nv.info._ZN3cub18CUB_300001_SM_10006detail10radix_sort31DeviceRadixSortSingleTileKernelINS1_5radix10policy_hubIiN4cuda3std3__45tupleIJ6float2SA_EEEyE10Policy1000ELNS0_9SortOrderE0EiSB_yNS1_21identity_decomposer_tEEEvPKT1_PSG_PKT2_PSK_T3_iiT4_ --------------------------
	.section	.nv.info._ZN3cub18CUB_300001_SM_10006detail10radix_sort31DeviceRadixSortSingleTileKernelINS1_5radix10policy_hubIiN4cuda3std3__45tupleIJ6float2SA_EEEyE10Policy1000ELNS0_9SortOrderE0EiSB_yNS1_21identity_decomposer_tEEEvPKT1_PSG_PKT2_PSK_T3_iiT4_,"",@"SHT_CUDA_INFO"
	.sectionflags	@""
	.align	4


	//----- nvinfo : EIATTR_CUDA_API_VERSION
	.align		4
        /*0000*/ 	.byte	0x04, 0x37
        /*0002*/ 	.short	(.L_338 - .L_337)
.L_337:
        /*0004*/ 	.word	0x00000082


	//----- nvinfo : EIATTR_KPARAM_INFO
	.align		4
.L_338:
        /*0008*/ 	.byte	0x04, 0x17
        /*000a*/ 	.short	(.L_340 - .L_339)
.L_339:
        /*000c*/ 	.word	0x00000000
        /*0010*/ 	.short	0x0007
        /*0012*/ 	.short	0x0030
        /*0014*/ 	.byte	0x00, 0xf0, 0x05, 0x00


	//----- nvinfo : EIATTR_KPARAM_INFO
	.align		4
.L_340:
        /*0018*/ 	.byte	0x04, 0x17
        /*001a*/ 	.short	(.L_342 - .L_341)
.L_341:
        /*001c*/ 	.word	0x00000000
        /*0020*/ 	.short	0x0006
        /*0022*/ 	.short	0x002c
        /*0024*/ 	.byte	0x00, 0xf0, 0x11, 0x00


	//----- nvinfo : EIATTR_KPARAM_INFO
	.align		4
.L_342:
        /*0028*/ 	.byte	0x04, 0x17
        /*002a*/ 	.short	(.L_344 - .L_343)
.L_343:
        /*002c*/ 	.word	0x00000000
        /*0030*/ 	.short	0x0005
        /*0032*/ 	.short	0x0028
        /*0034*/ 	.byte	0x00, 0xf0, 0x11, 0x00


	//----- nvinfo : EIATTR_KPARAM_INFO
	.align		4
.L_344:
        /*0038*/ 	.byte	0x04, 0x17
        /*003a*/ 	.short	(.L_346 - .L_345)
.L_345:
        /*003c*/ 	.word	0x00000000
        /*0040*/ 	.short	0x0004
        /*0042*/ 	.short	0x0020
        /*0044*/ 	.byte	0x00, 0xf0, 0x21, 0x00


	//----- nvinfo : EIATTR_KPARAM_INFO
	.align		4
.L_346:
        /*0048*/ 	.byte	0x04, 0x17
        /*004a*/ 	.short	(.L_348 - .L_347)
.L_347:
        /*004c*/ 	.word	0x00000000
        /*0050*/ 	.short	0x0003
        /*0052*/ 	.short	0x0018
        /*0054*/ 	.byte	0x00, 0xf5, 0x21, 0x00


	//----- nvinfo : EIATTR_KPARAM_INFO
	.align		4
.L_348:
        /*0058*/ 	.byte	0x04, 0x17
        /*005a*/ 	.short	(.L_350 - .L_349)
.L_349:
        /*005c*/ 	.word	0x00000000
        /*0060*/ 	.short	0x0002
        /*0062*/ 	.short	0x0010
        /*0064*/ 	.byte	0x00, 0xf5, 0x21, 0x00


	//----- nvinfo : EIATTR_KPARAM_INFO
	.align		4
.L_350:
        /*0068*/ 	.byte	0x04, 0x17
        /*006a*/ 	.short	(.L_352 - .L_351)
.L_351:
        /*006c*/ 	.word	0x00000000
        /*0070*/ 	.short	0x0001
        /*0072*/ 	.short	0x0008
        /*0074*/ 	.byte	0x00, 0xf5, 0x21, 0x00


	//----- nvinfo : EIATTR_KPARAM_INFO
	.align		4
.L_352:
        /*0078*/ 	.byte	0x04, 0x17
        /*007a*/ 	.short	(.L_354 - .L_353)
.L_353:
        /*007c*/ 	.word	0x00000000
        /*0080*/ 	.short	0x0000
        /*0082*/ 	.short	0x0000
        /*0084*/ 	.byte	0x00, 0xf5, 0x21, 0x00


	//----- nvinfo : EIATTR_SPARSE_MMA_MASK
	.align		4
.L_354:
        /*0088*/ 	.byte	0x03, 0x50
        /*008a*/ 	.short	0x0000


	//----- nvinfo : EIATTR_MAXREG_COUNT
	.align		4
        /*008c*/ 	.byte	0x03, 0x1b
        /*008e*/ 	.short	0x00ff


	//----- nvinfo : EIATTR_NUM_BARRIERS
	.align		4
        /*0090*/ 	.byte	0x02, 0x4c
        /*0092*/ 	.byte	0x01
	.zero		1


	//----- nvinfo : EIATTR_MERCURY_ISA_VERSION
	.align		4
        /*0094*/ 	.byte	0x03, 0x5f
        /*0096*/ 	.short	0x0101


	//----- nvinfo : EIATTR_COOP_GROUP_MASK_REGIDS
	.align		4
        /*0098*/ 	.byte	0x04, 0x29
        /*009a*/ 	.short	(.L_356 - .L_355)


	//   ....[0]....
.L_355:
        /*009c*/ 	.word	0xffffffff


	//   ....[1]....
        /*00a0*/ 	.word	0xffffffff


	//   ....[2]....
        /*00a4*/ 	.word	0xffffffff


	//   ....[3]....
        /*00a8*/ 	.word	0xffffffff


	//   ....[4]....
        /*00ac*/ 	.word	0xffffffff


	//----- nvinfo : EIATTR_COOP_GROUP_INSTR_OFFSETS
	.align		4
.L_356:
        /*00b0*/ 	.byte	0x04, 0x28
        /*00b2*/ 	.short	(.L_358 - .L_357)


	//   ....[0]....
.L_357:
        /*00b4*/ 	.word	0x00000d20


	//   ....[1]....
        /*00b8*/ 	.word	0x00000d40


	//   ....[2]....
        /*00bc*/ 	.word	0x00000d60


	//   ....[3]....
        /*00c0*/ 	.word	0x00000d80


	//   ....[4]....
        /*00c4*/ 	.word	0x00000da0


	//----- nvinfo : EIATTR_VRC_CTA_INIT_COUNT
	.align		4
.L_358:
        /*00c8*/ 	.byte	0x02, 0x4a
	.zero		1
	.zero		1


	//----- nvinfo : EIATTR_EXIT_INSTR_OFFSETS
	.align		4
        /*00cc*/ 	.byte	0x04, 0x1c
        /*00ce*/ 	.short	(.L_360 - .L_359)


	//   ....[0]....
.L_359:
        /*00d0*/ 	.word	0x00001a40


	//   ....[1]....
        /*00d4*/ 	.word	0x00001aa0


	//----- nvinfo : EIATTR_MAX_THREADS
	.align		4
.L_360:
        /*00d8*/ 	.byte	0x04, 0x05
        /*00da*/ 	.short	(.L_362 - .L_361)
.L_361:
        /*00dc*/ 	.word	0x00000100
        /*00e0*/ 	.word	0x00000001
        /*00e4*/ 	.word	0x00000001


	//----- nvinfo : EIATTR_CBANK_PARAM_SIZE
	.align		4
.L_362:
        /*00e8*/ 	.byte	0x03, 0x19
        /*00ea*/ 	.short	0x0031


	//----- nvinfo : EIATTR_PARAM_CBANK
	.align		4
        /*00ec*/ 	.byte	0x04, 0x0a
        /*00ee*/ 	.short	(.L_364 - .L_363)
	.align		4
.L_363:
        /*00f0*/ 	.word	index@(.nv.constant0._ZN3cub18CUB_300001_SM_10006detail10radix_sort31DeviceRadixSortSingleTileKernelINS1_5radix10policy_hubIiN4cuda3std3__45tupleIJ6float2SA_EEEyE10Policy1000ELNS0_9SortOrderE0EiSB_yNS1_21identity_decomposer_tEEEvPKT1_PSG_PKT2_PSK_T3_iiT4_)
        /*00f4*/ 	.short	0x0380
        /*00f6*/ 	.short	0x0031


	//----- nvinfo : EIATTR_SW_WAR
	.align		4
.L_364:
        /*00f8*/ 	.byte	0x04, 0x36
        /*00fa*/ 	.short	(.L_366 - .L_365)
.L_365:
        /*00fc*/ 	.word	0x00000008
.L_366:


//--------------------- .nv.info._ZN3cub18CUB_300001_SM_10006detail9transform16transform_kernelINS2_10policy_hubILb1EN4cuda3std3__45tupleIJN6thrust24THRUST_300001_SM_1000_NS6detail15normal_iteratorINSA_7pointerINS8_IJ6float2SE_EEENSA_8cuda_cub3tagENSA_11use_defaultESI_EEEEEEEE10policy1000ElNS7_10__identityENSA_12zip_iteratorINS8_IJNSA_10device_ptrISE_EESR_EEEEEJPSF_EEEvT0_iT1_T2_DpNS2_10kernel_argIT3_EE --------------------------
	.section	.nv.info._ZN3cub18CUB_300001_SM_10006detail9transform16transform_kernelINS2_10policy_hubILb1EN4cuda3std3__45tupleIJN6thrust24THRUST_300001_SM_1000_NS6detail15normal_iteratorINSA_7pointerINS8_IJ6float2SE_EEENSA_8cuda_cub3tagENSA_11use_defaultESI_EEEEEEEE10policy1000ElNS7_10__identityENSA_12zip_iteratorINS8_IJNSA_10device_ptrISE_EESR_EEEEEJPSF_EEEvT0_iT1_T2_DpNS2_10kernel_argIT3_EE,"",@"SHT_CUDA_INFO"
	.sectionflags	@""
	.align	4


	//----- nvinfo : EIATTR_CUDA_API_VERSION
	.align		4
        /*0000*/ 	.byte	0x04, 0x37
        /*0002*/ 	.short	(.L_368 - .L_367)
.L_367:
        /*0004*/ 	.word	0x00000082


	//----- nvinfo : EIATTR_KPARAM_INFO
	.align		4
.L_368:
        /*0008*/ 	.byte	0x04, 0x17
        /*000a*/ 	.short	(.L_370 - .L_369)
.L_369:
        /*000c*/ 	.word	0x00000000
        /*0010*/ 	.short	0x0004
        /*0012*/ 	.short	0x0020
        /*0014*/ 	.byte	0x00, 0xf0, 0x41, 0x00


	//----- nvinfo : EIATTR_KPARAM_INFO
	.align		4
.L_370:
        /*0018*/ 	.byte	0x04, 0x17
        /*001a*/ 	.short	(.L_372 - .L_371)
.L_371:
        /*001c*/ 	.word	0x00000000
        /*0020*/ 	.short	0x0003
        /*0022*/ 	.short	0x0010
        /*0024*/ 	.byte	0x00, 0xf0, 0x41, 0x00


	//----- nvinfo : EIATTR_KPARAM_INFO
	.align		4
.L_372:
        /*0028*/ 	.byte	0x04, 0x17
        /*002a*/ 	.short	(.L_374 - .L_373)
.L_373:
        /*002c*/ 	.word	0x00000000
        /*0030*/ 	.short	0x0002
        /*0032*/ 	.short	0x000c
        /*0034*/ 	.byte	0x00, 0xf0, 0x05, 0x00


	//----- nvinfo : EIATTR_KPARAM_INFO
	.align		4
.L_374:
        /*0038*/ 	.byte	0x04, 0x17
        /*003a*/ 	.short	(.L_376 - .L_375)
.L_375:
        /*003c*/ 	.word	0x00000000
        /*0040*/ 	.short	0x0001
        /*0042*/ 	.short	0x0008
        /*0044*/ 	.byte	0x00, 0xf0, 0x11, 0x00


	//----- nvinfo : EIATTR_KPARAM_INFO
	.align		4
.L_376:
        /*0048*/ 	.byte	0x04, 0x17
        /*004a*/ 	.short	(.L_378 - .L_377)
.L_377:
        /*004c*/ 	.word	0x00000000
        /*0050*/ 	.short	0x0000
        /*0052*/ 	.short	0x0000
        /*0054*/ 	.byte	0x00, 0xf0, 0x21, 0x00


	//----- nvinfo : EIATTR_SPARSE_MMA_MASK
	.align		4
.L_378:
        /*0058*/ 	.byte	0x03, 0x50
        /*005a*/ 	.short	0x0000


	//----- nvinfo : EIATTR_MAXREG_COUNT
	.align		4
        /*005c*/ 	.byte	0x03, 0x1b
        /*005e*/ 	.short	0x00ff


	//----- nvinfo : EIATTR_MERCURY_ISA_VERSION
	.align		4
        /*0060*/ 	.byte	0x03, 0x5f
        /*0062*/ 	.short	0x0101


	//----- nvinfo : EIATTR_VRC_CTA_INIT_COUNT
	.align		4
        /*0064*/ 	.byte	0x02, 0x4a
	.zero		1
	.zero		1


	//----- nvinfo : EIATTR_EXIT_INSTR_OFFSETS
	.align		4
        /*0068*/ 	.byte	0x04, 0x1c
        /*006a*/ 	.short	(.L_380 - .L_379)


	//   ....[0]....
.L_379:
        /*006c*/ 	.word	0x000002e0


	//   ....[1]....
        /*0070*/ 	.word	0x00000bb0


	//   ....[2]....
        /*0074*/ 	.word	0x00000e60


	//   ....[3]....
        /*0078*/ 	.word	0x00000fe0


	//   ....[4]....
        /*007c*/ 	.word	0x00001010


	//   ....[5]....
        /*0080*/ 	.word	0x00001090


	//   ....[6]....
        /*0084*/ 	.word	0x000010b0


	//   ....[7]....
        /*0088*/ 	.word	0x000014e0


	//   ....[8]....
        /*008c*/ 	.word	0x00001690


	//   ....[9]....
        /*0090*/ 	.word	0x000017b0


	//   ....[10]....
        /*0094*/ 	.word	0x00001840


	//----- nvinfo : EIATTR_MAX_THREADS
	.align		4
.L_380:
        /*0098*/ 	.byte	0x04, 0x05
        /*009a*/ 	.short	(.L_382 - .L_381)
.L_381:
        /*009c*/ 	.word	0x00000080
        /*00a0*/ 	.word	0x00000001
        /*00a4*/ 	.word	0x00000001


	//----- nvinfo : EIATTR_CRS_STACK_SIZE
	.align		4
.L_382:
        /*00a8*/ 	.byte	0x04, 0x1e
        /*00aa*/ 	.short	(.L_384 - .L_383)
.L_383:
        /*00ac*/ 	.word	0x00000000


	//----- nvinfo : EIATTR_CBANK_PARAM_SIZE
	.align		4
.L_384:
        /*00b0*/ 	.byte	0x03, 0x19
        /*00b2*/ 	.short	0x0030


	//----- nvinfo : EIATTR_PARAM_CBANK
	.align		4
        /*00b4*/ 	.byte	0x04, 0x0a
        /*00b6*/ 	.short	(.L_386 - .L_385)
	.align		4
.L_385:
        /*00b8*/ 	.word	index@(.nv.constant0._ZN3cub18CUB_300001_SM_10006detail9transform16transform_kernelINS2_10policy_hubILb1EN4cuda3std3__45tupleIJN6thrust24THRUST_300001_SM_1000_NS6detail15normal_iteratorINSA_7pointerINS8_IJ6float2SE_EEENSA_8cuda_cub3tagENSA_11use_defaultESI_EEEEEEEE10policy1000ElNS7_10__identityENSA_12zip_iteratorINS8_IJNSA_10device_ptrISE_EESR_EEEEEJPSF_EEEvT0_iT1_T2_DpNS2_10kernel_argIT3_EE)
        /*00bc*/ 	.short	0x0380
        /*00be*/ 	.short	0x0030


	//----- nvinfo : EIATTR_SW_WAR
	.align		4
.L_386:
        /*00c0*/ 	.byte	0x04, 0x36
        /*00c2*/ 	.short	(.L_388 - .L_387)
.L_387:
        /*00c4*/ 	.word	0x00000008
.L_388:


//--------------------- .nv.info._ZN3cub18CUB_300001_SM_10006detail9transform16transform_kernelINS2_10policy_hubILb1EN4cuda3std3__45tupleIJN6thrust24THRUST_300001_SM_1000_NS6detail15normal_iteratorINSA_7pointerINS8_IJ6float2SE_EEENSA_8cuda_cub3tagENSA_11use_defaultESI_EEEEEEEE10policy1000EiNS7_10__identityENSA_12zip_iteratorINS8_IJNSA_10device_ptrISE_EESR_EEEEEJPSF_EEEvT0_iT1_T2_DpNS2_10kernel_argIT3_EE --------------------------
	.section	.nv.info._ZN3cub18CUB_300001_SM_10006detail9transform16transform_kernelINS2_10policy_hubILb1EN4cuda3std3__45tupleIJN6thrust24THRUST_300001_SM_1000_NS6detail15normal_iteratorINSA_7pointerINS8_IJ6float2SE_EEENSA_8cuda_cub3tagENSA_11use_defaultESI_EEEEEEEE10policy1000EiNS7_10__identityENSA_12zip_iteratorINS8_IJNSA_10device_ptrISE_EESR_EEEEEJPSF_EEEvT0_iT1_T2_DpNS2_10kernel_argIT3_EE,"",@"SHT_CUDA_INFO"
	.sectionflags	@""
	.align	4


	//----- nvinfo : EIATTR_CUDA_API_VERSION
	.align		4
        /*0000*/ 	.byte	0x04, 0x37
        /*0002*/ 	.short	(.L_390 - .L_389)
.L_389:
        /*0004*/ 	.word	0x00000082


	//----- nvinfo : EIATTR_KPARAM_INFO
	.align		4
.L_390:
        /*0008*/ 	.byte	0x04, 0x17
        /*000a*/ 	.short	(.L_392 - .L_391)
.L_391:
        /*000c*/ 	.word	0x00000000
        /*0010*/ 	.short	0x0004
        /*0012*/ 	.short	0x0020
        /*0014*/ 	.byte	0x00, 0xf0, 0x41, 0x00


	//----- nvinfo : EIATTR_KPARAM_INFO
	.align		4
.L_392:
        /*0018*/ 	.byte	0x04, 0x17
        /*001a*/ 	.short	(.L_394 - .L_393)
.L_393:
        /*001c*/ 	.word	0x00000000
        /*0020*/ 	.short	0x0003
        /*0022*/ 	.short	0x0010
        /*0024*/ 	.byte	0x00, 0xf0, 0x41, 0x00


	//----- nvinfo : EIATTR_KPARAM_INFO
	.align		4
.L_394:
        /*0028*/ 	.byte	0x04, 0x17
        /*002a*/ 	.short	(.L_396 - .L_395)
.L_395:
        /*002c*/ 	.word	0x00000000
        /*0030*/ 	.short	0x0002
        /*0032*/ 	.short	0x0008
        /*0034*/ 	.byte	0x00, 0xf0, 0x05, 0x00


	//----- nvinfo : EIATTR_KPARAM_INFO
	.align		4
.L_396:
        /*0038*/ 	.byte	0x04, 0x17
        /*003a*/ 	.short	(.L_398 - .L_397)
.L_397:
        /*003c*/ 	.word	0x00000000
        /*0040*/ 	.short	0x0001
        /*0042*/ 	.short	0x0004
        /*0044*/ 	.byte	0x00, 0xf0, 0x11, 0x00


	//----- nvinfo : EIATTR_KPARAM_INFO
	.align		4
.L_398:
        /*0048*/ 	.byte	0x04, 0x17
        /*004a*/ 	.short	(.L_400 - .L_399)
.L_399:
        /*004c*/ 	.word	0x00000000
        /*0050*/ 	.short	0x0000
        /*0052*/ 	.short	0x0000
        /*0054*/ 	.byte	0x00, 0xf0, 0x11, 0x00


	//----- nvinfo : EIATTR_SPARSE_MMA_MASK
	.align		4
.L_400:
        /*0058*/ 	.byte	0x03, 0x50
        /*005a*/ 	.short	0x0000


	//----- nvinfo : EIATTR_MAXREG_COUNT
	.align		4
        /*005c*/ 	.byte	0x03, 0x1b
        /*005e*/ 	.short	0x00ff


	//----- nvinfo : EIATTR_MERCURY_ISA_VERSION
	.align		4
        /*0060*/ 	.byte	0x03, 0x5f
        /*0062*/ 	.short	0x0101


	//----- nvinfo : EIATTR_VRC_CTA_INIT_COUNT
	.align		4
        /*0064*/ 	.byte	0x02, 0x4a
	.zero		1
	.zero		1


	//----- nvinfo : EIATTR_EXIT_INSTR_OFFSETS
	.align		4
        /*0068*/ 	.byte	0x04, 0x1c
        /*006a*/ 	.short	(.L_402 - .L_401)


	//   ....[0]....
.L_401:
        /*006c*/ 	.word	0x00000230


	//   ....[1]....
        /*0070*/ 	.word	0x00000660


	//   ....[2]....
        /*0074*/ 	.word	0x00000820


	//   ....[3]....
        /*0078*/ 	.word	0x00000940


	//   ....[4]....
        /*007c*/ 	.word	0x000009d0


	//   ....[5]....
        /*0080*/ 	.word	0x000009f0


	//   ....[6]....
        /*0084*/ 	.word	0x00000e40


	//   ....[7]....
        /*0088*/ 	.word	0x000010f0


	//   ....[8]....
        /*008c*/ 	.word	0x00001270


	//   ....[9]....
        /*0090*/ 	.word	0x000012a0


	//   ....[10]....
        /*0094*/ 	.word	0x00001320


	//----- nvinfo : EIATTR_MAX_THREADS
	.align		4
.L_402:
        /*0098*/ 	.byte	0x04, 0x05
        /*009a*/ 	.short	(.L_404 - .L_403)
.L_403:
        /*009c*/ 	.word	0x00000080
        /*00a0*/ 	.word	0x00000001
        /*00a4*/ 	.word	0x00000001


	//----- nvinfo : EIATTR_CRS_STACK_SIZE
	.align		4
.L_404:
        /*00a8*/ 	.byte	0x04, 0x1e
        /*00aa*/ 	.short	(.L_406 - .L_405)
.L_405:
        /*00ac*/ 	.word	0x00000000


	//----- nvinfo : EIATTR_CBANK_PARAM_SIZE
	.align		4
.L_406:
        /*00b0*/ 	.byte	0x03, 0x19
        /*00b2*/ 	.short	0x0030


	//----- nvinfo : EIATTR_PARAM_CBANK
	.align		4
        /*00b4*/ 	.byte	0x04, 0x0a
        /*00b6*/ 	.short	(.L_408 - .L_407)
	.align		4
.L_407:
        /*00b8*/ 	.word	index@(.nv.constant0._ZN3cub18CUB_300001_SM_10006detail9transform16transform_kernelINS2_10policy_hubILb1EN4cuda3std3__45tupleIJN6thrust24THRUST_300001_SM_1000_NS6detail15normal_iteratorINSA_7pointerINS8_IJ6float2SE_EEENSA_8cuda_cub3tagENSA_11use_defaultESI_EEEEEEEE10policy1000EiNS7_10__identityENSA_12zip_iteratorINS8_IJNSA_10device_ptrISE_EESR_EEEEEJPSF_EEEvT0_iT1_T2_DpNS2_10kernel_argIT3_EE)
        /*00bc*/ 	.short	0x0380
        /*00be*/ 	.short	0x0030


	//----- nvinfo : EIATTR_SW_WAR
	.align		4
.L_408:
        /*00c0*/ 	.byte	0x04, 0x36
        /*00c2*/ 	.short	(.L_410 - .L_409)
.L_409:
        /*00c4*/ 	.word	0x00000008
.L_410:


//--------------------- .nv.info._ZN3cub18CUB_300001_SM_10006detail9transform16transform_kernelINS2_10policy_hubILb1EN4cuda3std3__45tupleIJN6thrust24THRUST_300001_SM_1000_NS12zip_iteratorINS8_IJNSA_10device_ptrI6float2EESE_EEEEEEEEE10policy1000ElNS7_10__identityENSA_7pointerINS8_IJSD_SD_EEENSA_8cuda_cub3tagENSA_11use_defaultESP_EEJSG_EEEvT0_iT1_T2_DpNS2_10kernel_argIT3_EE --------------------------
	.section	.nv.info._ZN3cub18CUB_300001_SM_10006detail9transform16transform_kernelINS2_10policy_hubILb1EN4cuda3std3__45tupleIJN6thrust24THRUST_300001_SM_1000_NS12zip_iteratorINS8_IJNSA_10device_ptrI6float2EESE_EEEEEEEEE10policy1000ElNS7_10__identityENSA_7pointerINS8_IJSD_SD_EEENSA_8cuda_cub3tagENSA_11use_defaultESP_EEJSG_EEEvT0_iT1_T2_DpNS2_10kernel_argIT3_EE,"",@"SHT_CUDA_INFO"
	.sectionflags	@""
	.align	4


	//----- nvinfo : EIATTR_CUDA_API_VERSION
	.align		4
        /*0000*/ 	.byte	0x04, 0x37
        /*0002*/ 	.short	(.L_412 - .L_411)
.L_411:
        /*0004*/ 	.word	0x00000082


	//----- nvinfo : EIATTR_KPARAM_INFO
	.align		4
.L_412:
        /*0008*/ 	.byte	0x04, 0x17
        /*000a*/ 	.short	(.L_414 - .L_413)
.L_413:
        /*000c*/ 	.word	0x00000000
        /*0010*/ 	.short	0x0004
        /*0012*/ 	.short	0x0018
        /*0014*/ 	.byte	0x00, 0xf0, 0x41, 0x00


	//----- nvinfo : EIATTR_KPARAM_INFO
	.align		4
.L_414:
        /*0018*/ 	.byte	0x04, 0x17
        /*001a*/ 	.short	(.L_416 - .L_415)
.L_415:
        /*001c*/ 	.word	0x00000000
        /*0020*/ 	.short	0x0003
        /*0022*/ 	.short	0x0010
        /*0024*/ 	.byte	0x00, 0xf0, 0x21, 0x00


	//----- nvinfo : EIATTR_KPARAM_INFO
	.align		4
.L_416:
        /*0028*/ 	.byte	0x04, 0x17
        /*002a*/ 	.short	(.L_418 - .L_417)
.L_417:
        /*002c*/ 	.word	0x00000000
        /*0030*/ 	.short	0x0002
        /*0032*/ 	.short	0x000c
        /*0034*/ 	.byte	0x00, 0xf0, 0x05, 0x00


	//----- nvinfo : EIATTR_KPARAM_INFO
	.align		4
.L_418:
        /*0038*/ 	.byte	0x04, 0x17
        /*003a*/ 	.short	(.L_420 - .L_419)
.L_419:
        /*003c*/ 	.word	0x00000000
        /*0040*/ 	.short	0x0001
        /*0042*/ 	.short	0x0008
        /*0044*/ 	.byte	0x00, 0xf0, 0x11, 0x00


	//----- nvinfo : EIATTR_KPARAM_INFO
	.align		4
.L_420:
        /*0048*/ 	.byte	0x04, 0x17
        /*004a*/ 	.short	(.L_422 - .L_421)
.L_421:
        /*004c*/ 	.word	0x00000000
        /*0050*/ 	.short	0x0000
        /*0052*/ 	.short	0x0000
        /*0054*/ 	.byte	0x00, 0xf0, 0x21, 0x00


	//----- nvinfo : EIATTR_SPARSE_MMA_MASK
	.align		4
.L_422:
        /*0058*/ 	.byte	0x03, 0x50
        /*005a*/ 	.short	0x0000


	//----- nvinfo : EIATTR_MAXREG_COUNT
	.align		4
        /*005c*/ 	.byte	0x03, 0x1b
        /*005e*/ 	.short	0x00ff


	//----- nvinfo : EIATTR_MERCURY_ISA_VERSION
	.align		4
        /*0060*/ 	.byte	0x03, 0x5f
        /*0062*/ 	.short	0x0101


	//----- nvinfo : EIATTR_VRC_CTA_INIT_COUNT
	.align		4
        /*0064*/ 	.byte	0x02, 0x4a
	.zero		1
	.zero		1


	//----- nvinfo : EIATTR_EXIT_INSTR_OFFSETS
	.align		4
        /*0068*/ 	.byte	0x04, 0x1c
        /*006a*/ 	.short	(.L_424 - .L_423)


	//   ....[0]....
.L_423:
        /*006c*/ 	.word	0x00000220


	//   ....[1]....
        /*0070*/ 	.word	0x00000b50


	//   ....[2]....
        /*0074*/ 	.word	0x00000e40


	//   ....[3]....
        /*0078*/ 	.word	0x00000fe0


	//   ....[4]....
        /*007c*/ 	.word	0x00001010


	//   ....[5]....
        /*0080*/ 	.word	0x000010a0


	//   ....[6]....
        /*0084*/ 	.word	0x000010d0


	//   ....[7]....
        /*0088*/ 	.word	0x00001550


	//   ....[8]....
        /*008c*/ 	.word	0x00001710


	//   ....[9]....
        /*0090*/ 	.word	0x00001850


	//   ....[10]....
        /*0094*/ 	.word	0x000018f0


	//----- nvinfo : EIATTR_MAX_THREADS
	.align		4
.L_424:
        /*0098*/ 	.byte	0x04, 0x05
        /*009a*/ 	.short	(.L_426 - .L_425)
.L_425:
        /*009c*/ 	.word	0x00000080
        /*00a0*/ 	.word	0x00000001
        /*00a4*/ 	.word	0x00000001


	//----- nvinfo : EIATTR_CRS_STACK_SIZE
	.align		4
.L_426:
        /*00a8*/ 	.byte	0x04, 0x1e
        /*00aa*/ 	.short	(.L_428 - .L_427)
.L_427:
        /*00ac*/ 	.word	0x00000000


	//----- nvinfo : EIATTR_CBANK_PARAM_SIZE
	.align		4
.L_428:
        /*00b0*/ 	.byte	0x03, 0x19
        /*00b2*/ 	.short	0x0028


	//----- nvinfo : EIATTR_PARAM_CBANK
	.align		4
        /*00b4*/ 	.byte	0x04, 0x0a
        /*00b6*/ 	.short	(.L_430 - .L_429)
	.align		4
.L_429:
        /*00b8*/ 	.word	index@(.nv.constant0._ZN3cub18CUB_300001_SM_10006detail9transform16transform_kernelINS2_10policy_hubILb1EN4cuda3std3__45tupleIJN6thrust24THRUST_300001_SM_1000_NS12zip_iteratorINS8_IJNSA_10device_ptrI6float2EESE_EEEEEEEEE10policy1000ElNS7_10__identityENSA_7pointerINS8_IJSD_SD_EEENSA_8cuda_cub3tagENSA_11use_defaultESP_EEJSG_EEEvT0_iT1_T2_DpNS2_10kernel_argIT3_EE)
        /*00bc*/ 	.short	0x0380
        /*00be*/ 	.short	0x0028


	//----- nvinfo : EIATTR_SW_WAR
	.align		4
.L_430:
        /*00c0*/ 	.byte	0x04, 0x36
        /*00c2*/ 	.short	(.L_432 - .L_431)
.L_431:
        /*00c4*/ 	.word	0x00000008
.L_432:


//--------------------- .nv.info._ZN3cub18CUB_300001_SM_10006detail9transform16transform_kernelINS2_10policy_hubILb1EN4cuda3std3__45tupleIJN6thrust24THRUST_300001_SM_1000_NS12zip_iteratorINS8_IJNSA_10device_ptrI6float2EESE_EEEEEEEEE10policy1000EiNS7_10__identityENSA_7pointerINS8_IJSD_SD_EEENSA_8cuda_cub3tagENSA_11use_defaultESP_EEJSG_EEEvT0_iT1_T2_DpNS2_10kernel_argIT3_EE --------------------------
	.section	.nv.info._ZN3cub18CUB_300001_SM_10006detail9transform16transform_kernelINS2_10policy_hubILb1EN4cuda3std3__45tupleIJN6thrust24THRUST_300001_SM_1000_NS12zip_iteratorINS8_IJNSA_10device_ptrI6float2EESE_EEEEEEEEE10policy1000EiNS7_10__identityENSA_7pointerINS8_IJSD_SD_EEENSA_8cuda_cub3tagENSA_11use_defaultESP_EEJSG_EEEvT0_iT1_T2_DpNS2_10kernel_argIT3_EE,"",@"SHT_CUDA_INFO"
	.sectionflags	@""
	.align	4


	//----- nvinfo : EIATTR_CUDA_API_VERSION
	.align		4
        /*0000*/ 	.byte	0x04, 0x37
        /*0002*/ 	.short	(.L_434 - .L_433)
.L_433:
        /*0004*/ 	.word	0x00000082


	//----- nvinfo : EIATTR_KPARAM_INFO
	.align		4
.L_434:
        /*0008*/ 	.byte	0x04, 0x17
        /*000a*/ 	.short	(.L_436 - .L_435)
.L_435:
        /*000c*/ 	.word	0x00000000
        /*0010*/ 	.short	0x0004
        /*0012*/ 	.short	0x0018
        /*0014*/ 	.byte	0x00, 0xf0, 0x41, 0x00


	//----- nvinfo : EIATTR_KPARAM_INFO
	.align		4
.L_436:
        /*0018*/ 	.byte	0x04, 0x17
        /*001a*/ 	.short	(.L_438 - .L_437)
.L_437:
        /*001c*/ 	.word	0x00000000
        /*0020*/ 	.short	0x0003
        /*0022*/ 	.short	0x0010
        /*0024*/ 	.byte	0x00, 0xf0, 0x21, 0x00


	//----- nvinfo : EIATTR_KPARAM_INFO
	.align		4
.L_438:
        /*0028*/ 	.byte	0x04, 0x17
        /*002a*/ 	.short	(.L_440 - .L_439)
.L_439:
        /*002c*/ 	.word	0x00000000
        /*0030*/ 	.short	0x0002
        /*0032*/ 	.short	0x0008
        /*0034*/ 	.byte	0x00, 0xf0, 0x05, 0x00


	//----- nvinfo : EIATTR_KPARAM_INFO
	.align		4
.L_440:
        /*0038*/ 	.byte	0x04, 0x17
        /*003a*/ 	.short	(.L_442 - .L_441)
.L_441:
        /*003c*/ 	.word	0x00000000
        /*0040*/ 	.short	0x0001
        /*0042*/ 	.short	0x0004
        /*0044*/ 	.byte	0x00, 0xf0, 0x11, 0x00


	//----- nvinfo : EIATTR_KPARAM_INFO
	.align		4
.L_442:
        /*0048*/ 	.byte	0x04, 0x17
        /*004a*/ 	.short	(.L_444 - .L_443)
.L_443:
        /*004c*/ 	.word	0x00000000
        /*0050*/ 	.short	0x0000
        /*0052*/ 	.short	0x0000
        /*0054*/ 	.byte	0x00, 0xf0, 0x11, 0x00


	//----- nvinfo : EIATTR_SPARSE_MMA_MASK
	.align		4
.L_444:
        /*0058*/ 	.byte	0x03, 0x50
        /*005a*/ 	.short	0x0000


	//----- nvinfo : EIATTR_MAXREG_COUNT
	.align		4
        /*005c*/ 	.byte	0x03, 0x1b
        /*005e*/ 	.short	0x00ff


	//----- nvinfo : EIATTR_MERCURY_ISA_VERSION
	.align		4
        /*0060*/ 	.byte	0x03, 0x5f
        /*0062*/ 	.short	0x0101


	//----- nvinfo : EIATTR_VRC_CTA_INIT_COUNT
	.align		4
        /*0064*/ 	.byte	0x02, 0x4a
	.zero		1
	.zero		1


	//----- nvinfo : EIATTR_EXIT_INSTR_OFFSETS
	.align		4
        /*0068*/ 	.byte	0x04, 0x1c
        /*006a*/ 	.short	(.L_446 - .L_445)


	//   ....[0]....
.L_445:
        /*006c*/ 	.word	0x00000110


	//   ....[1]....
        /*0070*/ 	.word	0x00000590


	//   ....[2]....
        /*0074*/ 	.word	0x00000740


	//   ....[3]....
        /*0078*/ 	.word	0x00000860


	//   ....[4]....
        /*007c*/ 	.word	0x000008f0


	//   ....[5]....
        /*0080*/ 	.word	0x00000910


	//   ....[6]....
        /*0084*/ 	.word	0x00000d60


	//   ....[7]....
        /*0088*/ 	.word	0x00001010


	//   ....[8]....
        /*008c*/ 	.word	0x00001190


	//   ....[9]....
        /*0090*/ 	.word	0x000011c0


	//   ....[10]....
        /*0094*/ 	.word	0x00001240


	//----- nvinfo : EIATTR_MAX_THREADS
	.align		4
.L_446:
        /*0098*/ 	.byte	0x04, 0x05
        /*009a*/ 	.short	(.L_448 - .L_447)
.L_447:
        /*009c*/ 	.word	0x00000080
        /*00a0*/ 	.word	0x00000001
        /*00a4*/ 	.word	0x00000001


	//----- nvinfo : EIATTR_CRS_STACK_SIZE
	.align		4
.L_448:
        /*00a8*/ 	.byte	0x04, 0x1e
        /*00aa*/ 	.short	(.L_450 - .L_449)
.L_449:
        /*00ac*/ 	.word	0x00000000


	//----- nvinfo : EIATTR_CBANK_PARAM_SIZE
	.align		4
.L_450:
        /*00b0*/ 	.byte	0x03, 0x19
        /*00b2*/ 	.short	0x0028


	//----- nvinfo : EIATTR_PARAM_CBANK
	.align		4
        /*00b4*/ 	.byte	0x04, 0x0a
        /*00b6*/ 	.short	(.L_452 - .L_451)
	.align		4
.L_451:
        /*00b8*/ 	.word	index@(.nv.constant0._ZN3cub18CUB_300001_SM_10006detail9transform16transform_kernelINS2_10policy_hubILb1EN4cuda3std3__45tupleIJN6thrust24THRUST_300001_SM_1000_NS12zip_iteratorINS8_IJNSA_10device_ptrI6float2EESE_EEEEEEEEE10policy1000EiNS7_10__identityENSA_7pointerINS8_IJSD_SD_EEENSA_8cuda_cub3tagENSA_11use_defaultESP_EEJSG_EEEvT0_iT1_T2_DpNS2_10kernel_argIT3_EE)
        /*00bc*/ 	.short	0x0380
        /*00be*/ 	.short	0x0028


	//----- nvinfo : EIATTR_SW_WAR
	.align		4
.L_452:
        /*00c0*/ 	.byte	0x04, 0x36
        /*00c2*/ 	.short	(.L_454 - .L_453)
.L_453:
        /*00c4*/ 	.word	0x00000008
.L_454:


//--------------------- .nv.info._ZN3cub18CUB_300001_SM_10006detail11EmptyKernelIvEEvv --------------------------
	.section	.nv.info._ZN3cub18CUB_300001_SM_10006detail11EmptyKernelIvEEvv,"",@"SHT_CUDA_INFO"
	.sectionflags	@""
	.align	4


	//----- nvinfo : EIATTR_CUDA_API_VERSION
	.align		4
        /*0000*/ 	.byte	0x04, 0x37
        /*0002*/ 	.short	(.L_456 - .L_455)
.L_455:
        /*0004*/ 	.word	0x00000082


	//----- nvinfo : EIATTR_SPARSE_MMA_MASK
	.align		4
.L_456:
        /*0008*/ 	.byte	0x03, 0x50
        /*000a*/ 	.short	0x0000


	//----- nvinfo : EIATTR_MAXREG_COUNT
	.align		4
        /*000c*/ 	.byte	0x03, 0x1b
        /*000e*/ 	.short	0x00ff


	//----- nvinfo : EIATTR_MERCURY_ISA_VERSION
	.align		4
        /*0010*/ 	.byte	0x03, 0x5f
        /*0012*/ 	.short	0x0101


	//----- nvinfo : EIATTR_VRC_CTA_INIT_COUNT
	.align		4
        /*0014*/ 	.byte	0x02, 0x4a
	.zero		1
	.zero		1


	//----- nvinfo : EIATTR_EXIT_INSTR_OFFSETS
	.align		4
        /*0018*/ 	.byte	0x04, 0x1c
        /*001a*/ 	.short	(.L_458 - .L_457)


	//   ....[0]....
.L_457:
        /*001c*/ 	.word	0x00000010


	//----- nvinfo : EIATTR_SW_WAR
	.align		4
.L_458:
        /*0020*/ 	.byte	0x04, 0x36
        /*0022*/ 	.short	(.L_460 - .L_459)
.L_459:
        /*0024*/ 	.word	0x00000008
.L_460:


//--------------------- .nv.info._Z12update_boidsPK6float2S1_PS_S2_PKiS4_iii --------------------------
	.section	.nv.info._Z12update_boidsPK6float2S1_PS_S2_PKiS4_iii,"",@"SHT_CUDA_INFO"
	.sectionflags	@""
	.align	4


	//----- nvinfo : EIATTR_CUDA_API_VERSION
	.align		4
        /*0000*/ 	.byte	0x04, 0x37
        /*0002*/ 	.short	(.L_462 - .L_461)
.L_461:
        /*0004*/ 	.word	0x00000082


	//----- nvinfo : EIATTR_KPARAM_INFO
	.align		4
.L_462:
        /*0008*/ 	.byte	0x04, 0x17
        /*000a*/ 	.short	(.L_464 - .L_463)
.L_463:
        /*000c*/ 	.word	0x00000000
        /*0010*/ 	.short	0x0008
        /*0012*/ 	.short	0x0038
        /*0014*/ 	.byte	0x00, 0xf0, 0x11, 0x00


	//----- nvinfo : EIATTR_KPARAM_INFO
	.align		4
.L_464:
        /*0018*/ 	.byte	0x04, 0x17
        /*001a*/ 	.short	(.L_466 - .L_465)
.L_465:
        /*001c*/ 	.word	0x00000000
        /*0020*/ 	.short	0x0007
        /*0022*/ 	.short	0x0034
        /*0024*/ 	.byte	0x00, 0xf0, 0x11, 0x00


	//----- nvinfo : EIATTR_KPARAM_INFO
	.align		4
.L_466:
        /*0028*/ 	.byte	0x04, 0x17
        /*002a*/ 	.short	(.L_468 - .L_467)
.L_467:
        /*002c*/ 	.word	0x00000000
        /*0030*/ 	.short	0x0006
        /*0032*/ 	.short	0x0030
        /*0034*/ 	.byte	0x00, 0xf0, 0x11, 0x00


	//----- nvinfo : EIATTR_KPARAM_INFO
	.align		4
.L_468:
        /*0038*/ 	.byte	0x04, 0x17
        /*003a*/ 	.short	(.L_470 - .L_469)
.L_469:
        /*003c*/ 	.word	0x00000000
        /*0040*/ 	.short	0x0005
        /*0042*/ 	.short	0x0028
        /*0044*/ 	.byte	0x00, 0xf5, 0x21, 0x00


	//----- nvinfo : EIATTR_KPARAM_INFO
	.align		4
.L_470:
        /*0048*/ 	.byte	0x04, 0x17
        /*004a*/ 	.short	(.L_472 - .L_471)
.L_471:
        /*004c*/ 	.word	0x00000000
        /*0050*/ 	.short	0x0004
        /*0052*/ 	.short	0x0020
        /*0054*/ 	.byte	0x00, 0xf5, 0x21, 0x00


	//----- nvinfo : EIATTR_KPARAM_INFO
	.align		4
.L_472:
        /*0058*/ 	.byte	0x04, 0x17
        /*005a*/ 	.short	(.L_474 - .L_473)
.L_473:
        /*005c*/ 	.word	0x00000000
        /*0060*/ 	.short	0x0003
        /*0062*/ 	.short	0x0018
        /*0064*/ 	.byte	0x00, 0xf5, 0x21, 0x00


	//----- nvinfo : EIATTR_KPARAM_INFO
	.align		4
.L_474:
        /*0068*/ 	.byte	0x04, 0x17
        /*006a*/ 	.short	(.L_476 - .L_475)
.L_475:
        /*006c*/ 	.word	0x00000000
        /*0070*/ 	.short	0x0002
        /*0072*/ 	.short	0x0010
        /*0074*/ 	.byte	0x00, 0xf5, 0x21, 0x00


	//----- nvinfo : EIATTR_KPARAM_INFO
	.align		4
.L_476:
        /*0078*/ 	.byte	0x04, 0x17
        /*007a*/ 	.short	(.L_478 - .L_477)
.L_477:
        /*007c*/ 	.word	0x00000000
        /*0080*/ 	.short	0x0001
        /*0082*/ 	.short	0x0008
        /*0084*/ 	.byte	0x00, 0xf5, 0x21, 0x00


	//----- nvinfo : EIATTR_KPARAM_INFO
	.align		4
.L_478:
        /*0088*/ 	.byte	0x04, 0x17
        /*008a*/ 	.short	(.L_480 - .L_479)
.L_479:
        /*008c*/ 	.word	0x00000000
        /*0090*/ 	.short	0x0000
        /*0092*/ 	.short	0x0000
        /*0094*/ 	.byte	0x00, 0xf5, 0x21, 0x00


	//----- nvinfo : EIATTR_SPARSE_MMA_MASK
	.align		4
.L_480:
        /*0098*/ 	.byte	0x03, 0x50
        /*009a*/ 	.short	0x0000


	//----- nvinfo : EIATTR_MAXREG_COUNT
	.align		4
        /*009c*/ 	.byte	0x03, 0x1b
        /*009e*/ 	.short	0x00ff


	//----- nvinfo : EIATTR_MERCURY_ISA_VERSION
	.align		4
        /*00a0*/ 	.byte	0x03, 0x5f
        /*00a2*/ 	.short	0x0101


	//----- nvinfo : EIATTR_VRC_CTA_INIT_COUNT
	.align		4
        /*00a4*/ 	.byte	0x02, 0x4a
	.zero		1
	.zero		1


	//----- nvinfo : EIATTR_EXIT_INSTR_OFFSETS
	.align		4
        /*00a8*/ 	.byte	0x04, 0x1c
        /*00aa*/ 	.short	(.L_482 - .L_481)


	//   ....[0]....
.L_481:
        /*00ac*/ 	.word	0x00000070


	//   ....[1]....
        /*00b0*/ 	.word	0x00002900


	//----- nvinfo : EIATTR_CRS_STACK_SIZE
	.align		4
.L_482:
        /*00b4*/ 	.byte	0x04, 0x1e
        /*00b6*/ 	.short	(.L_484 - .L_483)
.L_483:
        /*00b8*/ 	.word	0x00000000


	//----- nvinfo : EIATTR_CBANK_PARAM_SIZE
	.align		4
.L_484:
        /*00bc*/ 	.byte	0x03, 0x19
        /*00be*/ 	.short	0x003c


	//----- nvinfo : EIATTR_PARAM_CBANK
	.align		4
        /*00c0*/ 	.byte	0x04, 0x0a
        /*00c2*/ 	.short	(.L_486 - .L_485)
	.align		4
.L_485:
        /*00c4*/ 	.word	index@(.nv.constant0._Z12update_boidsPK6float2S1_PS_S2_PKiS4_iii)
        /*00c8*/ 	.short	0x0380
        /*00ca*/ 	.short	0x003c


	//----- nvinfo : EIATTR_SW_WAR
	.align		4
.L_486:
        /*00cc*/ 	.byte	0x04, 0x36
        /*00ce*/ 	.short	(.L_488 - .L_487)
.L_487:
        /*00d0*/ 	.word	0x00000008
.L_488:


//--------------------- .nv.info._Z16find_cell_boundsPKiPiS1_i --------------------------
	.section	.nv.info._Z16find_cell_boundsPKiPiS1_i,"",@"SHT_CUDA_INFO"
	.sectionflags	@""
	.align	4


	//----- nvinfo : EIATTR_CUDA_API_VERSION
	.align		4
        /*0000*/ 	.byte	0x04, 0x37
        /*0002*/ 	.short	(.L_490 - .L_489)
.L_489:
        /*0004*/ 	.word	0x00000082


	//----- nvinfo : EIATTR_KPARAM_INFO
	.align		4
.L_490:
        /*0008*/ 	.byte	0x04, 0x17
        /*000a*/ 	.short	(.L_492 - .L_491)
.L_491:
        /*000c*/ 	.word	0x00000000
        /*0010*/ 	.short	0x0003
        /*0012*/ 	.short	0x0018
        /*0014*/ 	.byte	0x00, 0xf0, 0x11, 0x00


	//----- nvinfo : EIATTR_KPARAM_INFO
	.align		4
.L_492:
        /*0018*/ 	.byte	0x04, 0x17
        /*001a*/ 	.short	(.L_494 - .L_493)
.L_493:
        /*001c*/ 	.word	0x00000000
        /*0020*/ 	.short	0x0002
        /*0022*/ 	.short	0x0010
        /*0024*/ 	.byte	0x00, 0xf5, 0x21, 0x00


	//----- nvinfo : EIATTR_KPARAM_INFO
	.align		4
.L_494:
        /*0028*/ 	.byte	0x04, 0x17
        /*002a*/ 	.short	(.L_496 - .L_495)
.L_495:
        /*002c*/ 	.word	0x00000000
        /*0030*/ 	.short	0x0001
        /*0032*/ 	.short	0x0008
        /*0034*/ 	.byte	0x00, 0xf5, 0x21, 0x00


	//----- nvinfo : EIATTR_KPARAM_INFO
	.align		4
.L_496:
        /*0038*/ 	.byte	0x04, 0x17
        /*003a*/ 	.short	(.L_498 - .L_497)
.L_497:
        /*003c*/ 	.word	0x00000000
        /*0040*/ 	.short	0x0000
        /*0042*/ 	.short	0x0000
        /*0044*/ 	.byte	0x00, 0xf5, 0x21, 0x00


	//----- nvinfo : EIATTR_SPARSE_MMA_MASK
	.align		4
.L_498:
        /*0048*/ 	.byte	0x03, 0x50
        /*004a*/ 	.short	0x0000


	//----- nvinfo : EIATTR_MAXREG_COUNT
	.align		4
        /*004c*/ 	.byte	0x03, 0x1b
        /*004e*/ 	.short	0x00ff


	//----- nvinfo : EIATTR_MERCURY_ISA_VERSION
	.align		4
        /*0050*/ 	.byte	0x03, 0x5f
        /*0052*/ 	.short	0x0101


	//----- nvinfo : EIATTR_VRC_CTA_INIT_COUNT
	.align		4
        /*0054*/ 	.byte	0x02, 0x4a
	.zero		1
	.zero		1


	//----- nvinfo : EIATTR_EXIT_INSTR_OFFSETS
	.align		4
        /*0058*/ 	.byte	0x04, 0x1c
        /*005a*/ 	.short	(.L_500 - .L_499)


	//   ....[0]....
.L_499:
        /*005c*/ 	.word	0x00000070


	//   ....[1]....
        /*0060*/ 	.word	0x00000220


	//   ....[2]....
        /*0064*/ 	.word	0x00000270


	//----- nvinfo : EIATTR_CRS_STACK_SIZE
	.align		4
.L_500:
        /*0068*/ 	.byte	0x04, 0x1e
        /*006a*/ 	.short	(.L_502 - .L_501)
.L_501:
        /*006c*/ 	.word	0x00000000


	//----- nvinfo : EIATTR_CBANK_PARAM_SIZE
	.align		4
.L_502:
        /*0070*/ 	.byte	0x03, 0x19
        /*0072*/ 	.short	0x001c


	//----- nvinfo : EIATTR_PARAM_CBANK
	.align		4
        /*0074*/ 	.byte	0x04, 0x0a
        /*0076*/ 	.short	(.L_504 - .L_503)
	.align		4
.L_503:
        /*0078*/ 	.word	index@(.nv.constant0._Z16find_cell_boundsPKiPiS1_i)
        /*007c*/ 	.short	0x0380
        /*007e*/ 	.short	0x001c


	//----- nvinfo : EIATTR_SW_WAR
	.align		4
.L_504:
        /*0080*/ 	.byte	0x04, 0x36
        /*0082*/ 	.short	(.L_506 - .L_505)
.L_505:
        /*0084*/ 	.word	0x00000008
.L_506:


//--------------------- .nv.info._Z10hash_boidsPK6float2Piiii --------------------------
	.section	.nv.info._Z10hash_boidsPK6float2Piiii,"",@"SHT_CUDA_INFO"
	.sectionflags	@""
	.align	4


	//----- nvinfo : EIATTR_CUDA_API_VERSION
	.align		4
        /*0000*/ 	.byte	0x04, 0x37
        /*0002*/ 	.short	(.L_508 - .L_507)
.L_507:
        /*0004*/ 	.word	0x00000082


	//----- nvinfo : EIATTR_KPARAM_INFO
	.align		4
.L_508:
        /*0008*/ 	.byte	0x04, 0x17
        /*000a*/ 	.short	(.L_510 - .L_509)
.L_509:
        /*000c*/ 	.word	0x00000000
        /*0010*/ 	.short	0x0004
        /*0012*/ 	.short	0x0018
        /*0014*/ 	.byte	0x00, 0xf0, 0x11, 0x00


	//----- nvinfo : EIATTR_KPARAM_INFO
	.align		4
.L_510:
        /*0018*/ 	.byte	0x04, 0x17
        /*001a*/ 	.short	(.L_512 - .L_511)
.L_511:
        /*001c*/ 	.word	0x00000000
        /*0020*/ 	.short	0x0003
        /*0022*/ 	.short	0x0014
        /*0024*/ 	.byte	0x00, 0xf0, 0x11, 0x00


	//----- nvinfo : EIATTR_KPARAM_INFO
	.align		4
.L_512:
        /*0028*/ 	.byte	0x04, 0x17
        /*002a*/ 	.short	(.L_514 - .L_513)
.L_513:
        /*002c*/ 	.word	0x00000000
        /*0030*/ 	.short	0x0002
        /*0032*/ 	.short	0x0010
        /*0034*/ 	.byte	0x00, 0xf0, 0x11, 0x00


	//----- nvinfo : EIATTR_KPARAM_INFO
	.align		4
.L_514:
        /*0038*/ 	.byte	0x04, 0x17
        /*003a*/ 	.short	(.L_516 - .L_515)
.L_515:
        /*003c*/ 	.word	0x00000000
        /*0040*/ 	.short	0x0001
        /*0042*/ 	.short	0x0008
        /*0044*/ 	.byte	0x00, 0xf5, 0x21, 0x00


	//----- nvinfo : EIATTR_KPARAM_INFO
	.align		4
.L_516:
        /*0048*/ 	.byte	0x04, 0x17
        /*004a*/ 	.short	(.L_518 - .L_517)
.L_517:
        /*004c*/ 	.word	0x00000000
        /*0050*/ 	.short	0x0000
        /*0052*/ 	.short	0x0000
        /*0054*/ 	.byte	0x00, 0xf5, 0x21, 0x00


	//----- nvinfo : EIATTR_SPARSE_MMA_MASK
	.align		4
.L_518:
        /*0058*/ 	.byte	0x03, 0x50
        /*005a*/ 	.short	0x0000


	//----- nvinfo : EIATTR_MAXREG_COUNT
	.align		4
        /*005c*/ 	.byte	0x03, 0x1b
        /*005e*/ 	.short	0x00ff


	//----- nvinfo : EIATTR_MERCURY_ISA_VERSION
	.align		4
        /*0060*/ 	.byte	0x03, 0x5f
        /*0062*/ 	.short	0x0101


	//----- nvinfo : EIATTR_VRC_CTA_INIT_COUNT
	.align		4
        /*0064*/ 	.byte	0x02, 0x4a
	.zero		1
	.zero		1


	//----- nvinfo : EIATTR_EXIT_INSTR_OFFSETS
	.align		4
        /*0068*/ 	.byte	0x04, 0x1c
        /*006a*/ 	.short	(.L_520 - .L_519)


	//   ....[0]....
.L_519:
        /*006c*/ 	.word	0x00000070


	//   ....[1]....
        /*0070*/ 	.word	0x000002f0


	//----- nvinfo : EIATTR_CRS_STACK_SIZE
	.align		4
.L_520:
        /*0074*/ 	.byte	0x04, 0x1e
        /*0076*/ 	.short	(.L_522 - .L_521)
.L_521:
        /*0078*/ 	.word	0x00000000


	//----- nvinfo : EIATTR_CBANK_PARAM_SIZE
	.align		4
.L_522:
        /*007c*/ 	.byte	0x03, 0x19
        /*007e*/ 	.short	0x001c


	//----- nvinfo : EIATTR_PARAM_CBANK
	.align		4
        /*0080*/ 	.byte	0x04, 0x0a
        /*0082*/ 	.short	(.L_524 - .L_523)
	.align		4
.L_523:
        /*0084*/ 	.word	index@(.nv.constant0._Z10hash_boidsPK6float2Piiii)
        /*0088*/ 	.short	0x0380
        /*008a*/ 	.short	0x001c


	//----- nvinfo : EIATTR_SW_WAR
	.align		4
.L_524:
        /*008c*/ 	.byte	0x04, 0x36
        /*008e*/ 	.short	(.L_526 - .L_525)
.L_525:
        /*0090*/ 	.word	0x00000008
.L_526:


//--------------------- .nv.callgraph             --------------------------
	.section	.nv.callgraph,"",@"SHT_CUDA_CALLGRAPH"
	.align	4
	.sectionentsize	8
	.align		4
        /*0000*/ 	.word	0x00000000
	.align		4
        /*0004*/ 	.word	0xffffffff
	.align		4
        /*0008*/ 	.word	0x00000000
	.align		4
        /*000c*/ 	.word	0xfffffffe
	.align		4
        /*0010*/ 	.word	0x00000000
	.align		4
        /*0014*/ 	.word	0xfffffffd
	.align		4
        /*0018*/ 	.word	0x00000000
	.align		4
        /*001c*/ 	.word	0xfffffffc


//--------------------- .nv.constant4             --------------------------
	.section	.nv.constant4,"a",@progbits
	.align	8
	.align		8
.nv.constant4:
        /*0000*/ 	.dword	_ZN34_INTERNAL_cb43f749_4_k_cu_f96c1b154cuda3std3__45__cpo5beginE
	.align		8
        /*0008*/ 	.dword	_ZN34_INTERNAL_cb43f749_4_k_cu_f96c1b154cuda3std3__45__cpo3endE
	.align		8
        /*0010*/ 	.dword	_ZN34_INTERNAL_cb43f749_4_k_cu_f96c1b154cuda3std3__45__cpo6cbeginE
	.align		8
        /*0018*/ 	.dword	_ZN34_INTERNAL_cb43f749_4_k_cu_f96c1b154cuda3std3__45__cpo4cendE
	.align		8
        /*0020*/ 	.dword	_ZN34_INTERNAL_cb43f749_4_k_cu_f96c1b154cuda3std3__45__cpo6rbeginE
	.align		8
        /*0028*/ 	.dword	_ZN34_INTERNAL_cb43f749_4_k_cu_f96c1b154cuda3std3__45__cpo4rendE
	.align		8
        /*0030*/ 	.dword	_ZN34_INTERNAL_cb43f749_4_k_cu_f96c1b154cuda3std3__45__cpo7crbeginE
	.align		8
        /*0038*/ 	.dword	_ZN34_INTERNAL_cb43f749_4_k_cu_f96c1b154cuda3std3__45__cpo5crendE
	.align		8
        /*0040*/ 	.dword	_ZN34_INTERNAL_cb43f749_4_k_cu_f96c1b154cuda3std3__436_GLOBAL__N__cb43f749_4_k_cu_f96c1b156ignoreE
	.align		8
        /*0048*/ 	.dword	_ZN34_INTERNAL_cb43f749_4_k_cu_f96c1b154cuda3std3__419piecewise_constructE
	.align		8
        /*0050*/ 	.dword	_ZN34_INTERNAL_cb43f749_4_k_cu_f96c1b154cuda3std3__48in_placeE
	.align		8
        /*0058*/ 	.dword	_ZN34_INTERNAL_cb43f749_4_k_cu_f96c1b154cuda3std3__420unreachable_sentinelE
	.align		8
        /*0060*/ 	.dword	_ZN34_INTERNAL_cb43f749_4_k_cu_f96c1b154cuda3std3__47nulloptE
	.align		8
        /*0068*/ 	.dword	_ZN34_INTERNAL_cb43f749_4_k_cu_f96c1b154cuda3std3__48unexpectE
	.align		8
        /*0070*/ 	.dword	_ZN34_INTERNAL_cb43f749_4_k_cu_f96c1b154cuda3std6ranges3__45__cpo4swapE
	.align		8
        /*0078*/ 	.dword	_ZN34_INTERNAL_cb43f749_4_k_cu_f96c1b154cuda3std6ranges3__45__cpo9iter_moveE
	.align		8
        /*0080*/ 	.dword	_ZN34_INTERNAL_cb43f749_4_k_cu_f96c1b154cuda3std6ranges3__45__cpo5beginE
	.align		8
        /*0088*/ 	.dword	_ZN34_INTERNAL_cb43f749_4_k_cu_f96c1b154cuda3std6ranges3__45__cpo3endE
	.align		8
        /*0090*/ 	.dword	_ZN34_INTERNAL_cb43f749_4_k_cu_f96c1b154cuda3std6ranges3__45__cpo6cbeginE
	.align		8
        /*0098*/ 	.dword	_ZN34_INTERNAL_cb43f749_4_k_cu_f96c1b154cuda3std6ranges3__45__cpo4cendE
	.align		8
        /*00a0*/ 	.dword	_ZN34_INTERNAL_cb43f749_4_k_cu_f96c1b154cuda3std6ranges3__45__cpo7advanceE
	.align		8
        /*00a8*/ 	.dword	_ZN34_INTERNAL_cb43f749_4_k_cu_f96c1b154cuda3std6ranges3__45__cpo9iter_swapE
	.align		8
        /*00b0*/ 	.dword	_ZN34_INTERNAL_cb43f749_4_k_cu_f96c1b154cuda3std6ranges3__45__cpo4nextE
	.align		8
        /*00b8*/ 	.dword	_ZN34_INTERNAL_cb43f749_4_k_cu_f96c1b154cuda3std6ranges3__45__cpo4prevE
	.align		8
        /*00c0*/ 	.dword	_ZN34_INTERNAL_cb43f749_4_k_cu_f96c1b154cuda3std6ranges3__45__cpo4dataE
	.align		8
        /*00c8*/ 	.dword	_ZN34_INTERNAL_cb43f749_4_k_cu_f96c1b154cuda3std6ranges3__45__cpo5cdataE
	.align		8
        /*00d0*/ 	.dword	_ZN34_INTERNAL_cb43f749_4_k_cu_f96c1b154cuda3std6ranges3__45__cpo4sizeE
	.align		8
        /*00d8*/ 	.dword	_ZN34_INTERNAL_cb43f749_4_k_cu_f96c1b154cuda3std6ranges3__45__cpo5ssizeE
	.align		8
        /*00e0*/ 	.dword	_ZN34_INTERNAL_cb43f749_4_k_cu_f96c1b154cuda3std6ranges3__45__cpo8distanceE
	.align		8
        /*00e8*/ 	.dword	_ZN34_INTERNAL_cb43f749_4_k_cu_f96c1b156thrust24THRUST_300001_SM_1000_NS8cuda_cub3parE
	.align		8
        /*00f0*/ 	.dword	_ZN34_INTERNAL_cb43f749_4_k_cu_f96c1b156thrust24THRUST_300001_SM_1000_NS8cuda_cub10par_nosyncE
	.align		8
        /*00f8*/ 	.dword	_ZN34_INTERNAL_cb43f749_4_k_cu_f96c1b156thrust24THRUST_300001_SM_1000_NS6system6detail10sequential3seqE
	.align		8
        /*0100*/ 	.dword	_ZN34_INTERNAL_cb43f749_4_k_cu_f96c1b156thrust24THRUST_300001_SM_1000_NS6system3cpp3parE
	.align		8
        /*0108*/ 	.dword	_ZN34_INTERNAL_cb43f749_4_k_cu_f96c1b156thrust24THRUST_300001_SM_1000_NS12placeholders2_1E
	.align		8
        /*0110*/ 	.dword	_ZN34_INTERNAL_cb43f749_4_k_cu_f96c1b156thrust24THRUST_300001_SM_1000_NS12placeholders2_2E
	.align		8
        /*0118*/ 	.dword	_ZN34_INTERNAL_cb43f749_4_k_cu_f96c1b156thrust24THRUST_300001_SM_1000_NS12placeholders2_3E
	.align		8
        /*0120*/ 	.dword	_ZN34_INTERNAL_cb43f749_4_k_cu_f96c1b156thrust24THRUST_300001_SM_1000_NS12placeholders2_4E
	.align		8
        /*0128*/ 	.dword	_ZN34_INTERNAL_cb43f749_4_k_cu_f96c1b156thrust24THRUST_300001_SM_1000_NS12placeholders2_5E
	.align		8
        /*0130*/ 	.dword	_ZN34_INTERNAL_cb43f749_4_k_cu_f96c1b156thrust24THRUST_300001_SM_1000_NS12placeholders2_6E
	.align		8
        /*0138*/ 	.dword	_ZN34_INTERNAL_cb43f749_4_k_cu_f96c1b156thrust24THRUST_300001_SM_1000_NS12placeholders2_7E
	.align		8
        /*0140*/ 	.dword	_ZN34_INTERNAL_cb43f749_4_k_cu_f96c1b156thrust24THRUST_300001_SM_1000_NS12placeholders2_8E
	.align		8
        /*0148*/ 	.dword	_ZN34_INTERNAL_cb43f749_4_k_cu_f96c1b156thrust24THRUST_300001_SM_1000_NS12placeholders2_9E
	.align		8
        /*0150*/ 	.dword	_ZN34_INTERNAL_cb43f749_4_k_cu_f96c1b156thrust24THRUST_300001_SM_1000_NS12placeholders3_10E
	.align		8
        /*0158*/ 	.dword	_ZN34_INTERNAL_cb43f749_4_k_cu_f96c1b156thrust24THRUST_300001_SM_1000_NS3seqE
	.align		8
        /*0160*/ 	.dword	_ZN34_INTERNAL_cb43f749_4_k_cu_f96c1b156thrust24THRUST_300001_SM_1000_NS6deviceE


//--------------------- .text._ZN3cub18CUB_300001_SM_10006detail10radix_sort29DeviceRadixSortOnesweepKernelINS1_5radix10policy_hubIiiyE10Policy1000ELNS0_9SortOrderE0EiiyiiNS1_21identity_decomposer_tEEEvPT5_SB_PT3_PKSC_PT1_PKSG_PT2_PKSK_T4_iiT6_ --------------------------
	.section	.text._ZN3cub18CUB_300001_SM_10006detail10radix_sort29DeviceRadixSortOnesweepKernelINS1_5radix10policy_hubIiiyE10Policy1000ELNS0_9SortOrderE0EiiyiiNS1_21identity_decomposer_tEEEvPT5_SB_PT3_PKSC_PT1_PKSG_PT2_PKSK_T4_iiT6_,"ax",@progbits
	.align	128
        .global         _ZN3cub18CUB_300001_SM_10006detail10radix_sort29DeviceRadixSortOnesweepKernelINS1_5radix10policy_hubIiiyE10Policy1000ELNS0_9SortOrderE0EiiyiiNS1_21identity_decomposer_tEEEvPT5_SB_PT3_PKSC_PT1_PKSG_PT2_PKSK_T4_iiT6_
        .type           _ZN3cub18CUB_300001_SM_10006detail10radix_sort29DeviceRadixSortOnesweepKernelINS1_5radix10policy_hubIiiyE10Policy1000ELNS0_9SortOrderE0EiiyiiNS1_21identity_decomposer_tEEEvPT5_SB_PT3_PKSC_PT1_PKSG_PT2_PKSK_T4_iiT6_,@function
        .size           _ZN3cub18CUB_300001_SM_10006detail10radix_sort29DeviceRadixSortOnesweepKernelINS1_5radix10policy_hubIiiyE10Policy1000ELNS0_9SortOrderE0EiiyiiNS1_21identity_decomposer_tEEEvPT5_SB_PT3_PKSC_PT1_PKSG_PT2_PKSK_T4_iiT6_,(.L_x_587 - _ZN3cub18CUB_300001_SM_10006detail10radix_sort29DeviceRadixSortOnesweepKernelINS1_5radix10policy_hubIiiyE10Policy1000ELNS0_9SortOrderE0EiiyiiNS1_21identity_decomposer_tEEEvPT5_SB_PT3_PKSC_PT1_PKSG_PT2_PKSK_T4_iiT6_)
        .other          _ZN3cub18CUB_300001_SM_10006detail10radix_sort29DeviceRadixSortOnesweepKernelINS1_5radix10policy_hubIiiyE10Policy1000ELNS0_9SortOrderE0EiiyiiNS1_21identity_decomposer_tEEEvPT5_SB_PT3_PKSC_PT1_PKSG_PT2_PKSK_T4_iiT6_,@"STO_CUDA_ENTRY STV_DEFAULT"
_ZN3cub18CUB_300001_SM_10006detail10radix_sort29DeviceRadixSortOnesweepKernelINS1_5radix10policy_hubIiiyE10Policy1000ELNS0_9SortOrderE0EiiyiiNS1_21identity_decomposer_tEEEvPT5_SB_PT3_PKSC_PT1_PKSG_PT2_PKSK_T4_iiT6_:
.text._ZN3cub18CUB_300001_SM_10006detail10radix_sort29DeviceRadixSortOnesweepKernelINS1_5radix10policy_hubIiiyE10Policy1000ELNS0_9SortOrderE0EiiyiiNS1_21identity_decomposer_tEEEvPT5_SB_PT3_PKSC_PT1_PKSG_PT2_PKSK_T4_iiT6_:
[----:B------:R-:W-:Y:S01]  /*0000*/  LDC R1, c[0x0][0x37c] ;  /* 0x0000df00ff017b82 */ /* 0x000fe20000000800 */
[----:B------:R-:W0:Y:S01]  /*0010*/  S2R R3, SR_TID.X ;  /* 0x0000000000037919 */ /* 0x000e220000002100 */
[----:B------:R-:W-:Y:S01]  /*0020*/  MOV R7, 0x400 ;  /* 0x0000040000077802 */ /* 0x000fe20000000f00 */
[----:B------:R-:W1:Y:S01]  /*0030*/  LDCU.64 UR6, c[0x0][0x358] ;  /* 0x00006b00ff0677ac */ /* 0x000e620008000a00 */
[----:B------:R-:W-:Y:S01]  /*0040*/  BSSY.RECONVERGENT B0, `(.L_x_0) ;  /* 0x000000c000007945 */ /* 0x000fe20003800200 */
[----:B------:R-:W2:Y:S01]  /*0050*/  S2R R0, SR_CgaCtaId ;  /* 0x0000000000007919 */ /* 0x000ea20000008800 */
[----:B0-----:R-:W-:Y:S02]  /*0060*/  ISETP.NE.AND P0, PT, R3, RZ, PT ;  /* 0x000000ff0300720c */ /* 0x001fe40003f05270 */
[----:B--2---:R-:W-:-:S11]  /*0070*/  LEA R7, R0, R7, 0x18 ;  /* 0x0000000700077211 */ /* 0x004fd600078ec0ff */
[----:B-1----:R-:W-:Y:S05]  /*0080*/  @P0 BRA `(.L_x_1) ;  /* 0x00000000001c0947 */ /* 0x002fea0003800000 */
[----:B------:R-:W0:Y:S01]  /*0090*/  LDC.64 R4, c[0x0][0x388] ;  /* 0x0000e200ff047b82 */ /* 0x000e220000000a00 */
[----:B------:R-:W-:-:S05]  /*00a0*/  IMAD.MOV.U32 R9, RZ, RZ, 0x1 ;  /* 0x00000001ff097424 */ /* 0x000fca00078e00ff */
[----:B0-----:R-:W2:Y:S02]  /*00b0*/  ATOMG.E.ADD.STRONG.GPU PT, R4, desc[UR6][R4.64], R9 ;  /* 0x80000009040479a8 */ /* 0x001ea400081ef106 */
[----:B------:R-:W0:Y:S01]  /*00c0*/  S2UR UR5, SR_CgaCtaId ;  /* 0x00000000000579c3 */ /* 0x000e220000008800 */
[----:B------:R-:W-:Y:S02]  /*00d0*/  UMOV UR4, 0x400 ;  /* 0x0000040000047882 */ /* 0x000fe40000000000 */
[----:B0-----:R-:W-:-:S09]  /*00e0*/  ULEA UR4, UR5, UR4, 0x18 ;  /* 0x0000000405047291 */ /* 0x001fd2000f8ec0ff */
[----:B--2---:R0:W-:Y:S03]  /*00f0*/  STS [UR4+0x6600], R4 ;  /* 0x00660004ff007988 */ /* 0x0041e60008000804 */
.L_x_1:
[----:B------:R-:W-:Y:S05]  /*0100*/  BSYNC.RECONVERGENT B0 ;  /* 0x0000000000007941 */ /* 0x000fea0003800200 */
.L_x_0:
[----:B------:R-:W-:Y:S06]  /*0110*/  BAR.SYNC.DEFER_BLOCKING 0x0 ;  /* 0x0000000000007b1d */ /* 0x000fec0000010000 */
[----:B------:R-:W1:Y:S01]  /*0120*/  LDCU UR4, c[0x0][0x3c0] ;  /* 0x00007800ff0477ac */ /* 0x000e620008000800 */
[----:B------:R-:W2:Y:S01]  /*0130*/  S2R R24, SR_LANEID ;  /* 0x0000000000187919 */ /* 0x000ea20000000000 */
[----:B------:R-:W3:Y:S02]  /*0140*/  LDS R42, [R7+0x6600] ;  /* 0x00660000072a7984 */ /* 0x000ee40000000800 */
[----:B---3--:R-:W-:-:S04]  /*0150*/  IMAD R0, R42, 0x1980, RZ ;  /* 0x000019802a007824 */ /* 0x008fc800078e02ff */
[----:B------:R-:W-:Y:S01]  /*0160*/  VIADD R47, R0, 0x1980 ;  /* 0x00001980002f7836 */ /* 0x000fe20000000000 */
[----:B------:R-:W-:-:S04]  /*0170*/  SHF.R.S32.HI R9, RZ, 0x1f, R0 ;  /* 0x0000001fff097819 */ /* 0x000fc80000011400 */
[----:B-1----:R-:W-:-:S13]  /*0180*/  ISETP.GT.AND P0, PT, R47, UR4, PT ;  /* 0x000000042f007c0c */ /* 0x002fda000bf04270 */
[----:B--2---:R-:W-:Y:S05]  /*0190*/  @P0 BRA `(.L_x_2) ;  /* 0x0000000000680947 */ /* 0x004fea0003800000 */
[----:B------:R-:W1:Y:S01]  /*01a0*/  LDCU.64 UR4, c[0x0][0x3a8] ;  /* 0x00007500ff0477ac */ /* 0x000e620008000a00 */
[C---:B0-----:R-:W-:Y:S02]  /*01b0*/  LOP3.LUT R4, R3.reuse, 0x1f, RZ, 0xc0, !PT ;  /* 0x0000001f03047812 */ /* 0x041fe400078ec0ff */
[----:B------:R-:W-:-:S05]  /*01c0*/  LOP3.LUT R41, R3, 0x3e0, RZ, 0xc0, !PT ;  /* 0x000003e003297812 */ /* 0x000fca00078ec0ff */
[----:B------:R-:W-:-:S05]  /*01d0*/  IMAD R5, R41, 0x11, R4 ;  /* 0x0000001129057824 */ /* 0x000fca00078e0204 */
[----:B------:R-:W-:-:S05]  /*01e0*/  IADD3 R5, P0, PT, R0, R5, RZ ;  /* 0x0000000500057210 */ /* 0x000fca0007f1e0ff */
[----:B------:R-:W-:Y:S01]  /*01f0*/  IMAD.X R0, RZ, RZ, R9, P0 ;  /* 0x000000ffff007224 */ /* 0x000fe200000e0609 */
[----:B-1----:R-:W-:-:S04]  /*0200*/  LEA R8, P0, R5, UR4, 0x2 ;  /* 0x0000000405087c11 */ /* 0x002fc8000f8010ff */
[----:B------:R-:W-:-:S05]  /*0210*/  LEA.HI.X R9, R5, UR5, R0, 0x2, P0 ;  /* 0x0000000505097c11 */ /* 0x000fca00080f1400 */
[----:B------:R0:W5:Y:S04]  /*0220*/  LDG.E R28, desc[UR6][R8.64] ;  /* 0x00000006081c7981 */ /* 0x000168000c1e1900 */
        /* <DEDUP_REMOVED lines=15> */
[----:B------:R0:W5:Y:S01]  /*0320*/  LDG.E R46, desc[UR6][R8.64+0x800] ;  /* 0x00080006082e7981 */ /* 0x000162000c1e1900 */
[----:B------:R-:W-:Y:S05]  /*0330*/  BRA `(.L_x_3) ;  /* 0x0000000400307947 */ /* 0x000fea0003800000 */
.L_x_2:
[----:B------:R-:W1:Y:S01]  /*0340*/  LDCU.64 UR8, c[0x0][0x3a8] ;  /* 0x00007500ff0877ac */ /* 0x000e620008000a00 */
[C---:B0-----:R-:W-:Y:S01]  /*0350*/  LOP3.LUT R4, R3.reuse, 0x1f, RZ, 0xc0, !PT ;  /* 0x0000001f03047812 */ /* 0x041fe200078ec0ff */
[----:B------:R-:W-:Y:S01]  /*0360*/  IMAD.MOV.U32 R28, RZ, RZ, 0x7fffffff ;  /* 0x7fffffffff1c7424 */ /* 0x000fe200078e00ff */
[----:B------:R-:W-:Y:S02]  /*0370*/  LOP3.LUT R41, R3, 0x3e0, RZ, 0xc0, !PT ;  /* 0x000003e003297812 */ /* 0x000fe400078ec0ff */
[----:B------:R-:W-:-:S03]  /*0380*/  IADD3 R5, PT, PT, -R0, UR4, RZ ;  /* 0x0000000400057c10 */ /* 0x000fc6000fffe1ff */
[----:B------:R-:W-:-:S04]  /*0390*/  IMAD R10, R41, 0x11, R4 ;  /* 0x00000011290a7824 */ /* 0x000fc800078e0204 */
[----:B------:R-:W-:Y:S01]  /*03a0*/  VIADD R8, R10, 0x40 ;  /* 0x000000400a087836 */ /* 0x000fe20000000000 */
[----:B------:R-:W-:Y:S01]  /*03b0*/  IADD3 R11, P0, PT, R0, R10, RZ ;  /* 0x0000000a000b7210 */ /* 0x000fe20007f1e0ff */
[C---:B------:R-:W-:Y:S01]  /*03c0*/  VIADD R0, R10.reuse, 0x60 ;  /* 0x000000600a007836 */ /* 0x040fe20000000000 */
[CC--:B------:R-:W-:Y:S01]  /*03d0*/  ISETP.GE.AND P2, PT, R10.reuse, R5.reuse, PT ;  /* 0x000000050a00720c */ /* 0x0c0fe20003f46270 */
[----:B------:R-:W-:Y:S01]  /*03e0*/  VIADD R6, R10, 0x20 ;  /* 0x000000200a067836 */ /* 0x000fe20000000000 */
[-C--:B------:R-:W-:Y:S01]  /*03f0*/  ISETP.GE.AND P4, PT, R8, R5.reuse, PT ;  /* 0x000000050800720c */ /* 0x080fe20003f86270 */
[----:B------:R-:W-:Y:S01]  /*0400*/  IMAD.X R12, RZ, RZ, R9, P0 ;  /* 0x000000ffff0c7224 */ /* 0x000fe200000e0609 */
[-C--:B------:R-:W-:Y:S01]  /*0410*/  ISETP.GE.AND P5, PT, R0, R5.reuse, PT ;  /* 0x000000050000720c */ /* 0x080fe20003fa6270 */
[----:B------:R-:W-:Y:S01]  /*0420*/  VIADD R0, R10, 0xa0 ;  /* 0x000000a00a007836 */ /* 0x000fe20000000000 */
[C---:B-1----:R-:W-:Y:S02]  /*0430*/  LEA R8, P0, R11.reuse, UR8, 0x2 ;  /* 0x000000080b087c11 */ /* 0x042fe4000f8010ff */
[----:B------:R-:W-:Y:S01]  /*0440*/  ISETP.GE.AND P3, PT, R6, R5, PT ;  /* 0x000000050600720c */ /* 0x000fe20003f66270 */
[----:B------:R-:W-:Y:S01]  /*0450*/  VIADD R6, R10, 0x80 ;  /* 0x000000800a067836 */ /* 0x000fe20000000000 */
[----:B------:R-:W-:-:S02]  /*0460*/  LEA.HI.X R9, R11, UR9, R12, 0x2, P0 ;  /* 0x000000090b097c11 */ /* 0x000fc400080f140c */
[-C--:B------:R-:W-:Y:S01]  /*0470*/  ISETP.GE.AND P0, PT, R0, R5.reuse, PT ;  /* 0x000000050000720c */ /* 0x080fe20003f06270 */
[----:B------:R-:W-:Y:S01]  /*0480*/  VIADD R0, R10, 0xe0 ;  /* 0x000000e00a007836 */ /* 0x000fe20000000000 */
[-C--:B------:R-:W-:Y:S01]  /*0490*/  ISETP.GE.AND P6, PT, R6, R5.reuse, PT ;  /* 0x000000050600720c */ /* 0x080fe20003fc6270 */
[----:B------:R1:W5:Y:S01]  /*04a0*/  @!P2 LDG.E R28, desc[UR6][R8.64] ;  /* 0x00000006081ca981 */ /* 0x000362000c1e1900 */
[----:B------:R-:W-:Y:S02]  /*04b0*/  IMAD.MOV.U32 R29, RZ, RZ, 0x7fffffff ;  /* 0x7fffffffff1d7424 */ /* 0x000fe400078e00ff */
[-C--:B------:R-:W-:Y:S01]  /*04c0*/  ISETP.GE.AND P2, PT, R0, R5.reuse, PT ;  /* 0x000000050000720c */ /* 0x080fe20003f46270 */
[C---:B------:R-:W-:Y:S02]  /*04d0*/  VIADD R0, R10.reuse, 0x100 ;  /* 0x000001000a007836 */ /* 0x040fe40000000000 */
[----:B------:R-:W-:Y:S01]  /*04e0*/  VIADD R6, R10, 0xc0 ;  /* 0x000000c00a067836 */ /* 0x000fe20000000000 */
[----:B------:R1:W5:Y:S01]  /*04f0*/  @!P3 LDG.E R29, desc[UR6][R8.64+0x80] ;  /* 0x00008006081db981 */ /* 0x000362000c1e1900 */
[----:B------:R-:W-:Y:S01]  /*0500*/  IMAD.MOV.U32 R31, RZ, RZ, 0x7fffffff ;  /* 0x7fffffffff1f7424 */ /* 0x000fe200078e00ff */
[-C--:B------:R-:W-:Y:S01]  /*0510*/  ISETP.GE.AND P3, PT, R0, R5.reuse, PT ;  /* 0x000000050000720c */ /* 0x080fe20003f66270 */
[----:B------:R-:W-:Y:S01]  /*0520*/  VIADD R0, R10, 0x140 ;  /* 0x000001400a007836 */ /* 0x000fe20000000000 */
[----:B------:R-:W-:Y:S01]  /*0530*/  ISETP.GE.AND P1, PT, R6, R5, PT ;  /* 0x000000050600720c */ /* 0x000fe20003f26270 */
[----:B------:R-:W-:-:S02]  /*0540*/  IMAD.MOV.U32 R32, RZ, RZ, 0x7fffffff ;  /* 0x7fffffffff207424 */ /* 0x000fc400078e00ff */
[----:B------:R1:W5:Y:S01]  /*0550*/  @!P5 LDG.E R31, desc[UR6][R8.64+0x180] ;  /* 0x00018006081fd981 */ /* 0x000362000c1e1900 */
[-C--:B------:R-:W-:Y:S01]  /*0560*/  ISETP.GE.AND P5, PT, R0, R5.reuse, PT ;  /* 0x000000050000720c */ /* 0x080fe20003fa6270 */
[C---:B------:R-:W-:Y:S02]  /*0570*/  VIADD R0, R10.reuse, 0x160 ;  /* 0x000001600a007836 */ /* 0x040fe40000000000 */
[----:B------:R-:W-:Y:S01]  /*0580*/  IMAD.MOV.U32 R30, RZ, RZ, 0x7fffffff ;  /* 0x7fffffffff1e7424 */ /* 0x000fe200078e00ff */
[----:B------:R1:W5:Y:S01]  /*0590*/  @!P6 LDG.E R32, desc[UR6][R8.64+0x200] ;  /* 0x000200060820e981 */ /* 0x000362000c1e1900 */
[----:B------:R-:W-:Y:S01]  /*05a0*/  VIADD R6, R10, 0x120 ;  /* 0x000001200a067836 */ /* 0x000fe20000000000 */
[-C--:B------:R-:W-:Y:S01]  /*05b0*/  ISETP.GE.AND P6, PT, R0, R5.reuse, PT ;  /* 0x000000050000720c */ /* 0x080fe20003fc6270 */
[----:B------:R-:W-:Y:S02]  /*05c0*/  IMAD.MOV.U32 R34, RZ, RZ, 0x7fffffff ;  /* 0x7fffffffff227424 */ /* 0x000fe400078e00ff */
[----:B------:R-:W-:Y:S01]  /*05d0*/  VIADD R0, R10, 0x1a0 ;  /* 0x000001a00a007836 */ /* 0x000fe20000000000 */
[----:B------:R1:W5:Y:S01]  /*05e0*/  @!P4 LDG.E R30, desc[UR6][R8.64+0x100] ;  /* 0x00010006081ec981 */ /* 0x000362000c1e1900 */
[----:B------:R-:W-:Y:S01]  /*05f0*/  ISETP.GE.AND P4, PT, R6, R5, PT ;  /* 0x000000050600720c */ /* 0x000fe20003f86270 */
[----:B------:R-:W-:-:S02]  /*0600*/  IMAD.MOV.U32 R33, RZ, RZ, 0x7fffffff ;  /* 0x7fffffffff217424 */ /* 0x000fc400078e00ff */
[----:B------:R1:W5:Y:S01]  /*0610*/  @!P1 LDG.E R34, desc[UR6][R8.64+0x300] ;  /* 0x0003000608229981 */ /* 0x000362000c1e1900 */
[----:B------:R-:W-:Y:S01]  /*0620*/  IMAD.MOV.U32 R35, RZ, RZ, 0x7fffffff ;  /* 0x7fffffffff237424 */ /* 0x000fe200078e00ff */
[-C--:B------:R-:W-:Y:S01]  /*0630*/  ISETP.GE.AND P1, PT, R0, R5.reuse, PT ;  /* 0x000000050000720c */ /* 0x080fe20003f26270 */
[C---:B------:R-:W-:Y:S01]  /*0640*/  VIADD R6, R10.reuse, 0x180 ;  /* 0x000001800a067836 */ /* 0x040fe20000000000 */
[----:B------:R1:W5:Y:S01]  /*0650*/  @!P0 LDG.E R33, desc[UR6][R8.64+0x280] ;  /* 0x0002800608218981 */ /* 0x000362000c1e1900 */
[----:B------:R-:W-:Y:S02]  /*0660*/  VIADD R0, R10, 0x1c0 ;  /* 0x000001c00a007836 */ /* 0x000fe40000000000 */
[----:B------:R-:W-:Y:S01]  /*0670*/  IMAD.MOV.U32 R36, RZ, RZ, 0x7fffffff ;  /* 0x7fffffffff247424 */ /* 0x000fe200078e00ff */
[----:B------:R1:W5:Y:S01]  /*0680*/  @!P2 LDG.E R35, desc[UR6][R8.64+0x380] ;  /* 0x000380060823a981 */ /* 0x000362000c1e1900 */
[----:B------:R-:W-:Y:S01]  /*0690*/  IMAD.MOV.U32 R37, RZ, RZ, 0x7fffffff ;  /* 0x7fffffffff257424 */ /* 0x000fe200078e00ff */
[-C--:B------:R-:W-:Y:S01]  /*06a0*/  ISETP.GE.AND P0, PT, R6, R5.reuse, PT ;  /* 0x000000050600720c */ /* 0x080fe20003f06270 */
[----:B------:R-:W-:Y:S01]  /*06b0*/  VIADD R6, R10, 0x1e0 ;  /* 0x000001e00a067836 */ /* 0x000fe20000000000 */
[-C--:B------:R-:W-:Y:S01]  /*06c0*/  ISETP.GE.AND P2, PT, R0, R5.reuse, PT ;  /* 0x000000050000720c */ /* 0x080fe20003f46270 */
[----:B------:R-:W-:Y:S01]  /*06d0*/  VIADD R0, R10, 0x200 ;  /* 0x000002000a007836 */ /* 0x000fe20000000000 */
[----:B------:R1:W5:Y:S02]  /*06e0*/  @!P3 LDG.E R36, desc[UR6][R8.64+0x400] ;  /* 0x000400060824b981 */ /* 0x000364000c1e1900 */
[----:B------:R-:W-:-:S02]  /*06f0*/  ISETP.GE.AND P3, PT, R6, R5, PT ;  /* 0x000000050600720c */ /* 0x000fc40003f66270 */
[----:B------:R1:W5:Y:S01]  /*0700*/  @!P4 LDG.E R37, desc[UR6][R8.64+0x480] ;  /* 0x000480060825c981 */ /* 0x000362000c1e1900 */
[----:B------:R-:W-:Y:S01]  /*0710*/  ISETP.GE.AND P4, PT, R0, R5, PT ;  /* 0x000000050000720c */ /* 0x000fe20003f86270 */
[----:B------:R-:W-:Y:S02]  /*0720*/  IMAD.MOV.U32 R38, RZ, RZ, 0x7fffffff ;  /* 0x7fffffffff267424 */ /* 0x000fe400078e00ff */
[----:B------:R-:W-:Y:S02]  /*0730*/  IMAD.MOV.U32 R39, RZ, RZ, 0x7fffffff ;  /* 0x7fffffffff277424 */ /* 0x000fe400078e00ff */
[----:B------:R-:W-:Y:S02]  /*0740*/  IMAD.MOV.U32 R40, RZ, RZ, 0x7fffffff ;  /* 0x7fffffffff287424 */ /* 0x000fe400078e00ff */
[----:B------:R-:W-:Y:S01]  /*0750*/  IMAD.MOV.U32 R43, RZ, RZ, 0x7fffffff ;  /* 0x7fffffffff2b7424 */ /* 0x000fe200078e00ff */
[----:B------:R1:W5:Y:S01]  /*0760*/  @!P5 LDG.E R38, desc[UR6][R8.64+0x500] ;  /* 0x000500060826d981 */ /* 0x000362000c1e1900 */
[----:B------:R-:W-:-:S02]  /*0770*/  IMAD.MOV.U32 R44, RZ, RZ, 0x7fffffff ;  /* 0x7fffffffff2c7424 */ /* 0x000fc400078e00ff */
[----:B------:R-:W-:Y:S01]  /*0780*/  IMAD.MOV.U32 R45, RZ, RZ, 0x7fffffff ;  /* 0x7fffffffff2d7424 */ /* 0x000fe200078e00ff */
[----:B------:R1:W5:Y:S01]  /*0790*/  @!P6 LDG.E R39, desc[UR6][R8.64+0x580] ;  /* 0x000580060827e981 */ /* 0x000362000c1e1900 */
[----:B------:R-:W-:-:S03]  /*07a0*/  IMAD.MOV.U32 R46, RZ, RZ, 0x7fffffff ;  /* 0x7fffffffff2e7424 */ /* 0x000fc600078e00ff */
[----:B------:R1:W5:Y:S04]  /*07b0*/  @!P0 LDG.E R40, desc[UR6][R8.64+0x600] ;  /* 0x0006000608288981 */ /* 0x000368000c1e1900 */
[----:B------:R1:W5:Y:S04]  /*07c0*/  @!P1 LDG.E R43, desc[UR6][R8.64+0x680] ;  /* 0x00068006082b9981 */ /* 0x000368000c1e1900 */
[----:B------:R1:W5:Y:S04]  /*07d0*/  @!P2 LDG.E R44, desc[UR6][R8.64+0x700] ;  /* 0x00070006082ca981 */ /* 0x000368000c1e1900 */
[----:B------:R1:W5:Y:S04]  /*07e0*/  @!P3 LDG.E R45, desc[UR6][R8.64+0x780] ;  /* 0x00078006082db981 */ /* 0x000368000c1e1900 */
[----:B------:R1:W5:Y:S02]  /*07f0*/  @!P4 LDG.E R46, desc[UR6][R8.64+0x800] ;  /* 0x00080006082ec981 */ /* 0x000364000c1e1900 */
.L_x_3:
[----:B------:R-:W-:Y:S01]  /*0800*/  VIMNMX R5, PT, PT, R24, 0xe0, !PT ;  /* 0x000000e018057848 */ /* 0x000fe20007fe0100 */
[----:B------:R-:W2:Y:S01]  /*0810*/  LDCU UR4, c[0x0][0x3c8] ;  /* 0x00007900ff0477ac */ /* 0x000ea20008000800 */
[----:B------:R-:W-:Y:S01]  /*0820*/  SHF.R.U32.HI R0, RZ, 0x5, R3 ;  /* 0x00000005ff007819 */ /* 0x000fe20000011603 */
[----:B------:R-:W-:Y:S01]  /*0830*/  BSSY.RECONVERGENT B0, `(.L_x_4) ;  /* 0x0000025000007945 */ /* 0x000fe20003800200 */
[--C-:B------:R-:W-:Y:S01]  /*0840*/  IADD3 R5, PT, PT, R5, 0x1f, -R24.reuse ;  /* 0x0000001f05057810 */ /* 0x100fe20007ffe818 */
[----:B------:R-:W-:Y:S01]  /*0850*/  UMOV UR5, 0xffffffff ;  /* 0xffffffff00057882 */ /* 0x000fe20000000000 */
[----:B01----:R-:W-:Y:S02]  /*0860*/  IMAD.MOV.U32 R8, RZ, RZ, R24 ;  /* 0x000000ffff087224 */ /* 0x003fe400078e0018 */
[C---:B------:R-:W-:Y:S01]  /*0870*/  ISETP.GE.U32.AND P0, PT, R5.reuse, 0x1e0, PT ;  /* 0x000001e00500780c */ /* 0x040fe20003f06070 */
[----:B------:R-:W-:Y:S01]  /*0880*/  IMAD.SHL.U32 R0, R0, 0x400, RZ ;  /* 0x0000040000007824 */ /* 0x000fe200078e00ff */
[----:B------:R-:W-:-:S04]  /*0890*/  LEA.HI R6, R5, 0x1, RZ, 0x1b ;  /* 0x0000000105067811 */ /* 0x000fc800078fd8ff */
[----:B------:R-:W-:-:S04]  /*08a0*/  LOP3.LUT R9, R6, 0xf, RZ, 0xc0, !PT ;  /* 0x0000000f06097812 */ /* 0x000fc800078ec0ff */
[----:B------:R-:W-:Y:S01]  /*08b0*/  ISETP.NE.AND P1, PT, R9, RZ, PT ;  /* 0x000000ff0900720c */ /* 0x000fe20003f25270 */
[----:B--2---:R-:W-:Y:S02]  /*08c0*/  USHF.L.U32 UR4, UR5, UR4, URZ ;  /* 0x0000000405047299 */ /* 0x004fe400080006ff */
[----:B------:R-:W-:Y:S10]  /*08d0*/  @!P0 BRA `(.L_x_5) ;  /* 0x0000000000688947 */ /* 0x000ff40003800000 */
[----:B------:R-:W-:Y:S01]  /*08e0*/  IMAD R10, R24, 0x4, R0 ;  /* 0x00000004180a7824 */ /* 0x000fe200078e0200 */
[----:B------:R-:W-:Y:S01]  /*08f0*/  LOP3.LUT R5, R6, 0xffffff0, RZ, 0xc0, !PT ;  /* 0x0ffffff006057812 */ /* 0x000fe200078ec0ff */
[----:B------:R-:W-:-:S03]  /*0900*/  IMAD.MOV.U32 R8, RZ, RZ, R24 ;  /* 0x000000ffff087224 */ /* 0x000fc600078e0018 */
[----:B------:R-:W-:Y:S01]  /*0910*/  IADD3 R10, PT, PT, R10, 0x400, R7 ;  /* 0x000004000a0a7810 */ /* 0x000fe20007ffe007 */
[----:B------:R-:W-:-:S07]  /*0920*/  IMAD.MOV R5, RZ, RZ, -R5 ;  /* 0x000000ffff057224 */ /* 0x000fce00078e0a05 */
.L_x_6:
[----:B------:R-:W-:Y:S01]  /*0930*/  VIADD R5, R5, 0x10 ;  /* 0x0000001005057836 */ /* 0x000fe20000000000 */
[----:B------:R-:W-:Y:S01]  /*0940*/  STS [R10+-0x400], RZ ;  /* 0xfffc00ff0a007388 */ /* 0x000fe20000000800 */
[----:B------:R-:W-:-:S03]  /*0950*/  VIADD R8, R8, 0x200 ;  /* 0x0000020008087836 */ /* 0x000fc60000000000 */
[----:B------:R-:W-:Y:S01]  /*0960*/  ISETP.NE.AND P0, PT, R5, RZ, PT ;  /* 0x000000ff0500720c */ /* 0x000fe20003f05270 */
[----:B------:R-:W-:Y:S04]  /*0970*/  STS [R10+-0x380], RZ ;  /* 0xfffc80ff0a007388 */ /* 0x000fe80000000800 */
[----:B------:R-:W-:Y:S04]  /*0980*/  STS [R10+-0x300], RZ ;  /* 0xfffd00ff0a007388 */ /* 0x000fe80000000800 */
[----:B------:R-:W-:Y:S04]  /*0990*/  STS [R10+-0x280], RZ ;  /* 0xfffd80ff0a007388 */ /* 0x000fe80000000800 */
[----:B------:R-:W-:Y:S04]  /*09a0*/  STS [R10+-0x200], RZ ;  /* 0xfffe00ff0a007388 */ /* 0x000fe80000000800 */
[----:B------:R-:W-:Y:S04]  /*09b0*/  STS [R10+-0x180], RZ ;  /* 0xfffe80ff0a007388 */ /* 0x000fe80000000800 */
[----:B------:R-:W-:Y:S04]  /*09c0*/  STS [R10+-0x100], RZ ;  /* 0xffff00ff0a007388 */ /* 0x000fe80000000800 */
[----:B------:R-:W-:Y:S04]  /*09d0*/  STS [R10+-0x80], RZ ;  /* 0xffff80ff0a007388 */ /* 0x000fe80000000800 */
[----:B------:R-:W-:Y:S04]  /*09e0*/  STS [R10], RZ ;  /* 0x000000ff0a007388 */ /* 0x000fe80000000800 */
[----:B------:R-:W-:Y:S04]  /*09f0*/  STS [R10+0x80], RZ ;  /* 0x000080ff0a007388 */ /* 0x000fe80000000800 */
[----:B------:R-:W-:Y:S04]  /*0a00*/  STS [R10+0x100], RZ ;  /* 0x000100ff0a007388 */ /* 0x000fe80000000800 */
[----:B------:R-:W-:Y:S04]  /*0a10*/  STS [R10+0x180], RZ ;  /* 0x000180ff0a007388 */ /* 0x000fe80000000800 */
[----:B------:R-:W-:Y:S04]  /*0a20*/  STS [R10+0x200], RZ ;  /* 0x000200ff0a007388 */ /* 0x000fe80000000800 */
[----:B------:R-:W-:Y:S04]  /*0a30*/  STS [R10+0x280], RZ ;  /* 0x000280ff0a007388 */ /* 0x000fe80000000800 */
[----:B------:R-:W-:Y:S04]  /*0a40*/  STS [R10+0x300], RZ ;  /* 0x000300ff0a007388 */ /* 0x000fe80000000800 */
[----:B------:R0:W-:Y:S02]  /*0a50*/  STS [R10+0x380], RZ ;  /* 0x000380ff0a007388 */ /* 0x0001e40000000800 */
[----:B0-----:R-:W-:Y:S01]  /*0a60*/  VIADD R10, R10, 0x800 ;  /* 0x000008000a0a7836 */ /* 0x001fe20000000000 */
[----:B------:R-:W-:Y:S06]  /*0a70*/  @P0 BRA `(.L_x_6) ;  /* 0xfffffffc00ac0947 */ /* 0x000fec000383ffff */
.L_x_5:
[----:B------:R-:W-:Y:S05]  /*0a80*/  BSYNC.RECONVERGENT B0 ;  /* 0x0000000000007941 */ /* 0x000fea0003800200 */
.L_x_4:
[----:B------:R-:W-:Y:S01]  /*0a90*/  BSSY.RECONVERGENT B0, `(.L_x_7) ;  /* 0x0000026000007945 */ /* 0x000fe20003800200 */
[----:B------:R-:W-:-:S03]  /*0aa0*/  IMAD.IADD R5, R7, 0x1, R0 ;  /* 0x0000000107057824 */ /* 0x000fc600078e0200 */
[----:B------:R-:W-:Y:S05]  /*0ab0*/  @!P1 BRA `(.L_x_8) ;  /* 0x00000000008c9947 */ /* 0x000fea0003800000 */
[----:B------:R-:W-:Y:S01]  /*0ac0*/  ISETP.GE.U32.AND P0, PT, R9, 0x8, PT ;  /* 0x000000080900780c */ /* 0x000fe20003f06070 */
[----:B------:R-:W-:Y:S01]  /*0ad0*/  BSSY.RECONVERGENT B1, `(.L_x_9) ;  /* 0x000000e000017945 */ /* 0x000fe20003800200 */
[----:B------:R-:W-:-:S04]  /*0ae0*/  LOP3.LUT R10, R6, 0x7, RZ, 0xc0, !PT ;  /* 0x00000007060a7812 */ /* 0x000fc800078ec0ff */
[----:B------:R-:W-:-:S07]  /*0af0*/  ISETP.NE.AND P1, PT, R10, RZ, PT ;  /* 0x000000ff0a00720c */ /* 0x000fce0003f25270 */
[----:B------:R-:W-:Y:S06]  /*0b00*/  @!P0 BRA `(.L_x_10) ;  /* 0x0000000000288947 */ /* 0x000fec0003800000 */
[C---:B------:R-:W-:Y:S02]  /*0b10*/  IMAD R9, R8.reuse, 0x4, R5 ;  /* 0x0000000408097824 */ /* 0x040fe400078e0205 */
[----:B------:R-:W-:-:S03]  /*0b20*/  VIADD R8, R8, 0x100 ;  /* 0x0000010008087836 */ /* 0x000fc60000000000 */
[----:B------:R0:W-:Y:S04]  /*0b30*/  STS [R9], RZ ;  /* 0x000000ff09007388 */ /* 0x0001e80000000800 */
[----:B------:R0:W-:Y:S04]  /*0b40*/  STS [R9+0x80], RZ ;  /* 0x000080ff09007388 */ /* 0x0001e80000000800 */
[----:B------:R0:W-:Y:S04]  /*0b50*/  STS [R9+0x100], RZ ;  /* 0x000100ff09007388 */ /* 0x0001e80000000800 */
[----:B------:R0:W-:Y:S04]  /*0b60*/  STS [R9+0x180], RZ ;  /* 0x000180ff09007388 */ /* 0x0001e80000000800 */
[----:B------:R0:W-:Y:S04]  /*0b70*/  STS [R9+0x200], RZ ;  /* 0x000200ff09007388 */ /* 0x0001e80000000800 */
[----:B------:R0:W-:Y:S04]  /*0b80*/  STS [R9+0x280], RZ ;  /* 0x000280ff09007388 */ /* 0x0001e80000000800 */
[----:B------:R0:W-:Y:S04]  /*0b90*/  STS [R9+0x300], RZ ;  /* 0x000300ff09007388 */ /* 0x0001e80000000800 */
[----:B------:R0:W-:Y:S02]  /*0ba0*/  STS [R9+0x380], RZ ;  /* 0x000380ff09007388 */ /* 0x0001e40000000800 */
.L_x_10:
[----:B------:R-:W-:Y:S05]  /*0bb0*/  BSYNC.RECONVERGENT B1 ;  /* 0x0000000000017941 */ /* 0x000fea0003800200 */
.L_x_9:
[----:B------:R-:W-:Y:S05]  /*0bc0*/  @!P1 BRA `(.L_x_8) ;  /* 0x0000000000489947 */ /* 0x000fea0003800000 */
[----:B------:R-:W-:Y:S02]  /*0bd0*/  ISETP.GE.U32.AND P0, PT, R10, 0x4, PT ;  /* 0x000000040a00780c */ /* 0x000fe40003f06070 */
[----:B------:R-:W-:-:S04]  /*0be0*/  LOP3.LUT R6, R6, 0x3, RZ, 0xc0, !PT ;  /* 0x0000000306067812 */ /* 0x000fc800078ec0ff */
[----:B------:R-:W-:-:S07]  /*0bf0*/  ISETP.NE.AND P1, PT, R6, RZ, PT ;  /* 0x000000ff0600720c */ /* 0x000fce0003f25270 */
[C---:B0-----:R-:W-:Y:S02]  /*0c00*/  @P0 IMAD R9, R8.reuse, 0x4, R5 ;  /* 0x0000000408090824 */ /* 0x041fe400078e0205 */
[----:B------:R-:W-:-:S03]  /*0c10*/  @P0 VIADD R8, R8, 0x80 ;  /* 0x0000008008080836 */ /* 0x000fc60000000000 */
[----:B------:R1:W-:Y:S04]  /*0c20*/  @P0 STS [R9], RZ ;  /* 0x000000ff09000388 */ /* 0x0003e80000000800 */
[----:B------:R1:W-:Y:S04]  /*0c30*/  @P0 STS [R9+0x80], RZ ;  /* 0x000080ff09000388 */ /* 0x0003e80000000800 */
[----:B------:R1:W-:Y:S04]  /*0c40*/  @P0 STS [R9+0x100], RZ ;  /* 0x000100ff09000388 */ /* 0x0003e80000000800 */
[----:B------:R1:W-:Y:S01]  /*0c50*/  @P0 STS [R9+0x180], RZ ;  /* 0x000180ff09000388 */ /* 0x0003e20000000800 */
[----:B------:R-:W-:Y:S05]  /*0c60*/  @!P1 BRA `(.L_x_8) ;  /* 0x0000000000209947 */ /* 0x000fea0003800000 */
[----:B------:R-:W-:Y:S02]  /*0c70*/  IMAD R0, R8, 0x4, R0 ;  /* 0x0000000408007824 */ /* 0x000fe400078e0200 */
[----:B------:R-:W-:Y:S02]  /*0c80*/  IMAD.MOV R6, RZ, RZ, -R6 ;  /* 0x000000ffff067224 */ /* 0x000fe400078e0a06 */
[----:B------:R-:W-:-:S07]  /*0c90*/  IMAD.IADD R0, R7, 0x1, R0 ;  /* 0x0000000107007824 */ /* 0x000fce00078e0200 */
.L_x_11:
[----:B------:R-:W-:Y:S01]  /*0ca0*/  VIADD R6, R6, 0x1 ;  /* 0x0000000106067836 */ /* 0x000fe20000000000 */
[----:B------:R0:W-:Y:S04]  /*0cb0*/  STS [R0], RZ ;  /* 0x000000ff00007388 */ /* 0x0001e80000000800 */
[----:B------:R-:W-:Y:S01]  /*0cc0*/  ISETP.NE.AND P0, PT, R6, RZ, PT ;  /* 0x000000ff0600720c */ /* 0x000fe20003f05270 */
[----:B0-----:R-:W-:-:S12]  /*0cd0*/  VIADD R0, R0, 0x80 ;  /* 0x0000008000007836 */ /* 0x001fd80000000000 */
[----:B------:R-:W-:Y:S05]  /*0ce0*/  @P0 BRA `(.L_x_11) ;  /* 0xfffffffc00ec0947 */ /* 0x000fea000383ffff */
.L_x_8:
[----:B------:R-:W-:Y:S05]  /*0cf0*/  BSYNC.RECONVERGENT B0 ;  /* 0x0000000000007941 */ /* 0x000fea0003800200 */
.L_x_7:
[----:B------:R-:W2:Y:S01]  /*0d00*/  LDCU UR5, c[0x0][0x3c4] ;  /* 0x00007880ff0577ac */ /* 0x000ea20008000800 */
[----:B-----5:R-:W-:Y:S01]  /*0d10*/  LOP3.LUT R27, R28, 0x80000000, RZ, 0x3c, !PT ;  /* 0x800000001c1b7812 */ /* 0x020fe200078e3cff */
[----:B------:R-:W-:Y:S01]  /*0d20*/  BSSY.RECONVERGENT B0, `(.L_x_12) ;  /* 0x0000080000007945 */ /* 0x000fe20003800200 */
[----:B------:R-:W-:Y:S02]  /*0d30*/  LOP3.LUT R22, R29, 0x80000000, RZ, 0x3c, !PT ;  /* 0x800000001d167812 */ /* 0x000fe400078e3cff */
[----:B------:R-:W-:Y:S02]  /*0d40*/  LOP3.LUT R21, R30, 0x80000000, RZ, 0x3c, !PT ;  /* 0x800000001e157812 */ /* 0x000fe400078e3cff */
[----:B------:R-:W-:Y:S02]  /*0d50*/  LOP3.LUT R18, R31, 0x80000000, RZ, 0x3c, !PT ;  /* 0x800000001f127812 */ /* 0x000fe400078e3cff */
[----:B------:R-:W-:Y:S02]  /*0d60*/  LOP3.LUT R20, R33, 0x80000000, RZ, 0x3c, !PT ;  /* 0x8000000021147812 */ /* 0x000fe400078e3cff */
[----:B------:R-:W-:-:S02]  /*0d70*/  LOP3.LUT R23, R32, 0x80000000, RZ, 0x3c, !PT ;  /* 0x8000000020177812 */ /* 0x000fc400078e3cff */
[----:B------:R-:W-:Y:S02]  /*0d80*/  LOP3.LUT R25, R34, 0x80000000, RZ, 0x3c, !PT ;  /* 0x8000000022197812 */ /* 0x000fe400078e3cff */
[----:B------:R-:W-:Y:S02]  /*0d90*/  LOP3.LUT R17, R36, 0x80000000, RZ, 0x3c, !PT ;  /* 0x8000000024117812 */ /* 0x000fe400078e3cff */
[----:B------:R-:W-:Y:S02]  /*0da0*/  LOP3.LUT R19, R38, 0x80000000, RZ, 0x3c, !PT ;  /* 0x8000000026137812 */ /* 0x000fe400078e3cff */
[----:B--2---:R-:W-:Y:S02]  /*0db0*/  SHF.R.U32.HI R49, RZ, UR5, R27 ;  /* 0x00000005ff317c19 */ /* 0x004fe4000801161b */
[----:B------:R-:W-:Y:S02]  /*0dc0*/  SHF.R.U32.HI R52, RZ, UR5, R22 ;  /* 0x00000005ff347c19 */ /* 0x000fe40008011616 */
[----:B------:R-:W-:-:S02]  /*0dd0*/  LOP3.LUT R49, R49, UR4, RZ, 0x30, !PT ;  /* 0x0000000431317c12 */ /* 0x000fc4000f8e30ff */
[----:B------:R-:W-:Y:S02]  /*0de0*/  LOP3.LUT R52, R52, UR4, RZ, 0x30, !PT ;  /* 0x0000000434347c12 */ /* 0x000fe4000f8e30ff */
[----:B------:R-:W-:Y:S01]  /*0df0*/  SHF.R.U32.HI R56, RZ, UR5, R21 ;  /* 0x00000005ff387c19 */ /* 0x000fe20008011615 */
[--C-:B------:R-:W-:Y:S01]  /*0e00*/  IMAD R0, R49, 0x4, R5.reuse ;  /* 0x0000000431007824 */ /* 0x100fe200078e0205 */
[----:B------:R-:W-:Y:S01]  /*0e10*/  SHF.R.U32.HI R48, RZ, UR5, R18 ;  /* 0x00000005ff307c19 */ /* 0x000fe20008011612 */
[----:B------:R-:W-:Y:S01]  /*0e20*/  IMAD R6, R52, 0x4, R5 ;  /* 0x0000000434067824 */ /* 0x000fe200078e0205 */
[----:B------:R-:W-:Y:S01]  /*0e30*/  LOP3.LUT R56, R56, UR4, RZ, 0x30, !PT ;  /* 0x0000000438387c12 */ /* 0x000fe2000f8e30ff */
[----:B------:R-:W-:Y:S01]  /*0e40*/  NOP ;  /* 0x0000000000007918 */ /* 0x000fe20000000000 */
[----:B01----:R-:W-:Y:S01]  /*0e50*/  SHF.R.U32.HI R9, RZ, UR5, R20 ;  /* 0x00000005ff097c19 */ /* 0x003fe20008011614 */
[----:B------:R0:W-:Y:S01]  /*0e60*/  ATOMS.POPC.INC.32 RZ, [R0+URZ] ;  /* 0x0000000000ff7f8c */ /* 0x0001e2000d8000ff */
[----:B------:R-:W-:-:S02]  /*0e70*/  LOP3.LUT R48, R48, UR4, RZ, 0x30, !PT ;  /* 0x0000000430307c12 */ /* 0x000fc4000f8e30ff */
[----:B------:R-:W-:Y:S01]  /*0e80*/  SHF.R.U32.HI R8, RZ, UR5, R23 ;  /* 0x00000005ff087c19 */ /* 0x000fe20008011617 */
[----:B------:R1:W-:Y:S01]  /*0e90*/  ATOMS.POPC.INC.32 RZ, [R6+URZ] ;  /* 0x0000000006ff7f8c */ /* 0x0003e2000d8000ff */
[----:B------:R-:W-:Y:S02]  /*0ea0*/  SHF.R.U32.HI R11, RZ, UR5, R25 ;  /* 0x00000005ff0b7c19 */ /* 0x000fe40008011619 */
[----:B------:R-:W-:Y:S01]  /*0eb0*/  LOP3.LUT R10, R9, UR4, RZ, 0x30, !PT ;  /* 0x00000004090a7c12 */ /* 0x000fe2000f8e30ff */
[--C-:B0-----:R-:W-:Y:S01]  /*0ec0*/  IMAD R0, R56, 0x4, R5.reuse ;  /* 0x0000000438007824 */ /* 0x101fe200078e0205 */
[----:B------:R-:W-:Y:S02]  /*0ed0*/  LOP3.LUT R8, R8, UR4, RZ, 0x30, !PT ;  /* 0x0000000408087c12 */ /* 0x000fe4000f8e30ff */
[----:B------:R-:W-:Y:S01]  /*0ee0*/  LOP3.LUT R12, R11, UR4, RZ, 0x30, !PT ;  /* 0x000000040b0c7c12 */ /* 0x000fe2000f8e30ff */
[--C-:B-1----:R-:W-:Y:S01]  /*0ef0*/  IMAD R6, R48, 0x4, R5.reuse ;  /* 0x0000000430067824 */ /* 0x102fe200078e0205 */
[----:B------:R0:W-:Y:S01]  /*0f00*/  ATOMS.POPC.INC.32 RZ, [R0+URZ] ;  /* 0x0000000000ff7f8c */ /* 0x0001e2000d8000ff */
[--C-:B------:R-:W-:Y:S01]  /*0f10*/  IMAD R9, R10, 0x4, R5.reuse ;  /* 0x000000040a097824 */ /* 0x100fe200078e0205 */
[----:B------:R-:W-:Y:S01]  /*0f20*/  LOP3.LUT R10, R35, 0x80000000, RZ, 0x3c, !PT ;  /* 0x80000000230a7812 */ /* 0x000fe200078e3cff */
[--C-:B------:R-:W-:Y:S01]  /*0f30*/  IMAD R8, R8, 0x4, R5.reuse ;  /* 0x0000000408087824 */ /* 0x100fe200078e0205 */
[----:B------:R1:W-:Y:S01]  /*0f40*/  ATOMS.POPC.INC.32 RZ, [R6+URZ] ;  /* 0x0000000006ff7f8c */ /* 0x0003e2000d8000ff */
[----:B------:R-:W-:Y:S01]  /*0f50*/  IMAD R11, R12, 0x4, R5 ;  /* 0x000000040c0b7824 */ /* 0x000fe200078e0205 */
[----:B------:R-:W-:-:S02]  /*0f60*/  LOP3.LUT R12, R37, 0x80000000, RZ, 0x3c, !PT ;  /* 0x80000000250c7812 */ /* 0x000fc400078e3cff */
[----:B------:R-:W-:Y:S01]  /*0f70*/  LOP3.LUT R16, R39, 0x80000000, RZ, 0x3c, !PT ;  /* 0x8000000027107812 */ /* 0x000fe200078e3cff */
[----:B------:R-:W-:Y:S01]  /*0f80*/  ATOMS.POPC.INC.32 RZ, [R8+URZ] ;  /* 0x0000000008ff7f8c */ /* 0x000fe2000d8000ff */
[----:B0-----:R-:W-:Y:S02]  /*0f90*/  SHF.R.U32.HI R0, RZ, UR5, R10 ;  /* 0x00000005ff007c19 */ /* 0x001fe4000801160a */
[----:B-1----:R-:W-:Y:S01]  /*0fa0*/  SHF.R.U32.HI R6, RZ, UR5, R17 ;  /* 0x00000005ff067c19 */ /* 0x002fe20008011611 */
[----:B------:R0:W-:Y:S01]  /*0fb0*/  ATOMS.POPC.INC.32 RZ, [R9+URZ] ;  /* 0x0000000009ff7f8c */ /* 0x0001e2000d8000ff */
[----:B------:R-:W-:Y:S02]  /*0fc0*/  SHF.R.U32.HI R14, RZ, UR5, R19 ;  /* 0x00000005ff0e7c19 */ /* 0x000fe40008011613 */
[----:B------:R-:W-:Y:S01]  /*0fd0*/  LOP3.LUT R6, R6, UR4, RZ, 0x30, !PT ;  /* 0x0000000406067c12 */ /* 0x000fe2000f8e30ff */
[----:B------:R1:W-:Y:S01]  /*0fe0*/  ATOMS.POPC.INC.32 RZ, [R11+URZ] ;  /* 0x000000000bff7f8c */ /* 0x0003e2000d8000ff */
[----:B------:R-:W-:-:S02]  /*0ff0*/  SHF.R.U32.HI R13, RZ, UR5, R12 ;  /* 0x00000005ff0d7c19 */ /* 0x000fc4000801160c */
[----:B------:R-:W-:Y:S02]  /*1000*/  LOP3.LUT R0, R0, UR4, RZ, 0x30, !PT ;  /* 0x0000000400007c12 */ /* 0x000fe4000f8e30ff */
[----:B0-----:R-:W-:Y:S02]  /*1010*/  SHF.R.U32.HI R9, RZ, UR5, R16 ;  /* 0x00000005ff097c19 */ /* 0x001fe40008011610 */
[----:B------:R-:W-:Y:S01]  /*1020*/  LOP3.LUT R50, R14, UR4, RZ, 0x30, !PT ;  /* 0x000000040e327c12 */ /* 0x000fe2000f8e30ff */
[--C-:B------:R-:W-:Y:S01]  /*1030*/  IMAD R14, R6, 0x4, R5.reuse ;  /* 0x00000004060e7824 */ /* 0x100fe200078e0205 */
[----:B------:R-:W-:Y:S01]  /*1040*/  LOP3.LUT R8, R13, UR4, RZ, 0x30, !PT ;  /* 0x000000040d087c12 */ /* 0x000fe2000f8e30ff */
[--C-:B------:R-:W-:Y:S01]  /*1050*/  IMAD R0, R0, 0x4, R5.reuse ;  /* 0x0000000400007824 */ /* 0x100fe200078e0205 */
[----:B------:R-:W-:Y:S01]  /*1060*/  LOP3.LUT R6, R9, UR4, RZ, 0x30, !PT ;  /* 0x0000000409067c12 */ /* 0x000fe2000f8e30ff */
[--C-:B------:R-:W-:Y:S01]  /*1070*/  IMAD R50, R50, 0x4, R5.reuse ;  /* 0x0000000432327824 */ /* 0x100fe200078e0205 */
[----:B------:R-:W-:Y:S01]  /*1080*/  LOP3.LUT R9, R40, 0x80000000, RZ, 0x3c, !PT ;  /* 0x8000000028097812 */ /* 0x000fe200078e3cff */
[--C-:B------:R-:W-:Y:S01]  /*1090*/  IMAD R26, R8, 0x4, R5.reuse ;  /* 0x00000004081a7824 */ /* 0x100fe200078e0205 */
[----:B------:R0:W-:Y:S01]  /*10a0*/  ATOMS.POPC.INC.32 RZ, [R0+URZ] ;  /* 0x0000000000ff7f8c */ /* 0x0001e2000d8000ff */
[----:B------:R-:W-:Y:S01]  /*10b0*/  IMAD R51, R6, 0x4, R5 ;  /* 0x0000000406337824 */ /* 0x000fe200078e0205 */
[----:B------:R-:W-:-:S02]  /*10c0*/  LOP3.LUT R6, R43, 0x80000000, RZ, 0x3c, !PT ;  /* 0x800000002b067812 */ /* 0x000fc400078e3cff */
[----:B-1----:R-:W-:Y:S01]  /*10d0*/  LOP3.LUT R11, R44, 0x80000000, RZ, 0x3c, !PT ;  /* 0x800000002c0b7812 */ /* 0x002fe200078e3cff */
[----:B------:R1:W-:Y:S01]  /*10e0*/  ATOMS.POPC.INC.32 RZ, [R14+URZ] ;  /* 0x000000000eff7f8c */ /* 0x0003e2000d8000ff */
[----:B------:R-:W-:Y:S02]  /*10f0*/  LOP3.LUT R8, R45, 0x80000000, RZ, 0x3c, !PT ;  /* 0x800000002d087812 */ /* 0x000fe400078e3cff */
[----:B------:R-:W-:Y:S01]  /*1100*/  LOP3.LUT R13, R46, 0x80000000, RZ, 0x3c, !PT ;  /* 0x800000002e0d7812 */ /* 0x000fe200078e3cff */
[----:B------:R2:W-:Y:S01]  /*1110*/  ATOMS.POPC.INC.32 RZ, [R26+URZ] ;  /* 0x000000001aff7f8c */ /* 0x0005e2000d8000ff */
[----:B0-----:R-:W-:Y:S02]  /*1120*/  SHF.R.U32.HI R0, RZ, UR5, R9 ;  /* 0x00000005ff007c19 */ /* 0x001fe40008011609 */
[----:B------:R-:W-:Y:S01]  /*1130*/  SHF.R.U32.HI R53, RZ, UR5, R11 ;  /* 0x00000005ff357c19 */ /* 0x000fe2000801160b */
[----:B-1----:R-:W0:Y:S01]  /*1140*/  LDC.64 R14, c[0x0][0x380] ;  /* 0x0000e000ff0e7b82 */ /* 0x002e220000000a00 */
[----:B------:R-:W-:Y:S01]  /*1150*/  SHF.R.U32.HI R55, RZ, UR5, R8 ;  /* 0x00000005ff377c19 */ /* 0x000fe20008011608 */
[----:B------:R1:W-:Y:S01]  /*1160*/  ATOMS.POPC.INC.32 RZ, [R50+URZ] ;  /* 0x0000000032ff7f8c */ /* 0x0003e2000d8000ff */
[----:B------:R-:W-:-:S02]  /*1170*/  SHF.R.U32.HI R57, RZ, UR5, R13 ;  /* 0x00000005ff397c19 */ /* 0x000fc4000801160d */
[----:B--2---:R-:W-:Y:S01]  /*1180*/  SHF.R.U32.HI R26, RZ, UR5, R6 ;  /* 0x00000005ff1a7c19 */ /* 0x004fe20008011606 */
[----:B------:R2:W-:Y:S01]  /*1190*/  ATOMS.POPC.INC.32 RZ, [R51+URZ] ;  /* 0x0000000033ff7f8c */ /* 0x0005e2000d8000ff */
[----:B------:R-:W-:Y:S02]  /*11a0*/  LOP3.LUT R0, R0, UR4, RZ, 0x30, !PT ;  /* 0x0000000400007c12 */ /* 0x000fe4000f8e30ff */
[----:B------:R-:W-:Y:S02]  /*11b0*/  LOP3.LUT R54, R26, UR4, RZ, 0x30, !PT ;  /* 0x000000041a367c12 */ /* 0x000fe4000f8e30ff */
[----:B------:R-:W-:Y:S01]  /*11c0*/  LOP3.LUT R58, R53, UR4, RZ, 0x30, !PT ;  /* 0x00000004353a7c12 */ /* 0x000fe2000f8e30ff */
[--C-:B------:R-:W-:Y:S01]  /*11d0*/  IMAD R53, R0, 0x4, R5.reuse ;  /* 0x0000000400357824 */ /* 0x100fe200078e0205 */
[----:B------:R-:W-:Y:S01]  /*11e0*/  ISETP.GT.U32.AND P2, PT, R3, 0xff, PT ;  /* 0x000000ff0300780c */ /* 0x000fe20003f44070 */
[--C-:B------:R-:W-:Y:S01]  /*11f0*/  IMAD R54, R54, 0x4, R5.reuse ;  /* 0x0000000436367824 */ /* 0x100fe200078e0205 */
[----:B------:R-:W-:Y:S01]  /*1200*/  LOP3.LUT R60, R55, UR4, RZ, 0x30, !PT ;  /* 0x00000004373c7c12 */ /* 0x000fe2000f8e30ff */
[--C-:B------:R-:W-:Y:S01]  /*1210*/  IMAD R58, R58, 0x4, R5.reuse ;  /* 0x000000043a3a7824 */ /* 0x100fe200078e0205 */
[----:B------:R-:W-:Y:S01]  /*1220*/  LOP3.LUT R26, R57, UR4, RZ, 0x30, !PT ;  /* 0x00000004391a7c12 */ /* 0x000fe2000f8e30ff */
[----:B------:R3:W-:Y:S01]  /*1230*/  ATOMS.POPC.INC.32 RZ, [R53+URZ] ;  /* 0x0000000035ff7f8c */ /* 0x0007e2000d8000ff */
[----:B-1----:R-:W-:Y:S01]  /*1240*/  P2R R50, PR, RZ, 0x4 ;  /* 0x00000004ff327803 */ /* 0x002fe20000000000 */
[----:B------:R-:W-:-:S02]  /*1250*/  IMAD R60, R60, 0x4, R5 ;  /* 0x000000043c3c7824 */ /* 0x000fc400078e0205 */
[----:B------:R-:W-:Y:S01]  /*1260*/  IMAD R5, R26, 0x4, R5 ;  /* 0x000000041a057824 */ /* 0x000fe200078e0205 */
[----:B------:R3:W-:Y:S01]  /*1270*/  ATOMS.POPC.INC.32 RZ, [R54+URZ] ;  /* 0x0000000036ff7f8c */ /* 0x0007e2000d8000ff */
[----:B--2---:R-:W-:Y:S02]  /*1280*/  IMAD R51, R3, 0x4, R7 ;  /* 0x0000000403337824 */ /* 0x004fe400078e0207 */
[----:B------:R-:W-:Y:S01]  /*1290*/  IMAD.MOV.U32 R0, RZ, RZ, RZ ;  /* 0x000000ffff007224 */ /* 0x000fe200078e00ff */
[----:B------:R3:W-:Y:S04]  /*12a0*/  ATOMS.POPC.INC.32 RZ, [R58+URZ] ;  /* 0x000000003aff7f8c */ /* 0x0007e8000d8000ff */
[----:B------:R3:W-:Y:S04]  /*12b0*/  ATOMS.POPC.INC.32 RZ, [R60+URZ] ;  /* 0x000000003cff7f8c */ /* 0x0007e8000d8000ff */
[----:B------:R3:W-:Y:S01]  /*12c0*/  ATOMS.POPC.INC.32 RZ, [R5+URZ] ;  /* 0x0000000005ff7f8c */ /* 0x0007e2000d8000ff */
[----:B------:R-:W-:Y:S06]  /*12d0*/  BAR.SYNC.DEFER_BLOCKING 0x0 ;  /* 0x0000000000007b1d */ /* 0x000fec0000010000 */
[----:B------:R-:W-:Y:S05]  /*12e0*/  @P2 BRA `(.L_x_13) ;  /* 0x00000000008c2947 */ /* 0x000fea0003800000 */
[----:B------:R-:W1:Y:S04]  /*12f0*/  LDS R0, [R51] ;  /* 0x0000000033007984 */ /* 0x000e680000000800 */
[----:B---3--:R-:W2:Y:S04]  /*1300*/  LDS R5, [R51+0x400] ;  /* 0x0004000033057984 */ /* 0x008ea80000000800 */
[----:B------:R-:W3:Y:S04]  /*1310*/  LDS R53, [R51+0x800] ;  /* 0x0008000033357984 */ /* 0x000ee80000000800 */
[----:B------:R-:W4:Y:S04]  /*1320*/  LDS R55, [R51+0xc00] ;  /* 0x000c000033377984 */ /* 0x000f280000000800 */
[----:B------:R-:W5:Y:S04]  /*1330*/  LDS R57, [R51+0x1000] ;  /* 0x0010000033397984 */ /* 0x000f680000000800 */
[----:B------:R-:W0:Y:S04]  /*1340*/  LDS R59, [R51+0x1400] ;  /* 0x00140000333b7984 */ /* 0x000e280000000800 */
[----:B------:R-:W-:Y:S04]  /*1350*/  LDS R61, [R51+0x2000] ;  /* 0x00200000333d7984 */ /* 0x000fe80000000800 */
[----:B------:R-:W-:Y:S04]  /*1360*/  LDS R63, [R51+0x2400] ;  /* 0x00240000333f7984 */ /* 0x000fe80000000800 */
[----:B------:R-:W-:Y:S04]  /*1370*/  LDS R65, [R51+0x2800] ;  /* 0x0028000033417984 */ /* 0x000fe80000000800 */
[----:B------:R-:W-:Y:S04]  /*1380*/  STS [R51], RZ ;  /* 0x000000ff33007388 */ /* 0x000fe80000000800 */
[----:B-1----:R-:W-:Y:S01]  /*1390*/  STS [R51+0x400], R0 ;  /* 0x0004000033007388 */ /* 0x002fe20000000800 */
[----:B--2---:R-:W-:-:S03]  /*13a0*/  IMAD.IADD R54, R0, 0x1, R5 ;  /* 0x0000000100367824 */ /* 0x004fc600078e0205 */
[----:B------:R-:W1:Y:S01]  /*13b0*/  LDS R5, [R51+0x1800] ;  /* 0x0018000033057984 */ /* 0x000e620000000800 */
[----:B---3--:R-:W-:-:S03]  /*13c0*/  IMAD.IADD R58, R54, 0x1, R53 ;  /* 0x00000001363a7824 */ /* 0x008fc600078e0235 */
[----:B------:R-:W2:Y:S01]  /*13d0*/  LDS R53, [R51+0x1c00] ;  /* 0x001c000033357984 */ /* 0x000ea20000000800 */
[----:B----4-:R-:W-:-:S03]  /*13e0*/  IMAD.IADD R60, R58, 0x1, R55 ;  /* 0x000000013a3c7824 */ /* 0x010fc600078e0237 */
[----:B------:R1:W-:Y:S01]  /*13f0*/  STS [R51+0x800], R54 ;  /* 0x0008003633007388 */ /* 0x0003e20000000800 */
[----:B-----5:R-:W-:-:S03]  /*1400*/  IMAD.IADD R62, R60, 0x1, R57 ;  /* 0x000000013c3e7824 */ /* 0x020fc600078e0239 */
[----:B------:R-:W3:Y:S01]  /*1410*/  LDS R55, [R51+0x2c00] ;  /* 0x002c000033377984 */ /* 0x000ee20000000800 */
[----:B0-----:R-:W-:-:S03]  /*1420*/  IMAD.IADD R64, R62, 0x1, R59 ;  /* 0x000000013e407824 */ /* 0x001fc600078e023b */
[----:B------:R0:W-:Y:S04]  /*1430*/  STS [R51+0xc00], R58 ;  /* 0x000c003a33007388 */ /* 0x0001e80000000800 */
[----:B------:R4:W-:Y:S04]  /*1440*/  STS [R51+0x1000], R60 ;  /* 0x0010003c33007388 */ /* 0x0009e80000000800 */
[----:B------:R4:W-:Y:S04]  /*1450*/  STS [R51+0x1400], R62 ;  /* 0x0014003e33007388 */ /* 0x0009e80000000800 */
[----:B------:R4:W-:Y:S01]  /*1460*/  STS [R51+0x1800], R64 ;  /* 0x0018004033007388 */ /* 0x0009e20000000800 */
[----:B-1----:R-:W-:-:S04]  /*1470*/  IMAD.IADD R54, R64, 0x1, R5 ;  /* 0x0000000140367824 */ /* 0x002fc800078e0205 */
[----:B--2---:R-:W-:Y:S01]  /*1480*/  IMAD.IADD R66, R54, 0x1, R53 ;  /* 0x0000000136427824 */ /* 0x004fe200078e0235 */
[----:B------:R4:W-:Y:S03]  /*1490*/  STS [R51+0x1c00], R54 ;  /* 0x001c003633007388 */ /* 0x0009e60000000800 */
[----:B------:R-:W-:Y:S01]  /*14a0*/  IMAD.IADD R68, R66, 0x1, R61 ;  /* 0x0000000142447824 */ /* 0x000fe200078e023d */
[----:B------:R4:W-:Y:S03]  /*14b0*/  STS [R51+0x2000], R66 ;  /* 0x0020004233007388 */ /* 0x0009e60000000800 */
[----:B------:R-:W-:Y:S01]  /*14c0*/  IMAD.IADD R70, R68, 0x1, R63 ;  /* 0x0000000144467824 */ /* 0x000fe200078e023f */
[----:B------:R4:W-:Y:S03]  /*14d0*/  STS [R51+0x2400], R68 ;  /* 0x0024004433007388 */ /* 0x0009e60000000800 */
[----:B0-----:R-:W-:Y:S01]  /*14e0*/  IMAD.IADD R58, R70, 0x1, R65 ;  /* 0x00000001463a7824 */ /* 0x001fe200078e0241 */
[----:B------:R4:W-:Y:S03]  /*14f0*/  STS [R51+0x2800], R70 ;  /* 0x0028004633007388 */ /* 0x0009e60000000800 */
[----:B---3--:R-:W-:Y:S01]  /*1500*/  IMAD.IADD R0, R58, 0x1, R55 ;  /* 0x000000013a007824 */ /* 0x008fe200078e0237 */
[----:B------:R4:W-:Y:S06]  /*1510*/  STS [R51+0x2c00], R58 ;  /* 0x002c003a33007388 */ /* 0x0009ec0000000800 */
.L_x_13:
[----:B------:R-:W-:Y:S05]  /*1520*/  BSYNC.RECONVERGENT B0 ;  /* 0x0000000000007941 */ /* 0x000fea0003800200 */
.L_x_12:
[----:B------:R-:W-:Y:S01]  /*1530*/  ISETP.NE.AND P0, PT, R0, 0x1980, PT ;  /* 0x000019800000780c */ /* 0x000fe20003f05270 */
[----:B---3--:R-:W-:Y:S01]  /*1540*/  IMAD R5, R42, 0x100, R3 ;  /* 0x000001002a057824 */ /* 0x008fe200078e0203 */
[----:B------:R-:W-:Y:S01]  /*1550*/  @!P2 LOP3.LUT R53, R0, 0x40000000, RZ, 0xfc, !PT ;  /* 0x400000000035a812 */ /* 0x000fe200078efcff */
[----:B------:R-:W-:Y:S01]  /*1560*/  IMAD R41, R41, 0x11, RZ ;  /* 0x0000001129297824 */ /* 0x000fe200078e02ff */
[----:B------:R-:W-:Y:S01]  /*1570*/  ISETP.LT.U32.AND P0, PT, R3, 0x100, !P0 ;  /* 0x000001000300780c */ /* 0x000fe20004701070 */
[----:B0-----:R-:W-:-:S03]  /*1580*/  IMAD.WIDE R14, R5, 0x4, R14 ;  /* 0x00000004050e7825 */ /* 0x001fc600078e020e */
[----:B------:R-:W-:Y:S01]  /*1590*/  LOP3.LUT R57, R41, R4, RZ, 0xfc, !PT ;  /* 0x0000000429397212 */ /* 0x000fe200078efcff */
[----:B----4-:R-:W-:Y:S01]  /*15a0*/  IMAD R54, R42, 0x1980, RZ ;  /* 0x000019802a367824 */ /* 0x010fe200078e02ff */
[----:B------:R0:W-:Y:S07]  /*15b0*/  @!P2 STG.E.STRONG.SYS desc[UR6][R14.64], R53 ;  /* 0x000000350e00a986 */ /* 0x0001ee000c115906 */
[----:B------:R-:W-:Y:S06]  /*15c0*/  BAR.RED.OR.DEFER_BLOCKING 0x0, P0 ;  /* 0x0000000000007b1d */ /* 0x000fec0000014800 */
[----:B------:R-:W1:Y:S01]  /*15d0*/  B2R.RESULT RZ, P0 ;  /* 0x0000000000ff731c */ /* 0x000e620000004000 */
[----:B------:R-:W-:-:S04]  /*15e0*/  IADD3 R4, P1, PT, R54, R57, RZ ;  /* 0x0000003936047210 */ /* 0x000fc80007f3e0ff */
[----:B------:R-:W-:Y:S01]  /*15f0*/  LEA.HI.X.SX32 R55, R54, RZ, 0x1, P1 ;  /* 0x000000ff36377211 */ /* 0x000fe200008f0eff */
[----:B------:R-:W-:-:S03]  /*1600*/  IMAD.SHL.U32 R5, R4, 0x4, RZ ;  /* 0x0000000404057824 */ /* 0x000fc600078e00ff */
[----:B------:R-:W-:Y:S01]  /*1610*/  SHF.L.U64.HI R4, R4, 0x2, R55 ;  /* 0x0000000204047819 */ /* 0x000fe20000010237 */
[----:B01----:R-:W-:Y:S06]  /*1620*/  @!P0 BRA `(.L_x_14) ;  /* 0x0000001000b48947 */ /* 0x003fec0003800000 */
[----:B------:R-:W0:Y:S01]  /*1630*/  LDCU.64 UR8, c[0x0][0x3b8] ;  /* 0x00007700ff0877ac */ /* 0x000e220008000a00 */
[----:B------:R-:W-:Y:S01]  /*1640*/  BSSY B1, `(.L_x_15) ;  /* 0x0000032000017945 */ /* 0x000fe20003800000 */
[----:B------:R-:W-:Y:S01]  /*1650*/  IMAD R13, R3, 0x8, R7 ;  /* 0x00000008030d7824 */ /* 0x000fe200078e0207 */
[----:B0-----:R-:W-:-:S04]  /*1660*/  IADD3 R8, P0, PT, R5, UR8, RZ ;  /* 0x0000000805087c10 */ /* 0x001fc8000ff1e0ff */
[----:B------:R-:W-:Y:S01]  /*1670*/  IADD3.X R9, PT, PT, R4, UR9, RZ, P0, !PT ;  /* 0x0000000904097c10 */ /* 0x000fe200087fe4ff */
[----:B------:R-:W-:Y:S08]  /*1680*/  @P2 BRA `(.L_x_16) ;  /* 0x0000000000b42947 */ /* 0x000ff00003800000 */
[----:B------:R-:W0:Y:S02]  /*1690*/  LDCU.64 UR8, c[0x0][0x398] ;  /* 0x00007300ff0877ac */ /* 0x000e240008000a00 */
[----:B0-----:R-:W-:-:S04]  /*16a0*/  LEA R10, P0, R3, UR8, 0x3 ;  /* 0x00000008030a7c11 */ /* 0x001fc8000f8018ff */
[----:B------:R-:W-:-:S05]  /*16b0*/  LEA.HI.X R11, R3, UR9, RZ, 0x3, P0 ;  /* 0x00000009030b7c11 */ /* 0x000fca00080f1cff */
[----:B------:R-:W2:Y:S01]  /*16c0*/  LDG.E.64 R4, desc[UR6][R10.64] ;  /* 0x000000060a047981 */ /* 0x000ea2000c1e1b00 */
[----:B------:R-:W-:-:S04]  /*16d0*/  ISETP.GT.U32.AND P0, PT, R3, R49, PT ;  /* 0x000000310300720c */ /* 0x000fc80003f04070 */
[----:B------:R-:W-:-:S04]  /*16e0*/  SEL R17, RZ, 0x1980, !P0 ;  /* 0x00001980ff117807 */ /* 0x000fc80004000000 */
[----:B--2---:R-:W-:Y:S01]  /*16f0*/  IADD3 R4, P0, PT, R4, -R17, RZ ;  /* 0x8000001104047210 */ /* 0x004fe20007f1e0ff */
[----:B------:R-:W-:-:S03]  /*1700*/  IMAD.MOV.U32 R17, RZ, RZ, R0 ;  /* 0x000000ffff117224 */ /* 0x000fc600078e0000 */
[----:B------:R-:W-:Y:S02]  /*1710*/  IADD3.X R5, PT, PT, R5, -0x1, RZ, P0, !PT ;  /* 0xffffffff05057810 */ /* 0x000fe400007fe4ff */
[----:B------:R-:W-:-:S03]  /*1720*/  ISETP.GE.AND P0, PT, R42, 0x1, PT ;  /* 0x000000012a00780c */ /* 0x000fc60003f06270 */
[----:B------:R0:W-:Y:S10]  /*1730*/  STS.64 [R13+0x6600], R4 ;  /* 0x006600040d007388 */ /* 0x0001f40000000a00 */
[----:B------:R-:W-:Y:S05]  /*1740*/  @!P0 BRA `(.L_x_17) ;  /* 0x00000000006c8947 */ /* 0x000fea0003800000 */
[----:B------:R-:W-:Y:S01]  /*1750*/  BSSY B0, `(.L_x_18) ;  /* 0x0000019000007945 */ /* 0x000fe20003800000 */
[----:B------:R-:W-:Y:S02]  /*1760*/  IMAD.MOV.U32 R6, RZ, RZ, -0x1 ;  /* 0xffffffffff067424 */ /* 0x000fe400078e00ff */
[----:B------:R-:W-:Y:S02]  /*1770*/  IMAD.MOV.U32 R10, RZ, RZ, R42 ;  /* 0x000000ffff0a7224 */ /* 0x000fe400078e002a */
[----:B------:R-:W-:-:S07]  /*1780*/  IMAD.MOV.U32 R17, RZ, RZ, R0 ;  /* 0x000000ffff117224 */ /* 0x000fce00078e0000 */
.L_x_22:
[----:B0-----:R-:W0:Y:S01]  /*1790*/  LDC.64 R4, c[0x0][0x380] ;  /* 0x0000e000ff047b82 */ /* 0x001e220000000a00 */
[----:B------:R-:W-:Y:S01]  /*17a0*/  VIADD R19, R10, 0xffffffff ;  /* 0xffffffff0a137836 */ /* 0x000fe20000000000 */
[----:B------:R-:W-:Y:S03]  /*17b0*/  BSSY B2, `(.L_x_19) ;  /* 0x0000008000027945 */ /* 0x000fe60003800000 */
[----:B------:R-:W-:-:S04]  /*17c0*/  IMAD R11, R19, 0x100, R3 ;  /* 0x00000100130b7824 */ /* 0x000fc800078e0203 */
[----:B0-----:R-:W-:-:S07]  /*17d0*/  IMAD.WIDE R4, R11, 0x4, R4 ;  /* 0x000000040b047825 */ /* 0x001fce00078e0204 */
.L_x_20:
[----:B------:R-:W-:Y:S05]  /*17e0*/  YIELD ;  /* 0x0000000000007946 */ /* 0x000fea0003800000 */
[----:B------:R0:W-:Y:S06]  /*17f0*/  MEMBAR.SC.CTA ;  /* 0x0000000000007992 */ /* 0x0001ec0000000000 */
[----:B0-----:R-:W2:Y:S02]  /*1800*/  LDG.E.STRONG.SYS R11, desc[UR6][R4.64] ;  /* 0x00000006040b7981 */ /* 0x001ea4000c1f5900 */
[----:B--2---:R-:W-:-:S13]  /*1810*/  ISETP.NE.AND P0, PT, R11, RZ, PT ;  /* 0x000000ff0b00720c */ /* 0x004fda0003f05270 */
[----:B------:R-:W-:Y:S05]  /*1820*/  @!P0 BRA `(.L_x_20) ;  /* 0xfffffffc00ec8947 */ /* 0x000fea000383ffff */
[----:B------:R-:W-:Y:S05]  /*1830*/  BSYNC B2 ;  /* 0x0000000000027941 */ /* 0x000fea0003800000 */
.L_x_19:
[----:B------:R-:W-:Y:S01]  /*1840*/  BSSY.RECONVERGENT B2, `(.L_x_21) ;  /* 0x0000006000027945 */ /* 0x000fe20003800200 */
[C---:B------:R-:W-:Y:S02]  /*1850*/  ISETP.GT.AND P0, PT, R11.reuse, -0x1, PT ;  /* 0xffffffff0b00780c */ /* 0x040fe40003f04270 */
[----:B------:R-:W-:Y:S01]  /*1860*/  LOP3.LUT R4, R11, 0x3fffffff, RZ, 0xc0, !PT ;  /* 0x3fffffff0b047812 */ /* 0x000fe200078ec0ff */
[----:B------:R-:W-:Y:S05]  /*1870*/  WARPSYNC.EXCLUSIVE R6 ;  /* 0x0000000006007348 */ /* 0x000fea0003a00000 */
[----:B------:R-:W-:-:S05]  /*1880*/  IMAD.IADD R17, R4, 0x1, R17 ;  /* 0x0000000104117824 */ /* 0x000fca00078e0211 */
[----:B------:R-:W-:-:S07]  /*1890*/  VOTE.ANY R6, PT, P0 ;  /* 0x0000000000067806 */ /* 0x000fce00000e0100 */
[----:B------:R-:W-:Y:S05]  /*18a0*/  BSYNC.RECONVERGENT B2 ;  /* 0x0000000000027941 */ /* 0x000fea0003800200 */
.L_x_21:
[----:B------:R-:W-:Y:S01]  /*18b0*/  ISETP.GT.U32.AND P1, PT, R10, 0x1, PT ;  /* 0x000000010a00780c */ /* 0x000fe20003f24070 */
[----:B------:R-:W-:-:S12]  /*18c0*/  IMAD.MOV.U32 R10, RZ, RZ, R19 ;  /* 0x000000ffff0a7224 */ /* 0x000fd800078e0013 */
[----:B------:R-:W-:Y:S05]  /*18d0*/  @P0 BRA P1, `(.L_x_22) ;  /* 0xfffffffc00ac0947 */ /* 0x000fea000083ffff */
[----:B------:R-:W-:Y:S05]  /*18e0*/  BSYNC B0 ;  /* 0x0000000000007941 */ /* 0x000fea0003800000 */
.L_x_18:
[----:B------:R1:W2:Y:S02]  /*18f0*/  LDS.64 R4, [R13+0x6600] ;  /* 0x006600000d047984 */ /* 0x0002a40000000a00 */
.L_x_17:
[C---:B------:R-:W-:Y:S01]  /*1900*/  IMAD.IADD R19, R17.reuse, 0x1, -R0 ;  /* 0x0000000111137824 */ /* 0x040fe200078e0a00 */
[----:B------:R-:W-:-:S04]  /*1910*/  LOP3.LUT R11, R17, 0x80000000, RZ, 0xfc, !PT ;  /* 0x80000000110b7812 */ /* 0x000fc800078efcff */
[C---:B0-2---:R-:W-:Y:S01]  /*1920*/  IADD3 R4, P0, PT, R19.reuse, R4, RZ ;  /* 0x0000000413047210 */ /* 0x045fe20007f1e0ff */
[----:B------:R0:W-:Y:S03]  /*1930*/  STG.E.STRONG.SYS desc[UR6][R14.64], R11 ;  /* 0x0000000b0e007986 */ /* 0x0001e6000c115906 */
[----:B------:R-:W-:-:S05]  /*1940*/  LEA.HI.X.SX32 R5, R19, R5, 0x1, P0 ;  /* 0x0000000513057211 */ /* 0x000fca00000f0eff */
[----:B------:R0:W-:Y:S04]  /*1950*/  STS.64 [R13+0x6600], R4 ;  /* 0x006600040d007388 */ /* 0x0001e80000000a00 */
.L_x_16:
[----:B------:R-:W-:Y:S05]  /*1960*/  BSYNC B1 ;  /* 0x0000000000017941 */ /* 0x000fea0003800000 */
.L_x_15:
[----:B0-----:R-:W0:Y:S01]  /*1970*/  LDC R5, c[0x0][0x3c0] ;  /* 0x0000f000ff057b82 */ /* 0x001e220000000800 */
[----:B------:R-:W-:-:S07]  /*1980*/  IMAD R4, R49, 0x8, R7 ;  /* 0x0000000831047824 */ /* 0x000fce00078e0207 */
[----:B------:R-:W2:Y:S01]  /*1990*/  LDC.64 R16, c[0x0][0x390] ;  /* 0x0000e400ff107b82 */ /* 0x000ea20000000a00 */
[----:B0-----:R-:W-:Y:S02]  /*19a0*/  ISETP.GE.AND P0, PT, R47, R5, PT ;  /* 0x000000052f00720c */ /* 0x001fe40003f06270 */
[----:B--2---:R-:W-:-:S04]  /*19b0*/  ISETP.EQ.U32.AND P1, PT, R16, RZ, PT ;  /* 0x000000ff1000720c */ /* 0x004fc80003f22070 */
[----:B------:R-:W-:-:S04]  /*19c0*/  ISETP.EQ.OR.EX P0, PT, R17, RZ, !P0, P1 ;  /* 0x000000ff1100720c */ /* 0x000fc80004702710 */
[----:B------:R-:W-:-:S13]  /*19d0*/  ISETP.GT.U32.OR P0, PT, R3, 0xff, P0 ;  /* 0x000000ff0300780c */ /* 0x000fda0000704470 */
[----:B------:R-:W-:Y:S05]  /*19e0*/  @P0 BRA `(.L_x_23) ;  /* 0x0000000000240947 */ /* 0x000fea0003800000 */
[----:B------:R-:W0:Y:S01]  /*19f0*/  LDS.64 R10, [R13+0x6600] ;  /* 0x006600000d0a7984 */ /* 0x000e220000000a00 */
[C---:B------:R-:W-:Y:S02]  /*1a00*/  ISETP.GT.U32.AND P0, PT, R3.reuse, R49, PT ;  /* 0x000000310300720c */ /* 0x040fe40003f04070 */
[C---:B------:R-:W-:Y:S02]  /*1a10*/  LEA R6, P2, R3.reuse, R16, 0x3 ;  /* 0x0000001003067211 */ /* 0x040fe400078418ff */
[----:B------:R-:W-:Y:S02]  /*1a20*/  SEL R7, RZ, 0x1980, !P0 ;  /* 0x00001980ff077807 */ /* 0x000fe40004000000 */
[--C-:B------:R-:W-:Y:S02]  /*1a30*/  SHF.R.S32.HI R15, RZ, 0x1f, R0.reuse ;  /* 0x0000001fff0f7819 */ /* 0x100fe40000011400 */
[----:B0-----:R-:W-:Y:S02]  /*1a40*/  IADD3 R2, P0, P1, R10, R7, R0 ;  /* 0x000000070a027210 */ /* 0x001fe4000791e000 */
[----:B------:R-:W-:-:S02]  /*1a50*/  LEA.HI.X R7, R3, R17, RZ, 0x3, P2 ;  /* 0x0000001103077211 */ /* 0x000fc400010f1cff */
[----:B------:R-:W-:-:S05]  /*1a60*/  IADD3.X R3, PT, PT, R11, RZ, R15, P0, P1 ;  /* 0x000000ff0b037210 */ /* 0x000fca00007e240f */
[----:B------:R0:W-:Y:S04]  /*1a70*/  STG.E.64 desc[UR6][R6.64], R2 ;  /* 0x0000000206007986 */ /* 0x0001e8000c101b06 */
.L_x_23:
[----:B------:R-:W-:Y:S05]  /*1a80*/  WARPSYNC.ALL ;  /* 0x0000000000007948 */ /* 0x000fea0003800000 */
[----:B------:R-:W-:Y:S01]  /*1a90*/  BAR.SYNC.DEFER_BLOCKING 0x0 ;  /* 0x0000000000007b1d */ /* 0x000fe20000010000 */
[----:B------:R-:W-:-:S05]  /*1aa0*/  ISETP.GT.AND P0, PT, R47, R5, PT ;  /* 0x000000052f00720c */ /* 0x000fca0003f04270 */
[----:B0-----:R0:W2:Y:S08]  /*1ab0*/  LDS.64 R2, [R4+0x6600] ;  /* 0x0066000004027984 */ /* 0x0010b00000000a00 */
[----:B0-----:R-:W-:Y:S05]  /*1ac0*/  @P0 BRA `(.L_x_24) ;  /* 0x00000000005c0947 */ /* 0x001fea0003800000 */
[----:B------:R-:W0:Y:S01]  /*1ad0*/  LDCU.64 UR4, c[0x0][0x3a0] ;  /* 0x00007400ff0477ac */ /* 0x000e220008000a00 */
[----:B--2---:R-:W-:-:S05]  /*1ae0*/  IADD3 R0, P1, PT, R57, R2, RZ ;  /* 0x0000000239007210 */ /* 0x004fca0007f3e0ff */
[----:B------:R-:W-:Y:S01]  /*1af0*/  IMAD.X R7, RZ, RZ, R3, P1 ;  /* 0x000000ffff077224 */ /* 0x000fe200008e0603 */
[----:B0-----:R-:W-:-:S04]  /*1b00*/  LEA R2, P1, R0, UR4, 0x2 ;  /* 0x0000000400027c11 */ /* 0x001fc8000f8210ff */
[----:B------:R-:W-:-:S05]  /*1b10*/  LEA.HI.X R3, R0, UR5, R7, 0x2, P1 ;  /* 0x0000000500037c11 */ /* 0x000fca00088f1407 */
[----:B------:R2:W-:Y:S04]  /*1b20*/  STG.E desc[UR6][R2.64], R28 ;  /* 0x0000001c02007986 */ /* 0x0005e8000c101906 */
        /* <DEDUP_REMOVED lines=15> */
[----:B------:R2:W-:Y:S01]  /*1c20*/  STG.E desc[UR6][R2.64+0x800], R46 ;  /* 0x0008002e02007986 */ /* 0x0005e2000c101906 */
[----:B------:R-:W-:Y:S05]  /*1c30*/  BRA `(.L_x_25) ;  /* 0x0000000000e07947 */ /* 0x000fea0003800000 */
.L_x_24:
[----:B------:R-:W0:Y:S01]  /*1c40*/  LDCU.64 UR4, c[0x0][0x3a0] ;  /* 0x00007400ff0477ac */ /* 0x000e220008000a00 */
[----:B------:R-:W-:Y:S01]  /*1c50*/  IMAD R4, R42, -0x1980, R5 ;  /* 0xffffe6802a047824 */ /* 0x000fe200078e0205 */
[C---:B--2---:R-:W-:Y:S01]  /*1c60*/  IADD3 R0, P1, PT, R57.reuse, R2, RZ ;  /* 0x0000000239007210 */ /* 0x044fe20007f3e0ff */
[C---:B------:R-:W-:Y:S02]  /*1c70*/  VIADD R11, R57.reuse, 0x20 ;  /* 0x00000020390b7836 */ /* 0x040fe40000000000 */
[C---:B-1----:R-:W-:Y:S01]  /*1c80*/  VIADD R13, R57.reuse, 0x40 ;  /* 0x00000040390d7836 */ /* 0x042fe20000000000 */
[-C--:B------:R-:W-:Y:S01]  /*1c90*/  ISETP.GE.AND P5, PT, R57, R4.reuse, PT ;  /* 0x000000043900720c */ /* 0x080fe20003fa6270 */
[----:B------:R-:W-:Y:S01]  /*1ca0*/  IMAD.X R7, RZ, RZ, R3, P1 ;  /* 0x000000ffff077224 */ /* 0x000fe200008e0603 */
[-C--:B------:R-:W-:Y:S01]  /*1cb0*/  ISETP.GE.AND P4, PT, R11, R4.reuse, PT ;  /* 0x000000040b00720c */ /* 0x080fe20003f86270 */
[----:B------:R-:W-:Y:S01]  /*1cc0*/  VIADD R11, R57, 0x60 ;  /* 0x00000060390b7836 */ /* 0x000fe20000000000 */
[----:B------:R-:W-:Y:S01]  /*1cd0*/  ISETP.GE.AND P3, PT, R13, R4, PT ;  /* 0x000000040d00720c */ /* 0x000fe20003f66270 */
[----:B------:R-:W-:-:S02]  /*1ce0*/  VIADD R13, R57, 0x80 ;  /* 0x00000080390d7836 */ /* 0x000fc40000000000 */
[----:B------:R-:W-:Y:S01]  /*1cf0*/  VIADD R15, R57, 0xa0 ;  /* 0x000000a0390f7836 */ /* 0x000fe20000000000 */
[-C--:B------:R-:W-:Y:S01]  /*1d00*/  ISETP.GE.AND P2, PT, R11, R4.reuse, PT ;  /* 0x000000040b00720c */ /* 0x080fe20003f46270 */
[----:B------:R-:W-:Y:S01]  /*1d10*/  VIADD R11, R57, 0xc0 ;  /* 0x000000c0390b7836 */ /* 0x000fe20000000000 */
[C---:B0-----:R-:W-:Y:S02]  /*1d20*/  LEA R2, P1, R0.reuse, UR4, 0x2 ;  /* 0x0000000400027c11 */ /* 0x041fe4000f8210ff */
[-C--:B------:R-:W-:Y:S02]  /*1d30*/  ISETP.GE.AND P6, PT, R15, R4.reuse, PT ;  /* 0x000000040f00720c */ /* 0x080fe40003fc6270 */
[----:B------:R-:W-:Y:S02]  /*1d40*/  LEA.HI.X R3, R0, UR5, R7, 0x2, P1 ;  /* 0x0000000500037c11 */ /* 0x000fe400088f1407 */
[----:B------:R-:W-:Y:S01]  /*1d50*/  ISETP.GE.AND P1, PT, R13, R4, PT ;  /* 0x000000040d00720c */ /* 0x000fe20003f26270 */
[----:B------:R-:W-:-:S02]  /*1d60*/  VIADD R13, R57, 0xe0 ;  /* 0x000000e0390d7836 */ /* 0x000fc40000000000 */
[----:B------:R0:W-:Y:S01]  /*1d70*/  @!P5 STG.E desc[UR6][R2.64], R28 ;  /* 0x0000001c0200d986 */ /* 0x0001e2000c101906 */
[-C--:B------:R-:W-:Y:S01]  /*1d80*/  ISETP.GE.AND P5, PT, R11, R4.reuse, PT ;  /* 0x000000040b00720c */ /* 0x080fe20003fa6270 */
[----:B------:R-:W-:Y:S02]  /*1d90*/  VIADD R11, R57, 0x100 ;  /* 0x00000100390b7836 */ /* 0x000fe40000000000 */
[----:B------:R0:W-:Y:S01]  /*1da0*/  @!P4 STG.E desc[UR6][R2.64+0x80], R29 ;  /* 0x0000801d0200c986 */ /* 0x0001e2000c101906 */
[-C--:B------:R-:W-:Y:S01]  /*1db0*/  ISETP.GE.AND P4, PT, R13, R4.reuse, PT ;  /* 0x000000040d00720c */ /* 0x080fe20003f86270 */
[----:B------:R-:W-:Y:S02]  /*1dc0*/  VIADD R13, R57, 0x120 ;  /* 0x00000120390d7836 */ /* 0x000fe40000000000 */
[----:B------:R0:W-:Y:S01]  /*1dd0*/  @!P3 STG.E desc[UR6][R2.64+0x100], R30 ;  /* 0x0001001e0200b986 */ /* 0x0001e2000c101906 */
        /* <DEDUP_REMOVED lines=21> */
[----:B------:R-:W-:-:S03]  /*1f30*/  ISETP.GE.AND P2, PT, R13, R4, PT ;  /* 0x000000040d00720c */ /* 0x000fc60003f46270 */
[----:B------:R0:W-:Y:S01]  /*1f40*/  @!P1 STG.E desc[UR6][R2.64+0x500], R38 ;  /* 0x0005002602009986 */ /* 0x0001e2000c101906 */
[----:B------:R-:W-:-:S03]  /*1f50*/  ISETP.GE.AND P1, PT, R11, R4, PT ;  /* 0x000000040b00720c */ /* 0x000fc60003f26270 */
[----:B------:R0:W-:Y:S04]  /*1f60*/  @!P6 STG.E desc[UR6][R2.64+0x580], R39 ;  /* 0x000580270200e986 */ /* 0x0001e8000c101906 */
[----:B------:R0:W-:Y:S04]  /*1f70*/  @!P5 STG.E desc[UR6][R2.64+0x600], R40 ;  /* 0x000600280200d986 */ /* 0x0001e8000c101906 */
[----:B------:R0:W-:Y:S04]  /*1f80*/  @!P4 STG.E desc[UR6][R2.64+0x680], R43 ;  /* 0x0006802b0200c986 */ /* 0x0001e8000c101906 */
[----:B------:R0:W-:Y:S04]  /*1f90*/  @!P3 STG.E desc[UR6][R2.64+0x700], R44 ;  /* 0x0007002c0200b986 */ /* 0x0001e8000c101906 */
[----:B------:R0:W-:Y:S04]  /*1fa0*/  @!P2 STG.E desc[UR6][R2.64+0x780], R45 ;  /* 0x0007802d0200a986 */ /* 0x0001e8000c101906 */
[----:B------:R0:W-:Y:S02]  /*1fb0*/  @!P1 STG.E desc[UR6][R2.64+0x800], R46 ;  /* 0x0008002e02009986 */ /* 0x0001e4000c101906 */
.L_x_25:
[----:B------:R-:W-:Y:S05]  /*1fc0*/  @P0 BRA `(.L_x_26) ;  /* 0x0000000000480947 */ /* 0x000fea0003800000 */
[----:B------:R3:W5:Y:S04]  /*1fd0*/  LDG.E R11, desc[UR6][R8.64] ;  /* 0x00000006080b7981 */ /* 0x000768000c1e1900 */
[----:B-1----:R3:W5:Y:S04]  /*1fe0*/  LDG.E R13, desc[UR6][R8.64+0x80] ;  /* 0x00008006080d7981 */ /* 0x002768000c1e1900 */
[----:B------:R3:W5:Y:S04]  /*1ff0*/  LDG.E R15, desc[UR6][R8.64+0x100] ;  /* 0x00010006080f7981 */ /* 0x000768000c1e1900 */
[----:B------:R3:W5:Y:S04]  /*2000*/  LDG.E R17, desc[UR6][R8.64+0x180] ;  /* 0x0001800608117981 */ /* 0x000768000c1e1900 */
[----:B------:R3:W5:Y:S04]  /*2010*/  LDG.E R19, desc[UR6][R8.64+0x200] ;  /* 0x0002000608137981 */ /* 0x000768000c1e1900 */
[----:B------:R3:W5:Y:S04]  /*2020*/  LDG.E R21, desc[UR6][R8.64+0x280] ;  /* 0x0002800608157981 */ /* 0x000768000c1e1900 */
[----:B------:R3:W5:Y:S04]  /*2030*/  LDG.E R23, desc[UR6][R8.64+0x300] ;  /* 0x0003000608177981 */ /* 0x000768000c1e1900 */
[----:B------:R3:W5:Y:S04]  /*2040*/  LDG.E R25, desc[UR6][R8.64+0x380] ;  /* 0x0003800608197981 */ /* 0x000768000c1e1900 */
[----:B------:R3:W5:Y:S04]  /*2050*/  LDG.E R27, desc[UR6][R8.64+0x400] ;  /* 0x00040006081b7981 */ /* 0x000768000c1e1900 */
[----:B0-2---:R3:W5:Y:S04]  /*2060*/  LDG.E R29, desc[UR6][R8.64+0x480] ;  /* 0x00048006081d7981 */ /* 0x005768000c1e1900 */
        /* <DEDUP_REMOVED lines=8> */
.L_x_26:
[----:B------:R-:W-:Y:S02]  /*20f0*/  IMAD.IADD R54, R5, 0x1, -R54 ;  /* 0x0000000105367824 */ /* 0x000fe400078e0a36 */
[C---:B0-2---:R-:W-:Y:S02]  /*2100*/  VIADD R3, R57.reuse, 0x20 ;  /* 0x0000002039037836 */ /* 0x045fe40000000000 */
[C---:B------:R-:W-:Y:S01]  /*2110*/  VIADD R45, R57.reuse, 0x40 ;  /* 0x00000040392d7836 */ /* 0x040fe20000000000 */
[CC--:B------:R-:W-:Y:S01]  /*2120*/  ISETP.GE.AND P5, PT, R57.reuse, R54.reuse, PT ;  /* 0x000000363900720c */ /* 0x0c0fe20003fa6270 */
[----:B------:R-:W-:Y:S01]  /*2130*/  VIADD R47, R57, 0x80 ;  /* 0x00000080392f7836 */ /* 0x000fe20000000000 */
[-C--:B------:R-:W-:Y:S01]  /*2140*/  ISETP.GE.AND P4, PT, R3, R54.reuse, PT ;  /* 0x000000360300720c */ /* 0x080fe20003f86270 */
[----:B------:R-:W-:Y:S01]  /*2150*/  VIADD R3, R57, 0x60 ;  /* 0x0000006039037836 */ /* 0x000fe20000000000 */
[-C--:B------:R-:W-:Y:S01]  /*2160*/  ISETP.GE.AND P3, PT, R45, R54.reuse, PT ;  /* 0x000000362d00720c */ /* 0x080fe20003f66270 */
[----:B------:R-:W-:Y:S01]  /*2170*/  VIADD R45, R57, 0xa0 ;  /* 0x000000a0392d7836 */ /* 0x000fe20000000000 */
[----:B------:R-:W-:-:S02]  /*2180*/  ISETP.GE.AND P1, PT, R47, R54, PT ;  /* 0x000000362f00720c */ /* 0x000fc40003f26270 */
[-C--:B------:R-:W-:Y:S01]  /*2190*/  ISETP.GE.AND P2, PT, R3, R54.reuse, PT ;  /* 0x000000360300720c */ /* 0x080fe20003f46270 */
[----:B------:R-:W-:Y:S01]  /*21a0*/  VIADD R3, R57, 0xc0 ;  /* 0x000000c039037836 */ /* 0x000fe20000000000 */
[-C--:B------:R-:W-:Y:S01]  /*21b0*/  ISETP.GE.AND P6, PT, R45, R54.reuse, PT ;  /* 0x000000362d00720c */ /* 0x080fe20003fc6270 */
[----:B------:R-:W-:Y:S02]  /*21c0*/  VIADD R45, R57, 0xe0 ;  /* 0x000000e0392d7836 */ /* 0x000fe40000000000 */
[----:B------:R0:W5:Y:S01]  /*21d0*/  @!P5 LDG.E R11, desc[UR6][R8.64] ;  /* 0x00000006080bd981 */ /* 0x000162000c1e1900 */
[-C--:B------:R-:W-:Y:S01]  /*21e0*/  ISETP.GE.AND P5, PT, R3, R54.reuse, PT ;  /* 0x000000360300720c */ /* 0x080fe20003fa6270 */
[----:B------:R-:W-:Y:S02]  /*21f0*/  VIADD R3, R57, 0x100 ;  /* 0x0000010039037836 */ /* 0x000fe40000000000 */
[----:B-1----:R0:W5:Y:S01]  /*2200*/  @!P4 LDG.E R13, desc[UR6][R8.64+0x80] ;  /* 0x00008006080dc981 */ /* 0x002162000c1e1900 */
[----:B------:R-:W-:Y:S01]  /*2210*/  ISETP.GE.AND P4, PT, R45, R54, PT ;  /* 0x000000362d00720c */ /* 0x000fe20003f86270 */
[----:B------:R-:W-:-:S02]  /*2220*/  VIADD R45, R57, 0x120 ;  /* 0x00000120392d7836 */ /* 0x000fc40000000000 */
[----:B------:R0:W5:Y:S01]  /*2230*/  @!P3 LDG.E R15, desc[UR6][R8.64+0x100] ;  /* 0x00010006080fb981 */ /* 0x000162000c1e1900 */
[-C--:B------:R-:W-:Y:S01]  /*2240*/  ISETP.GE.AND P3, PT, R3, R54.reuse, PT ;  /* 0x000000360300720c */ /* 0x080fe20003f66270 */
[----:B------:R-:W-:Y:S02]  /*2250*/  VIADD R3, R57, 0x140 ;  /* 0x0000014039037836 */ /* 0x000fe40000000000 */
[----:B------:R0:W5:Y:S01]  /*2260*/  @!P2 LDG.E R17, desc[UR6][R8.64+0x180] ;  /* 0x000180060811a981 */ /* 0x000162000c1e1900 */
[-C--:B------:R-:W-:Y:S01]  /*2270*/  ISETP.GE.AND P2, PT, R45, R54.reuse, PT ;  /* 0x000000362d00720c */ /* 0x080fe20003f46270 */
[----:B------:R-:W-:Y:S02]  /*2280*/  VIADD R45, R57, 0x160 ;  /* 0x00000160392d7836 */ /* 0x000fe40000000000 */
[----:B------:R0:W5:Y:S01]  /*2290*/  @!P1 LDG.E R19, desc[UR6][R8.64+0x200] ;  /* 0x0002000608139981 */ /* 0x000162000c1e1900 */
        /* <DEDUP_REMOVED lines=15> */
[----:B------:R-:W-:-:S03]  /*2390*/  ISETP.GE.AND P2, PT, R45, R54, PT ;  /* 0x000000362d00720c */ /* 0x000fc60003f46270 */
[----:B------:R0:W5:Y:S01]  /*23a0*/  @!P1 LDG.E R31, desc[UR6][R8.64+0x500] ;  /* 0x00050006081f9981 */ /* 0x000162000c1e1900 */
[----:B------:R-:W-:-:S03]  /*23b0*/  ISETP.GE.AND P1, PT, R3, R54, PT ;  /* 0x000000360300720c */ /* 0x000fc60003f26270 */
[----:B------:R0:W5:Y:S04]  /*23c0*/  @!P6 LDG.E R33, desc[UR6][R8.64+0x580] ;  /* 0x000580060821e981 */ /* 0x000168000c1e1900 */
[----:B------:R0:W5:Y:S04]  /*23d0*/  @!P5 LDG.E R35, desc[UR6][R8.64+0x600] ;  /* 0x000600060823d981 */ /* 0x000168000c1e1900 */
[----:B------:R0:W5:Y:S04]  /*23e0*/  @!P4 LDG.E R37, desc[UR6][R8.64+0x680] ;  /* 0x000680060825c981 */ /* 0x000168000c1e1900 */
[----:B------:R0:W5:Y:S04]  /*23f0*/  @!P3 LDG.E R39, desc[UR6][R8.64+0x700] ;  /* 0x000700060827b981 */ /* 0x000168000c1e1900 */
[----:B------:R0:W5:Y:S04]  /*2400*/  @!P2 LDG.E R41, desc[UR6][R8.64+0x780] ;  /* 0x000780060829a981 */ /* 0x000168000c1e1900 */
[----:B------:R0:W5:Y:S02]  /*2410*/  @!P1 LDG.E R43, desc[UR6][R8.64+0x800] ;  /* 0x00080006082b9981 */ /* 0x000164000c1e1900 */
.L_x_27:
[----:B------:R-:W-:Y:S05]  /*2420*/  @P0 BRA `(.L_x_28) ;  /* 0x0000000000540947 */ /* 0x000fea0003800000 */
[----:B------:R-:W1:Y:S02]  /*2430*/  LDCU.64 UR4, c[0x0][0x3b0] ;  /* 0x00007600ff0477ac */ /* 0x000e640008000a00 */
[----:B-1----:R-:W-:-:S04]  /*2440*/  LEA R2, P0, R0, UR4, 0x2 ;  /* 0x0000000400027c11 */ /* 0x002fc8000f8010ff */
[----:B------:R-:W-:-:S05]  /*2450*/  LEA.HI.X R3, R0, UR5, R7, 0x2, P0 ;  /* 0x0000000500037c11 */ /* 0x000fca00080f1407 */
[----:B-----5:R-:W-:Y:S04]  /*2460*/  STG.E desc[UR6][R2.64], R11 ;  /* 0x0000000b02007986 */ /* 0x020fe8000c101906 */
[----:B------:R-:W-:Y:S04]  /*2470*/  STG.E desc[UR6][R2.64+0x80], R13 ;  /* 0x0000800d02007986 */ /* 0x000fe8000c101906 */
        /* <DEDUP_REMOVED lines=14> */
[----:B------:R-:W-:Y:S01]  /*2560*/  STG.E desc[UR6][R2.64+0x800], R43 ;  /* 0x0008002b02007986 */ /* 0x000fe2000c101906 */
[----:B------:R-:W-:Y:S05]  /*2570*/  EXIT ;  /* 0x000000000000794d */ /* 0x000fea0003800000 */
.L_x_28:
[----:B------:R-:W1:Y:S01]  /*2580*/  LDCU.64 UR4, c[0x0][0x3b0] ;  /* 0x00007600ff0477ac */ /* 0x000e620008000a00 */
[----:B------:R-:W-:Y:S02]  /*2590*/  IMAD R42, R42, -0x1980, R5 ;  /* 0xffffe6802a2a7824 */ /* 0x000fe400078e0205 */
[C---:B------:R-:W-:Y:S02]  /*25a0*/  VIADD R5, R57.reuse, 0x40 ;  /* 0x0000004039057836 */ /* 0x040fe40000000000 */
[C---:B------:R-:W-:Y:S01]  /*25b0*/  VIADD R3, R57.reuse, 0x20 ;  /* 0x0000002039037836 */ /* 0x040fe20000000000 */
[CC--:B------:R-:W-:Y:S01]  /*25c0*/  ISETP.GE.AND P3, PT, R57.reuse, R42.reuse, PT ;  /* 0x0000002a3900720c */ /* 0x0c0fe20003f66270 */
[----:B0--3--:R-:W-:Y:S01]  /*25d0*/  VIADD R9, R57, 0x60 ;  /* 0x0000006039097836 */ /* 0x009fe20000000000 */
[-C--:B------:R-:W-:Y:S01]  /*25e0*/  ISETP.GE.AND P1, PT, R5, R42.reuse, PT ;  /* 0x0000002a0500720c */ /* 0x080fe20003f26270 */
[----:B------:R-:W-:Y:S01]  /*25f0*/  VIADD R5, R57, 0x80 ;  /* 0x0000008039057836 */ /* 0x000fe20000000000 */
[-C--:B------:R-:W-:Y:S01]  /*2600*/  ISETP.GE.AND P2, PT, R3, R42.reuse, PT ;  /* 0x0000002a0300720c */ /* 0x080fe20003f46270 */
[----:B------:R-:W-:Y:S01]  /*2610*/  VIADD R45, R57, 0xc0 ;  /* 0x000000c0392d7836 */ /* 0x000fe20000000000 */
[-C--:B------:R-:W-:Y:S01]  /*2620*/  ISETP.GE.AND P0, PT, R9, R42.reuse, PT ;  /* 0x0000002a0900720c */ /* 0x080fe20003f06270 */
[----:B------:R-:W-:Y:S01]  /*2630*/  VIADD R9, R57, 0xa0 ;  /* 0x000000a039097836 */ /* 0x000fe20000000000 */
[----:B------:R-:W-:Y:S01]  /*2640*/  ISETP.GE.AND P6, PT, R5, R42, PT ;  /* 0x0000002a0500720c */ /* 0x000fe20003fc6270 */
[----:B------:R-:W-:Y:S01]  /*2650*/  VIADD R5, R57, 0xe0 ;  /* 0x000000e039057836 */ /* 0x000fe20000000000 */
[----:B-1----:R-:W-:-:S02]  /*2660*/  LEA R2, P4, R0, UR4, 0x2 ;  /* 0x0000000400027c11 */ /* 0x002fc4000f8810ff */
[-C--:B------:R-:W-:Y:S02]  /*2670*/  ISETP.GE.AND P5, PT, R9, R42.reuse, PT ;  /* 0x0000002a0900720c */ /* 0x080fe40003fa6270 */
[----:B------:R-:W-:Y:S01]  /*2680*/  LEA.HI.X R3, R0, UR5, R7, 0x2, P4 ;  /* 0x0000000500037c11 */ /* 0x000fe2000a0f1407 */
[----:B------:R-:W-:Y:S01]  /*2690*/  VIADD R7, R57, 0x100 ;  /* 0x0000010039077836 */ /* 0x000fe20000000000 */
[----:B------:R-:W-:-:S03]  /*26a0*/  ISETP.GE.AND P4, PT, R45, R42, PT ;  /* 0x0000002a2d00720c */ /* 0x000fc60003f86270 */
[----:B-----5:R0:W-:Y:S01]  /*26b0*/  @!P3 STG.E desc[UR6][R2.64], R11 ;  /* 0x0000000b0200b986 */ /* 0x0201e2000c101906 */
        /* <DEDUP_REMOVED lines=19> */
[C---:B------:R-:W-:Y:S02]  /*27f0*/  VIADD R5, R57.reuse, 0x1e0 ;  /* 0x000001e039057836 */ /* 0x040fe40000000000 */
[----:B------:R-:W-:Y:S01]  /*2800*/  VIADD R57, R57, 0x200 ;  /* 0x0000020039397836 */ /* 0x000fe20000000000 */
[----:B------:R0:W-:Y:S01]  /*2810*/  @!P3 STG.E desc[UR6][R2.64+0x380], R25 ;  /* 0x000380190200b986 */ /* 0x0001e2000c101906 */
[----:B------:R-:W-:-:S03]  /*2820*/  ISETP.GE.AND P3, PT, R7, R42, PT ;  /* 0x0000002a0700720c */ /* 0x000fc60003f66270 */
        /* <DEDUP_REMOVED lines=9> */
[----:B------:R0:W-:Y:S01]  /*28c0*/  @!P2 STG.E desc[UR6][R2.64+0x780], R41 ;  /* 0x000780290200a986 */ /* 0x0001e2000c101906 */
[----:B------:R-:W-:Y:S05]  /*28d0*/  @P1 EXIT ;  /* 0x000000000000194d */ /* 0x000fea0003800000 */
[----:B------:R-:W-:Y:S01]  /*28e0*/  STG.E desc[UR6][R2.64+0x800], R43 ;  /* 0x0008002b02007986 */ /* 0x000fe2000c101906 */
[----:B------:R-:W-:Y:S05]  /*28f0*/  EXIT ;  /* 0x000000000000794d */ /* 0x000fea0003800000 */
.L_x_14:
[----:B------:R-:W-:Y:S01]  /*2900*/  IMAD.MOV.U32 R2, RZ, RZ, RZ ;  /* 0x000000ffff027224 */ /* 0x000fe200078e00ff */
[C---:B------:R-:W-:Y:S01]  /*2910*/  ISETP.GT.U32.AND P0, PT, R3.reuse, 0x1f, PT ;  /* 0x0000001f0300780c */ /* 0x040fe20003f04070 */
[----:B------:R-:W-:Y:S05]  /*2920*/  WARPSYNC.ALL ;  /* 0x0000000000007948 */ /* 0x000fea0003800000 */
[----:B------:R-:W-:-:S04]  /*2930*/  IMAD.HI.U32 R14, R3, 0x15555556, R2 ;  /* 0x15555556030e7827 */ /* 0x000fc800078e0002 */
[----:B------:R-:W-:-:S05]  /*2940*/  IMAD R15, R14, 0x4, R7 ;  /* 0x000000040e0f7824 */ /* 0x000fca00078e0207 */
[----:B------:R0:W-:Y:S01]  /*2950*/  STS [R15+0x3410], R0 ;  /* 0x003410000f007388 */ /* 0x0001e20000000800 */
[----:B------:R-:W-:Y:S06]  /*2960*/  BAR.SYNC.DEFER_BLOCKING 0x0 ;  /* 0x0000000000007b1d */ /* 0x000fec0000010000 */
[----:B------:R-:W-:Y:S05]  /*2970*/  @P0 BRA `(.L_x_29) ;  /* 0x0000000000dc0947 */ /* 0x000fea0003800000 */
[----:B------:R-:W-:Y:S01]  /*2980*/  IMAD R14, R3, 0x34, R7 ;  /* 0x00000034030e7824 */ /* 0x000fe200078e0207 */
[----:B------:R-:W-:-:S04]  /*2990*/  UMOV UR8, 0xffffffff ;  /* 0xffffffff00087882 */ /* 0x000fc80000000000 */
[----:B------:R-:W-:Y:S04]  /*29a0*/  LDS R28, [R14+0x3410] ;  /* 0x003410000e1c7984 */ /* 0x000fe80000000800 */
[----:B------:R-:W-:Y:S04]  /*29b0*/  LDS R29, [R14+0x3414] ;  /* 0x003414000e1d7984 */ /* 0x000fe80000000800 */
[----:B------:R-:W1:Y:S04]  /*29c0*/  LDS R30, [R14+0x3418] ;  /* 0x003418000e1e7984 */ /* 0x000e680000000800 */
[----:B------:R-:W-:Y:S04]  /*29d0*/  LDS R31, [R14+0x341c] ;  /* 0x00341c000e1f7984 */ /* 0x000fe80000000800 */
[----:B------:R-:W2:Y:S04]  /*29e0*/  LDS R32, [R14+0x3420] ;  /* 0x003420000e207984 */ /* 0x000ea80000000800 */
[----:B------:R-:W-:Y:S04]  /*29f0*/  LDS R33, [R14+0x3424] ;  /* 0x003424000e217984 */ /* 0x000fe80000000800 */
[----:B------:R-:W3:Y:S04]  /*2a00*/  LDS R34, [R14+0x3428] ;  /* 0x003428000e227984 */ /* 0x000ee80000000800 */
[----:B------:R-:W-:Y:S04]  /*2a10*/  LDS R35, [R14+0x342c] ;  /* 0x00342c000e237984 */ /* 0x000fe80000000800 */
[----:B------:R-:W4:Y:S04]  /*2a20*/  LDS R36, [R14+0x3430] ;  /* 0x003430000e247984 */ /* 0x000f280000000800 */
[----:B------:R-:W-:Y:S04]  /*2a30*/  LDS R37, [R14+0x3434] ;  /* 0x003434000e257984 */ /* 0x000fe80000000800 */
[----:B------:R-:W5:Y:S04]  /*2a40*/  LDS R38, [R14+0x3438] ;  /* 0x003438000e267984 */ /* 0x000f680000000800 */
[----:B------:R-:W0:Y:S01]  /*2a50*/  LDS R39, [R14+0x343c] ;  /* 0x00343c000e277984 */ /* 0x000e220000000800 */
[----:B-1----:R-:W-:-:S04]  /*2a60*/  IADD3 R40, PT, PT, R30, R29, R28 ;  /* 0x0000001d1e287210 */ /* 0x002fc80007ffe01c */
[----:B--2---:R-:W-:-:S04]  /*2a70*/  IADD3 R40, PT, PT, R32, R40, R31 ;  /* 0x0000002820287210 */ /* 0x004fc80007ffe01f */
[----:B---3--:R-:W-:-:S04]  /*2a80*/  IADD3 R40, PT, PT, R34, R40, R33 ;  /* 0x0000002822287210 */ /* 0x008fc80007ffe021 */
[----:B----4-:R-:W-:-:S04]  /*2a90*/  IADD3 R40, PT, PT, R36, R40, R35 ;  /* 0x0000002824287210 */ /* 0x010fc80007ffe023 */
[----:B-----5:R-:W-:-:S05]  /*2aa0*/  IADD3 R40, PT, PT, R38, R40, R37 ;  /* 0x0000002826287210 */ /* 0x020fca0007ffe025 */
[----:B0-----:R-:W-:Y:S01]  /*2ab0*/  IMAD.IADD R39, R39, 0x1, R40 ;  /* 0x0000000127277824 */ /* 0x001fe200078e0228 */
[----:B------:R-:W-:Y:S06]  /*2ac0*/  BRA.DIV UR8, `(.L_x_30) ;  /* 0x0000007a08547947 */ /* 0x000fec000b800000 */
[----:B------:R-:W0:Y:S02]  /*2ad0*/  SHFL.UP P0, R40, R39, 0x1, RZ ;  /* 0x0420000027287989 */ /* 0x000e2400000000ff */
[----:B0-----:R-:W-:-:S05]  /*2ae0*/  @P0 IMAD.IADD R40, R39, 0x1, R40 ;  /* 0x0000000127280824 */ /* 0x001fca00078e0228 */
[----:B------:R-:W0:Y:S02]  /*2af0*/  SHFL.UP P0, R43, R40, 0x2, RZ ;  /* 0x04400000282b7989 */ /* 0x000e2400000000ff */
[----:B0-----:R-:W-:-:S05]  /*2b00*/  @P0 IMAD.IADD R43, R40, 0x1, R43 ;  /* 0x00000001282b0824 */ /* 0x001fca00078e022b */
[----:B------:R-:W0:Y:S02]  /*2b10*/  SHFL.UP P0, R44, R43, 0x4, RZ ;  /* 0x048000002b2c7989 */ /* 0x000e2400000000ff */
[----:B0-----:R-:W-:-:S05]  /*2b20*/  @P0 IMAD.IADD R44, R43, 0x1, R44 ;  /* 0x000000012b2c0824 */ /* 0x001fca00078e022c */
[----:B------:R-:W0:Y:S02]  /*2b30*/  SHFL.UP P0, R45, R44, 0x8, RZ ;  /* 0x050000002c2d7989 */ /* 0x000e2400000000ff */
[----:B0-----:R-:W-:-:S05]  /*2b40*/  @P0 IMAD.IADD R45, R44, 0x1, R45 ;  /* 0x000000012c2d0824 */ /* 0x001fca00078e022d */
[----:B------:R0:W1:Y:S02]  /*2b50*/  SHFL.UP P0, R46, R45, 0x10, RZ ;  /* 0x060000002d2e7989 */ /* 0x00006400000000ff */
.L_x_120:
[----:B-1----:R-:W-:-:S04]  /*2b60*/  @P0 IMAD.IADD R46, R45, 0x1, R46 ;  /* 0x000000012d2e0824 */ /* 0x002fc800078e022e */
[----:B------:R-:W-:-:S04]  /*2b70*/  IMAD.IADD R39, R46, 0x1, -R39 ;  /* 0x000000012e277824 */ /* 0x000fc800078e0a27 */
[----:B------:R-:W-:Y:S01]  /*2b80*/  IMAD.IADD R28, R28, 0x1, R39 ;  /* 0x000000011c1c7824 */ /* 0x000fe200078e0227 */
[----:B------:R1:W-:Y:S03]  /*2b90*/  STS [R14+0x3410], R39 ;  /* 0x003410270e007388 */ /* 0x0003e60000000800 */
        /* <DEDUP_REMOVED lines=19> */
[----:B------:R1:W-:Y:S04]  /*2cd0*/  STS [R14+0x3438], R37 ;  /* 0x003438250e007388 */ /* 0x0003e80000000800 */
[----:B------:R1:W-:Y:S02]  /*2ce0*/  STS [R14+0x343c], R43 ;  /* 0x00343c2b0e007388 */ /* 0x0003e40000000800 */
.L_x_29:
[----:B------:R-:W-:Y:S05]  /*2cf0*/  WARPSYNC.ALL ;  /* 0x0000000000007948 */ /* 0x000fea0003800000 */
[----:B------:R-:W-:Y:S01]  /*2d00*/  BAR.SYNC.DEFER_BLOCKING 0x0 ;  /* 0x0000000000007b1d */ /* 0x000fe20000010000 */
[----:B------:R-:W-:Y:S02]  /*2d10*/  ISETP.NE.AND P0, PT, R50, RZ, PT ;  /* 0x000000ff3200720c */ /* 0x000fe40003f05270 */
[----:B-1----:R-:W-:-:S03]  /*2d20*/  SHF.R.U32.HI R28, RZ, UR5, R27 ;  /* 0x00000005ff1c7c19 */ /* 0x002fc6000801161b */
[----:B------:R-:W-:Y:S01]  /*2d30*/  BSSY.RECONVERGENT B0, `(.L_x_31) ;  /* 0x0000028000007945 */ /* 0x000fe20003800200 */
[----:B------:R-:W-:Y:S01]  /*2d40*/  LOP3.LUT R28, R28, UR4, RZ, 0x30, !PT ;  /* 0x000000041c1c7c12 */ /* 0x000fe2000f8e30ff */
[----:B0-----:R-:W0:Y:S06]  /*2d50*/  LDS R15, [R15+0x3410] ;  /* 0x003410000f0f7984 */ /* 0x001e2c0000000800 */
[----:B------:R-:W-:Y:S05]  /*2d60*/  @P0 BRA `(.L_x_32) ;  /* 0x0000000000900947 */ /* 0x000fea0003800000 */
[----:B------:R-:W0:Y:S04]  /*2d70*/  LDS R14, [R51] ;  /* 0x00000000330e7984 */ /* 0x000e280000000800 */
[----:B------:R-:W1:Y:S04]  /*2d80*/  LDS R30, [R51+0x400] ;  /* 0x00040000331e7984 */ /* 0x000e680000000800 */
[----:B------:R-:W2:Y:S04]  /*2d90*/  LDS R32, [R51+0x800] ;  /* 0x0008000033207984 */ /* 0x000ea80000000800 */
[----:B------:R-:W3:Y:S04]  /*2da0*/  LDS R34, [R51+0xc00] ;  /* 0x000c000033227984 */ /* 0x000ee80000000800 */
[----:B------:R-:W4:Y:S04]  /*2db0*/  LDS R36, [R51+0x1000] ;  /* 0x0010000033247984 */ /* 0x000f280000000800 */
[----:B------:R-:W5:Y:S04]  /*2dc0*/  LDS R38, [R51+0x1400] ;  /* 0x0014000033267984 */ /* 0x000f680000000800 */
[----:B------:R-:W5:Y:S04]  /*2dd0*/  LDS R40, [R51+0x1800] ;  /* 0x0018000033287984 */ /* 0x000f680000000800 */
[----:B------:R-:W5:Y:S04]  /*2de0*/  LDS R44, [R51+0x1c00] ;  /* 0x001c0000332c7984 */ /* 0x000f680000000800 */
[----:B------:R-:W5:Y:S04]  /*2df0*/  LDS R46, [R51+0x2000] ;  /* 0x00200000332e7984 */ /* 0x000f680000000800 */
[----:B------:R-:W5:Y:S04]  /*2e00*/  LDS R58, [R51+0x2400] ;  /* 0x00240000333a7984 */ /* 0x000f680000000800 */
[----:B------:R-:W5:Y:S01]  /*2e10*/  LDS R60, [R51+0x2800] ;  /* 0x00280000333c7984 */ /* 0x000f620000000800 */
[----:B0-----:R-:W-:-:S03]  /*2e20*/  IMAD.IADD R14, R15, 0x1, R14 ;  /* 0x000000010f0e7824 */ /* 0x001fc600078e020e */
[----:B------:R-:W0:Y:S01]  /*2e30*/  LDS R62, [R51+0x2c00] ;  /* 0x002c0000333e7984 */ /* 0x000e220000000800 */
[C---:B-1----:R-:W-:Y:S02]  /*2e40*/  IMAD.IADD R30, R15.reuse, 0x1, R30 ;  /* 0x000000010f1e7824 */ /* 0x042fe400078e021e */
[C---:B--2---:R-:W-:Y:S01]  /*2e50*/  IMAD.IADD R32, R15.reuse, 0x1, R32 ;  /* 0x000000010f207824 */ /* 0x044fe200078e0220 */
[----:B------:R1:W-:Y:S01]  /*2e60*/  STS [R51], R14 ;  /* 0x0000000e33007388 */ /* 0x0003e20000000800 */
[----:B---3--:R-:W-:-:S03]  /*2e70*/  IMAD.IADD R34, R15, 0x1, R34 ;  /* 0x000000010f227824 */ /* 0x008fc600078e0222 */
[----:B------:R1:W-:Y:S01]  /*2e80*/  STS [R51+0x400], R30 ;  /* 0x0004001e33007388 */ /* 0x0003e20000000800 */
[----:B----4-:R-:W-:-:S03]  /*2e90*/  IMAD.IADD R36, R15, 0x1, R36 ;  /* 0x000000010f247824 */ /* 0x010fc600078e0224 */
[----:B------:R1:W-:Y:S01]  /*2ea0*/  STS [R51+0x800], R32 ;  /* 0x0008002033007388 */ /* 0x0003e20000000800 */
[----:B-----5:R-:W-:-:S03]  /*2eb0*/  IMAD.IADD R38, R15, 0x1, R38 ;  /* 0x000000010f267824 */ /* 0x020fc600078e0226 */
[----:B------:R1:W-:Y:S01]  /*2ec0*/  STS [R51+0xc00], R34 ;  /* 0x000c002233007388 */ /* 0x0003e20000000800 */
[----:B------:R-:W-:-:S03]  /*2ed0*/  IMAD.IADD R40, R15, 0x1, R40 ;  /* 0x000000010f287824 */ /* 0x000fc600078e0228 */
        /* <DEDUP_REMOVED lines=9> */
[----:B0-----:R-:W-:-:S03]  /*2f70*/  IMAD.IADD R62, R15, 0x1, R62 ;  /* 0x000000010f3e7824 */ /* 0x001fc600078e023e */
[----:B------:R1:W-:Y:S04]  /*2f80*/  STS [R51+0x2400], R58 ;  /* 0x0024003a33007388 */ /* 0x0003e80000000800 */
[----:B------:R1:W-:Y:S04]  /*2f90*/  STS [R51+0x2800], R60 ;  /* 0x0028003c33007388 */ /* 0x0003e80000000800 */
[----:B------:R1:W-:Y:S02]  /*2fa0*/  STS [R51+0x2c00], R62 ;  /* 0x002c003e33007388 */ /* 0x0003e40000000800 */
.L_x_32:
[----:B------:R-:W-:Y:S05]  /*2fb0*/  BSYNC.RECONVERGENT B0 ;  /* 0x0000000000007941 */ /* 0x000fea0003800200 */
.L_x_31:
[----:B------:R-:W-:Y:S01]  /*2fc0*/  BAR.SYNC.DEFER_BLOCKING 0x0 ;  /* 0x0000000000007b1d */ /* 0x000fe20000010000 */
[----:B------:R-:W-:Y:S01]  /*2fd0*/  R2P PR, R28, 0x7f ;  /* 0x0000007f1c007804 */ /* 0x000fe20000000000 */
[----:B------:R-:W-:-:S04]  /*2fe0*/  IMAD.MOV.U32 R47, RZ, RZ, RZ ;  /* 0x000000ffff2f7224 */ /* 0x000fc800078e00ff */
[----:B------:R-:W-:Y:S08]  /*2ff0*/  BSSY.RECONVERGENT B0, `(.L_x_33) ;  /* 0x0000024000007945 */ /* 0x000ff00003800200 */
[----:B-1----:R-:W-:Y:S02]  /*3000*/  VOTE.ANY R14, PT, P0 ;  /* 0x00000000000e7806 */ /* 0x002fe400000e0100 */
[----:B------:R-:W-:-:S02]  /*3010*/  VOTE.ANY R29, PT, P1 ;  /* 0x00000000001d7806 */ /* 0x000fc400008e0100 */
[----:B------:R-:W-:Y:S02]  /*3020*/  @!P0 LOP3.LUT R14, RZ, R14, RZ, 0x33, !PT ;  /* 0x0000000eff0e8212 */ /* 0x000fe400078e33ff */
[----:B------:R-:W-:Y:S02]  /*3030*/  VOTE.ANY R31, PT, P2 ;  /* 0x00000000001f7806 */ /* 0x000fe400010e0100 */
[----:B------:R-:W-:Y:S02]  /*3040*/  @!P1 LOP3.LUT R29, RZ, R29, RZ, 0x33, !PT ;  /* 0x0000001dff1d9212 */ /* 0x000fe400078e33ff */
[----:B------:R-:W-:Y:S02]  /*3050*/  VOTE.ANY R33, PT, P3 ;  /* 0x0000000000217806 */ /* 0x000fe400018e0100 */
[----:B------:R-:W-:Y:S02]  /*3060*/  @!P2 LOP3.LUT R31, RZ, R31, RZ, 0x33, !PT ;  /* 0x0000001fff1fa212 */ /* 0x000fe400078e33ff */
[----:B------:R-:W-:-:S02]  /*3070*/  LOP3.LUT R14, R29, R14, RZ, 0xc0, !PT ;  /* 0x0000000e1d0e7212 */ /* 0x000fc400078ec0ff */
[----:B------:R-:W-:Y:S02]  /*3080*/  @!P3 LOP3.LUT R33, RZ, R33, RZ, 0x33, !PT ;  /* 0x00000021ff21b212 */ /* 0x000fe400078e33ff */
[----:B------:R-:W-:Y:S02]  /*3090*/  LOP3.LUT R14, R31, R14, RZ, 0xc0, !PT ;  /* 0x0000000e1f0e7212 */ /* 0x000fe400078ec0ff */
[----:B------:R-:W-:Y:S02]  /*30a0*/  VOTE.ANY R29, PT, P4 ;  /* 0x00000000001d7806 */ /* 0x000fe400020e0100 */
[----:B------:R-:W-:Y:S02]  /*30b0*/  LOP3.LUT R14, R33, R14, RZ, 0xc0, !PT ;  /* 0x0000000e210e7212 */ /* 0x000fe400078ec0ff */
[----:B------:R-:W-:Y:S02]  /*30c0*/  @!P4 LOP3.LUT R29, RZ, R29, RZ, 0x33, !PT ;  /* 0x0000001dff1dc212 */ /* 0x000fe400078e33ff */
[----:B------:R-:W-:-:S02]  /*30d0*/  VOTE.ANY R31, PT, P5 ;  /* 0x00000000001f7806 */ /* 0x000fc400028e0100 */
[----:B------:R-:W-:Y:S01]  /*30e0*/  LOP3.LUT R14, R29, R14, RZ, 0xc0, !PT ;  /* 0x0000000e1d0e7212 */ /* 0x000fe200078ec0ff */
[----:B------:R-:W-:Y:S01]  /*30f0*/  IMAD.SHL.U32 R29, R3, 0x20, RZ ;  /* 0x00000020031d7824 */ /* 0x000fe200078e00ff */
[----:B------:R-:W-:Y:S02]  /*3100*/  LOP3.LUT P0, RZ, R28, 0x80, RZ, 0xc0, !PT ;  /* 0x000000801cff7812 */ /* 0x000fe4000780c0ff */
[----:B------:R-:W-:Y:S02]  /*3110*/  @!P5 LOP3.LUT R31, RZ, R31, RZ, 0x33, !PT ;  /* 0x0000001fff1fd212 */ /* 0x000fe400078e33ff */
[----:B------:R-:W-:Y:S02]  /*3120*/  VOTE.ANY R30, PT, P6 ;  /* 0x00000000001e7806 */ /* 0x000fe400030e0100 */
[----:B------:R-:W-:Y:S02]  /*3130*/  LOP3.LUT R31, R31, R14, RZ, 0xc0, !PT ;  /* 0x0000000e1f1f7212 */ /* 0x000fe400078ec0ff */
[----:B------:R-:W1:Y:S01]  /*3140*/  S2R R14, SR_LEMASK ;  /* 0x00000000000e7919 */ /* 0x000e620000003a00 */
[----:B------:R-:W-:-:S04]  /*3150*/  @!P6 LOP3.LUT R30, RZ, R30, RZ, 0x33, !PT ;  /* 0x0000001eff1ee212 */ /* 0x000fc800078e33ff */
[----:B------:R-:W-:Y:S02]  /*3160*/  VOTE.ANY R32, PT, P0 ;  /* 0x0000000000207806 */ /* 0x000fe400000e0100 */
[----:B------:R-:W-:Y:S02]  /*3170*/  LOP3.LUT R31, R30, R31, RZ, 0xc0, !PT ;  /* 0x0000001f1e1f7212 */ /* 0x000fe400078ec0ff */
[----:B------:R-:W-:Y:S02]  /*3180*/  @!P0 LOP3.LUT R32, RZ, R32, RZ, 0x33, !PT ;  /* 0x00000020ff208212 */ /* 0x000fe400078e33ff */
[----:B------:R-:W-:Y:S02]  /*3190*/  LOP3.LUT R30, R29, 0x7c00, RZ, 0xc0, !PT ;  /* 0x00007c001d1e7812 */ /* 0x000fe400078ec0ff */
[----:B------:R-:W-:-:S03]  /*31a0*/  LOP3.LUT R31, R32, R31, RZ, 0xc0, !PT ;  /* 0x0000001f201f7212 */ /* 0x000fc600078ec0ff */
[----:B------:R-:W-:Y:S01]  /*31b0*/  IMAD.IADD R29, R7, 0x1, R30 ;  /* 0x00000001071d7824 */ /* 0x000fe200078e021e */
[----:B------:R-:W2:Y:S01]  /*31c0*/  FLO.U32 R32, R31 ;  /* 0x0000001f00207300 */ /* 0x000ea200000e0000 */
[----:B-1----:R-:W-:Y:S02]  /*31d0*/  LOP3.LUT R44, R14, R31, RZ, 0xc0, !PT ;  /* 0x0000001f0e2c7212 */ /* 0x002fe400078ec0ff */
[----:B--2---:R-:W-:-:S05]  /*31e0*/  ISETP.NE.AND P0, PT, R24, R32, PT ;  /* 0x000000201800720c */ /* 0x004fca0003f05270 */
[----:B------:R-:W1:Y:S08]  /*31f0*/  POPC R44, R44 ;  /* 0x0000002c002c7309 */ /* 0x000e700000000000 */
[----:B------:R-:W-:Y:S05]  /*3200*/  @P0 BRA `(.L_x_34) ;  /* 0x0000000000080947 */ /* 0x000fea0003800000 */
[----:B------:R-:W-:-:S06]  /*3210*/  IMAD R47, R28, 0x4, R29 ;  /* 0x000000041c2f7824 */ /* 0x000fcc00078e021d */
[----:B-1----:R2:W3:Y:S02]  /*3220*/  ATOMS.ADD R47, [R47], R44 ;  /* 0x0000002c2f2f738c */ /* 0x0024e40000000000 */
.L_x_34:
[----:B------:R-:W-:Y:S05]  /*3230*/  BSYNC.RECONVERGENT B0 ;  /* 0x0000000000007941 */ /* 0x000fea0003800200 */
.L_x_33:
[----:B------:R-:W-:Y:S01]  /*3240*/  R2P PR, R52, 0x7f ;  /* 0x0000007f34007804 */ /* 0x000fe20000000000 */
[----:B---3--:R3:W4:Y:S01]  /*3250*/  SHFL.IDX PT, R47, R47, R32, 0x1f ;  /* 0x00001f202f2f7589 */ /* 0x00872200000e0000 */
[----:B------:R-:W-:Y:S01]  /*3260*/  BSSY.RECONVERGENT B0, `(.L_x_35) ;  /* 0x0000021000007945 */ /* 0x000fe20003800200 */
[----:B------:R-:W-:-:S10]  /*3270*/  IMAD.MOV.U32 R49, RZ, RZ, RZ ;  /* 0x000000ffff317224 */ /* 0x000fd400078e00ff */
[----:B------:R-:W-:Y:S02]  /*3280*/  VOTE.ANY R28, PT, P0 ;  /* 0x00000000001c7806 */ /* 0x000fe400000e0100 */
[----:B------:R-:W-:Y:S02]  /*3290*/  VOTE.ANY R31, PT, P1 ;  /* 0x00000000001f7806 */ /* 0x000fe400008e0100 */
[----:B------:R-:W-:Y:S02]  /*32a0*/  @!P0 LOP3.LUT R28, RZ, R28, RZ, 0x33, !PT ;  /* 0x0000001cff1c8212 */ /* 0x000fe400078e33ff */
[----:B------:R-:W-:Y:S02]  /*32b0*/  VOTE.ANY R33, PT, P2 ;  /* 0x0000000000217806 */ /* 0x000fe400010e0100 */
[----:B------:R-:W-:Y:S02]  /*32c0*/  @!P1 LOP3.LUT R31, RZ, R31, RZ, 0x33, !PT ;  /* 0x0000001fff1f9212 */ /* 0x000fe400078e33ff */
[----:B------:R-:W-:-:S02]  /*32d0*/  @!P2 LOP3.LUT R33, RZ, R33, RZ, 0x33, !PT ;  /* 0x00000021ff21a212 */ /* 0x000fc400078e33ff */
[----:B------:R-:W-:Y:S02]  /*32e0*/  LOP3.LUT R28, R31, R28, RZ, 0xc0, !PT ;  /* 0x0000001c1f1c7212 */ /* 0x000fe400078ec0ff */
[----:B------:R-:W-:Y:S02]  /*32f0*/  VOTE.ANY R31, PT, P3 ;  /* 0x00000000001f7806 */ /* 0x000fe400018e0100 */
[----:B------:R-:W-:Y:S02]  /*3300*/  LOP3.LUT R28, R33, R28, RZ, 0xc0, !PT ;  /* 0x0000001c211c7212 */ /* 0x000fe400078ec0ff */
[----:B------:R-:W-:Y:S02]  /*3310*/  LOP3.LUT P0, RZ, R52, 0x80, RZ, 0xc0, !PT ;  /* 0x0000008034ff7812 */ /* 0x000fe4000780c0ff */
[----:B------:R-:W-:Y:S02]  /*3320*/  VOTE.ANY R33, PT, P4 ;  /* 0x0000000000217806 */ /* 0x000fe400020e0100 */
[----:B------:R-:W-:-:S02]  /*3330*/  @!P3 LOP3.LUT R31, RZ, R31, RZ, 0x33, !PT ;  /* 0x0000001fff1fb212 */ /* 0x000fc400078e33ff */
[----:B------:R-:W-:Y:S02]  /*3340*/  @!P4 LOP3.LUT R33, RZ, R33, RZ, 0x33, !PT ;  /* 0x00000021ff21c212 */ /* 0x000fe400078e33ff */
[----:B------:R-:W-:Y:S02]  /*3350*/  LOP3.LUT R28, R31, R28, RZ, 0xc0, !PT ;  /* 0x0000001c1f1c7212 */ /* 0x000fe400078ec0ff */
[----:B------:R-:W-:Y:S02]  /*3360*/  VOTE.ANY R31, PT, P5 ;  /* 0x00000000001f7806 */ /* 0x000fe400028e0100 */
[----:B------:R-:W-:Y:S02]  /*3370*/  LOP3.LUT R28, R33, R28, RZ, 0xc0, !PT ;  /* 0x0000001c211c7212 */ /* 0x000fe400078ec0ff */
[----:B------:R-:W-:Y:S02]  /*3380*/  VOTE.ANY R33, PT, P6 ;  /* 0x0000000000217806 */ /* 0x000fe400030e0100 */
[----:B------:R-:W-:-:S02]  /*3390*/  @!P5 LOP3.LUT R31, RZ, R31, RZ, 0x33, !PT ;  /* 0x0000001fff1fd212 */ /* 0x000fc400078e33ff */
[----:B------:R-:W-:Y:S02]  /*33a0*/  VOTE.ANY R35, PT, P0 ;  /* 0x0000000000237806 */ /* 0x000fe400000e0100 */
[----:B------:R-:W-:Y:S02]  /*33b0*/  @!P6 LOP3.LUT R33, RZ, R33, RZ, 0x33, !PT ;  /* 0x00000021ff21e212 */ /* 0x000fe400078e33ff */
[----:B------:R-:W-:Y:S02]  /*33c0*/  LOP3.LUT R28, R31, R28, RZ, 0xc0, !PT ;  /* 0x0000001c1f1c7212 */ /* 0x000fe400078ec0ff */
[----:B------:R-:W-:Y:S02]  /*33d0*/  @!P0 LOP3.LUT R35, RZ, R35, RZ, 0x33, !PT ;  /* 0x00000023ff238212 */ /* 0x000fe400078e33ff */
[----:B------:R-:W-:-:S04]  /*33e0*/  LOP3.LUT R28, R33, R28, RZ, 0xc0, !PT ;  /* 0x0000001c211c7212 */ /* 0x000fc800078ec0ff */
[----:B------:R-:W-:-:S04]  /*33f0*/  LOP3.LUT R35, R35, R28, RZ, 0xc0, !PT ;  /* 0x0000001c23237212 */ /* 0x000fc800078ec0ff */
[----:B------:R-:W5:Y:S01]  /*3400*/  FLO.U32 R30, R35 ;  /* 0x00000023001e7300 */ /* 0x000f6200000e0000 */
[----:B------:R-:W-:-:S07]  /*3410*/  LOP3.LUT R46, R14, R35, RZ, 0xc0, !PT ;  /* 0x000000230e2e7212 */ /* 0x000fce00078ec0ff */
[----:B------:R-:W0:Y:S01]  /*3420*/  POPC R46, R46 ;  /* 0x0000002e002e7309 */ /* 0x000e220000000000 */
[----:B-----5:R-:W-:-:S13]  /*3430*/  ISETP.NE.AND P0, PT, R24, R30, PT ;  /* 0x0000001e1800720c */ /* 0x020fda0003f05270 */
[----:B0--34-:R-:W-:Y:S05]  /*3440*/  @P0 BRA `(.L_x_36) ;  /* 0x0000000000080947 */ /* 0x019fea0003800000 */
[----:B------:R-:W-:-:S06]  /*3450*/  IMAD R49, R52, 0x4, R29 ;  /* 0x0000000434317824 */ /* 0x000fcc00078e021d */
[----:B------:R0:W3:Y:S02]  /*3460*/  ATOMS.ADD R49, [R49], R46 ;  /* 0x0000002e3131738c */ /* 0x0000e40000000000 */
.L_x_36:
[----:B------:R-:W-:Y:S05]  /*3470*/  BSYNC.RECONVERGENT B0 ;  /* 0x0000000000007941 */ /* 0x000fea0003800200 */
.L_x_35:
        /* <DEDUP_REMOVED lines=35> */
.L_x_38:
[----:B------:R-:W-:Y:S05]  /*36b0*/  BSYNC.RECONVERGENT B0 ;  /* 0x0000000000007941 */ /* 0x000fea0003800200 */
.L_x_37:
        /* <DEDUP_REMOVED lines=27> */
[----:B------:R-:W-:Y:S02]  /*3870*/  LOP3.LUT R35, R35, R28, RZ, 0xc0, !PT ;  /* 0x0000001c23237212 */ /* 0x000fe400078ec0ff */
[----:B------:R-:W-:Y:S02]  /*3880*/  SHF.R.U32.HI R28, RZ, UR5, R23 ;  /* 0x00000005ff1c7c19 */ /* 0x000fe40008011617 */
[----:B------:R-:W5:Y:S01]  /*3890*/  FLO.U32 R39, R35 ;  /* 0x0000002300277300 */ /* 0x000f6200000e0000 */
[----:B------:R-:W-:Y:S02]  /*38a0*/  LOP3.LUT R53, R14, R35, RZ, 0xc0, !PT ;  /* 0x000000230e357212 */ /* 0x000fe400078ec0ff */
[----:B------:R-:W-:-:S05]  /*38b0*/  LOP3.LUT R30, R28, UR4, RZ, 0x30, !PT ;  /* 0x000000041c1e7c12 */ /* 0x000fca000f8e30ff */
[----:B------:R-:W0:Y:S01]  /*38c0*/  POPC R53, R53 ;  /* 0x0000003500357309 */ /* 0x000e220000000000 */
[----:B-----5:R-:W-:-:S13]  /*38d0*/  ISETP.NE.AND P0, PT, R24, R39, PT ;  /* 0x000000271800720c */ /* 0x020fda0003f05270 */
[----:B0--34-:R-:W-:Y:S05]  /*38e0*/  @P0 BRA `(.L_x_40) ;  /* 0x0000000000080947 */ /* 0x019fea0003800000 */
[----:B------:R-:W-:-:S05]  /*38f0*/  IMAD R48, R48, 0x4, R29 ;  /* 0x0000000430307824 */ /* 0x000fca00078e021d */
[----:B------:R0:W3:Y:S02]  /*3900*/  ATOMS.ADD R56, [R48], R53 ;  /* 0x000000353038738c */ /* 0x0000e40000000000 */
.L_x_40:
[----:B------:R-:W-:Y:S05]  /*3910*/  BSYNC.RECONVERGENT B0 ;  /* 0x0000000000007941 */ /* 0x000fea0003800200 */
.L_x_39:
        /* <DEDUP_REMOVED lines=30> */
[----:B0-----:R-:W-:Y:S02]  /*3b00*/  LOP3.LUT R48, R14, R35, RZ, 0xc0, !PT ;  /* 0x000000230e307212 */ /* 0x001fe400078ec0ff */
[----:B------:R-:W-:-:S05]  /*3b10*/  LOP3.LUT R34, R28, UR4, RZ, 0x30, !PT ;  /* 0x000000041c227c12 */ /* 0x000fca000f8e30ff */
[----:B------:R-:W0:Y:S01]  /*3b20*/  POPC R48, R48 ;  /* 0x0000003000307309 */ /* 0x000e220000000000 */
[----:B-----5:R-:W-:-:S13]  /*3b30*/  ISETP.NE.AND P0, PT, R24, R32, PT ;  /* 0x000000201800720c */ /* 0x020fda0003f05270 */
[----:B0--34-:R-:W-:Y:S05]  /*3b40*/  @P0 BRA `(.L_x_42) ;  /* 0x0000000000080947 */ /* 0x019fea0003800000 */
[----:B------:R-:W-:-:S06]  /*3b50*/  IMAD R45, R30, 0x4, R29 ;  /* 0x000000041e2d7824 */ /* 0x000fcc00078e021d */
[----:B------:R0:W3:Y:S02]  /*3b60*/  ATOMS.ADD R45, [R45], R48 ;  /* 0x000000302d2d738c */ /* 0x0000e40000000000 */
.L_x_42:
[----:B------:R-:W-:Y:S05]  /*3b70*/  BSYNC.RECONVERGENT B0 ;  /* 0x0000000000007941 */ /* 0x000fea0003800200 */
.L_x_41:
        /* <DEDUP_REMOVED lines=35> */
[----:B------:R-:W-:-:S06]  /*3db0*/  IMAD R36, R34, 0x4, R29 ;  /* 0x0000000422247824 */ /* 0x000fcc00078e021d */
[----:B------:R0:W3:Y:S02]  /*3dc0*/  ATOMS.ADD R36, [R36], R37 ;  /* 0x000000252424738c */ /* 0x0000e40000000000 */
.L_x_44:
[----:B------:R-:W-:Y:S05]  /*3dd0*/  BSYNC.RECONVERGENT B0 ;  /* 0x0000000000007941 */ /* 0x000fea0003800200 */
.L_x_43:
        /* <DEDUP_REMOVED lines=37> */
.L_x_46:
[----:B------:R-:W-:Y:S05]  /*4030*/  BSYNC.RECONVERGENT B0 ;  /* 0x0000000000007941 */ /* 0x000fea0003800200 */
.L_x_45:
        /* <DEDUP_REMOVED lines=37> */
.L_x_48:
[----:B------:R-:W-:Y:S05]  /*4290*/  BSYNC.RECONVERGENT B0 ;  /* 0x0000000000007941 */ /* 0x000fea0003800200 */
.L_x_47:
[----:B------:R-:W-:Y:S01]  /*42a0*/  R2P PR, R40, 0x7f ;  /* 0x0000007f28007804 */ /* 0x000fe20000000000 */
[----:B---3--:R3:W4:Y:S01]  /*42b0*/  SHFL.IDX PT, R32, R32, R55, 0x1f ;  /* 0x00001f3720207589 */ /* 0x00872200000e0000 */
[----:B------:R-:W-:Y:S01]  /*42c0*/  SHF.R.U32.HI R38, RZ, UR5, R12 ;  /* 0x00000005ff267c19 */ /* 0x000fe2000801160c */
[----:B------:R-:W-:Y:S01]  /*42d0*/  BSSY.RECONVERGENT B0, `(.L_x_49) ;  /* 0x0000022000007945 */ /* 0x000fe20003800200 */
[----:B------:R-:W-:Y:S02]  /*42e0*/  IMAD.MOV.U32 R30, RZ, RZ, RZ ;  /* 0x000000ffff1e7224 */ /* 0x000fe400078e00ff */
[----:B------:R-:W-:-:S07]  /*42f0*/  LOP3.LUT R38, R38, UR4, RZ, 0x30, !PT ;  /* 0x0000000426267c12 */ /* 0x000fce000f8e30ff */
        /* <DEDUP_REMOVED lines=31> */
.L_x_50:
[----:B------:R-:W-:Y:S05]  /*44f0*/  BSYNC.RECONVERGENT B0 ;  /* 0x0000000000007941 */ /* 0x000fea0003800200 */
.L_x_49:
        /* <DEDUP_REMOVED lines=9> */
[----:B------:R-:W-:Y:S02]  /*4590*/  @!P1 LOP3.LUT R39, RZ, R39, RZ, 0x33, !PT ;  /* 0x00000027ff279212 */ /* 0x000fe400078e33ff */
[----:B------:R-:W-:Y:S02]  /*45a0*/  VOTE.ANY R55, PT, P2 ;  /* 0x0000000000377806 */ /* 0x000fe400010e0100 */
[----:B------:R-:W-:-:S02]  /*45b0*/  LOP3.LUT R28, R39, R28, RZ, 0xc0, !PT ;  /* 0x0000001c271c7212 */ /* 0x000fc400078ec0ff */
[----:B------:R-:W-:Y:S02]  /*45c0*/  VOTE.ANY R39, PT, P3 ;  /* 0x0000000000277806 */ /* 0x000fe400018e0100 */
[----:B------:R-:W-:Y:S02]  /*45d0*/  @!P2 LOP3.LUT R55, RZ, R55, RZ, 0x33, !PT ;  /* 0x00000037ff37a212 */ /* 0x000fe400078e33ff */
[----:B------:R-:W-:Y:S02]  /*45e0*/  @!P3 LOP3.LUT R39, RZ, R39, RZ, 0x33, !PT ;  /* 0x00000027ff27b212 */ /* 0x000fe400078e33ff */
[----:B------:R-:W-:Y:S02]  /*45f0*/  LOP3.LUT R28, R55, R28, RZ, 0xc0, !PT ;  /* 0x0000001c371c7212 */ /* 0x000fe400078ec0ff */
[----:B------:R-:W-:Y:S02]  /*4600*/  LOP3.LUT P0, RZ, R38, 0x80, RZ, 0xc0, !PT ;  /* 0x0000008026ff7812 */ /* 0x000fe4000780c0ff */
[----:B------:R-:W-:-:S02]  /*4610*/  VOTE.ANY R55, PT, P4 ;  /* 0x0000000000377806 */ /* 0x000fc400020e0100 */
[----:B------:R-:W-:Y:S02]  /*4620*/  LOP3.LUT R28, R39, R28, RZ, 0xc0, !PT ;  /* 0x0000001c271c7212 */ /* 0x000fe400078ec0ff */
[----:B------:R-:W-:Y:S02]  /*4630*/  VOTE.ANY R39, PT, P5 ;  /* 0x0000000000277806 */ /* 0x000fe400028e0100 */
[----:B------:R-:W-:Y:S02]  /*4640*/  @!P4 LOP3.LUT R55, RZ, R55, RZ, 0x33, !PT ;  /* 0x00000037ff37c212 */ /* 0x000fe400078e33ff */
[----:B------:R-:W-:Y:S02]  /*4650*/  @!P5 LOP3.LUT R39, RZ, R39, RZ, 0x33, !PT ;  /* 0x00000027ff27d212 */ /* 0x000fe400078e33ff */
[----:B------:R-:W-:Y:S02]  /*4660*/  LOP3.LUT R28, R55, R28, RZ, 0xc0, !PT ;  /* 0x0000001c371c7212 */ /* 0x000fe400078ec0ff */
[----:B------:R-:W-:-:S02]  /*4670*/  VOTE.ANY R55, PT, P6 ;  /* 0x0000000000377806 */ /* 0x000fc400030e0100 */
[----:B------:R-:W-:Y:S02]  /*4680*/  LOP3.LUT R28, R39, R28, RZ, 0xc0, !PT ;  /* 0x0000001c271c7212 */ /* 0x000fe400078ec0ff */
[----:B------:R-:W-:Y:S02]  /*4690*/  VOTE.ANY R39, PT, P0 ;  /* 0x0000000000277806 */ /* 0x000fe400000e0100 */
[----:B------:R-:W-:Y:S02]  /*46a0*/  @!P6 LOP3.LUT R55, RZ, R55, RZ, 0x33, !PT ;  /* 0x00000037ff37e212 */ /* 0x000fe400078e33ff */
        /* <DEDUP_REMOVED lines=8> */
[----:B------:R-:W-:-:S05]  /*4730*/  IMAD R43, R38, 0x4, R29 ;  /* 0x00000004262b7824 */ /* 0x000fca00078e021d */
[----:B------:R0:W3:Y:S02]  /*4740*/  ATOMS.ADD R60, [R43], R28 ;  /* 0x0000001c2b3c738c */ /* 0x0000e40000000000 */
.L_x_52:
[----:B------:R-:W-:Y:S05]  /*4750*/  BSYNC.RECONVERGENT B0 ;  /* 0x0000000000007941 */ /* 0x000fea0003800200 */
.L_x_51:
[----:B------:R-:W-:Y:S01]  /*4760*/  R2P PR, R40, 0x7f ;  /* 0x0000007f28007804 */ /* 0x000fe20000000000 */
[----:B---3--:R3:W4:Y:S01]  /*4770*/  SHFL.IDX PT, R39, R60, R39, 0x1f ;  /* 0x00001f273c277589 */ /* 0x00872200000e0000 */
[----:B------:R-:W-:Y:S01]  /*4780*/  SHF.R.U32.HI R58, RZ, UR5, R16 ;  /* 0x00000005ff3a7c19 */ /* 0x000fe20008011610 */
[----:B------:R-:W-:Y:S01]  /*4790*/  BSSY.RECONVERGENT B0, `(.L_x_53) ;  /* 0x0000022000007945 */ /* 0x000fe20003800200 */
[----:B------:R-:W-:Y:S02]  /*47a0*/  IMAD.MOV.U32 R64, RZ, RZ, RZ ;  /* 0x000000ffff407224 */ /* 0x000fe400078e00ff */
[----:B------:R-:W-:-:S07]  /*47b0*/  LOP3.LUT R58, R58, UR4, RZ, 0x30, !PT ;  /* 0x000000043a3a7c12 */ /* 0x000fce000f8e30ff */
[----:B------:R-:W-:Y:S02]  /*47c0*/  VOTE.ANY R38, PT, P0 ;  /* 0x0000000000267806 */ /* 0x000fe400000e0100 */
[----:B0-----:R-:W-:Y:S02]  /*47d0*/  VOTE.ANY R43, PT, P1 ;  /* 0x00000000002b7806 */ /* 0x001fe400008e0100 */
[----:B------:R-:W-:Y:S02]  /*47e0*/  @!P0 LOP3.LUT R38, RZ, R38, RZ, 0x33, !PT ;  /* 0x00000026ff268212 */ /* 0x000fe400078e33ff */
[----:B------:R-:W-:Y:S02]  /*47f0*/  @!P1 LOP3.LUT R43, RZ, R43, RZ, 0x33, !PT ;  /* 0x0000002bff2b9212 */ /* 0x000fe400078e33ff */
[----:B------:R-:W-:Y:S02]  /*4800*/  LOP3.LUT P0, RZ, R40, 0x80, RZ, 0xc0, !PT ;  /* 0x0000008028ff7812 */ /* 0x000fe4000780c0ff */
[----:B------:R-:W-:-:S02]  /*4810*/  LOP3.LUT R38, R43, R38, RZ, 0xc0, !PT ;  /* 0x000000262b267212 */ /* 0x000fc400078ec0ff */
[----:B------:R-:W-:-:S04]  /*4820*/  VOTE.ANY R43, PT, P2 ;  /* 0x00000000002b7806 */ /* 0x000fc800010e0100 */
[----:B------:R-:W-:-:S04]  /*4830*/  @!P2 LOP3.LUT R43, RZ, R43, RZ, 0x33, !PT ;  /* 0x0000002bff2ba212 */ /* 0x000fc800078e33ff */
[----:B------:R-:W-:Y:S02]  /*4840*/  LOP3.LUT R38, R43, R38, RZ, 0xc0, !PT ;  /* 0x000000262b267212 */ /* 0x000fe400078ec0ff */
        /* <DEDUP_REMOVED lines=14> */
[----:B------:R-:W-:-:S04]  /*4930*/  LOP3.LUT R55, R43, R38, RZ, 0xc0, !PT ;  /* 0x000000262b377212 */ /* 0x000fc800078ec0ff */
[----:B------:R-:W0:Y:S01]  /*4940*/  FLO.U32 R43, R55 ;  /* 0x00000037002b7300 */ /* 0x000e2200000e0000 */
[----:B------:R-:W-:-:S07]  /*4950*/  LOP3.LUT R38, R14, R55, RZ, 0xc0, !PT ;  /* 0x000000370e267212 */ /* 0x000fce00078ec0ff */
[----:B------:R-:W1:Y:S01]  /*4960*/  POPC R38, R38 ;  /* 0x0000002600267309 */ /* 0x000e620000000000 */
[----:B0-----:R-:W-:-:S13]  /*4970*/  ISETP.NE.AND P0, PT, R24, R43, PT ;  /* 0x0000002b1800720c */ /* 0x001fda0003f05270 */
[----:B-1-34-:R-:W-:Y:S05]  /*4980*/  @P0 BRA `(.L_x_54) ;  /* 0x0000000000080947 */ /* 0x01afea0003800000 */
[----:B------:R-:W-:-:S05]  /*4990*/  IMAD R55, R40, 0x4, R29 ;  /* 0x0000000428377824 */ /* 0x000fca00078e021d */
[----:B------:R0:W1:Y:S02]  /*49a0*/  ATOMS.ADD R64, [R55], R38 ;  /* 0x000000263740738c */ /* 0x0000640000000000 */
.L_x_54:
[----:B------:R-:W-:Y:S05]  /*49b0*/  BSYNC.RECONVERGENT B0 ;  /* 0x0000000000007941 */ /* 0x000fea0003800200 */
.L_x_53:
[----:B------:R-:W-:Y:S01]  /*49c0*/  R2P PR, R58, 0x7f ;  /* 0x0000007f3a007804 */ /* 0x000fe20000000000 */
[----:B-1----:R1:W3:Y:S01]  /*49d0*/  SHFL.IDX PT, R43, R64, R43, 0x1f ;  /* 0x00001f2b402b7589 */ /* 0x0022e200000e0000 */
        /* <DEDUP_REMOVED lines=30> */
[----:B------:R-:W4:Y:S01]  /*4bc0*/  POPC R40, R40 ;  /* 0x0000002800287309 */ /* 0x000f220000000000 */
[----:B0-----:R-:W-:-:S13]  /*4bd0*/  ISETP.NE.AND P0, PT, R24, R55, PT ;  /* 0x000000371800720c */ /* 0x001fda0003f05270 */
[----:B-1-34-:R-:W-:Y:S05]  /*4be0*/  @P0 BRA `(.L_x_56) ;  /* 0x0000000000080947 */ /* 0x01afea0003800000 */
[----:B------:R-:W-:-:S05]  /*4bf0*/  IMAD R59, R58, 0x4, R29 ;  /* 0x000000043a3b7824 */ /* 0x000fca00078e021d */
[----:B------:R0:W1:Y:S02]  /*4c00*/  ATOMS.ADD R62, [R59], R40 ;  /* 0x000000283b3e738c */ /* 0x0000640000000000 */
.L_x_56:
[----:B------:R-:W-:Y:S05]  /*4c10*/  BSYNC.RECONVERGENT B0 ;  /* 0x0000000000007941 */ /* 0x000fea0003800200 */
.L_x_55:
[----:B------:R-:W-:Y:S01]  /*4c20*/  R2P PR, R60, 0x7f ;  /* 0x0000007f3c007804 */ /* 0x000fe20000000000 */
[----:B--2---:R-:W-:Y:S01]  /*4c30*/  IMAD.IADD R44, R44, 0x1, R47 ;  /* 0x000000012c2c7824 */ /* 0x004fe200078e022f */
[----:B------:R-:W-:Y:S01]  /*4c40*/  BSSY.RECONVERGENT B0, `(.L_x_57) ;  /* 0x0000025000007945 */ /* 0x000fe20003800200 */
[----:B------:R-:W-:Y:S02]  /*4c50*/  IMAD.IADD R46, R46, 0x1, R49 ;  /* 0x000000012e2e7824 */ /* 0x000fe400078e0231 */
[----:B-1----:R1:W2:Y:S01]  /*4c60*/  SHFL.IDX PT, R49, R62, R55, 0x1f ;  /* 0x00001f373e317589 */ /* 0x0022a200000e0000 */
[----:B------:R-:W-:-:S07]  /*4c70*/  IMAD.MOV.U32 R64, RZ, RZ, RZ ;  /* 0x000000ffff407224 */ /* 0x000fce00078e00ff */
[----:B------:R-:W-:Y:S02]  /*4c80*/  VOTE.ANY R58, PT, P0 ;  /* 0x00000000003a7806 */ /* 0x000fe400000e0100 */
[----:B------:R-:W-:Y:S02]  /*4c90*/  VOTE.ANY R47, PT, P1 ;  /* 0x00000000002f7806 */ /* 0x000fe400008e0100 */
        /* <DEDUP_REMOVED lines=22> */
[----:B------:R-:W-:Y:S02]  /*4e00*/  SHF.R.U32.HI R58, RZ, UR5, R6 ;  /* 0x00000005ff3a7c19 */ /* 0x000fe40008011606 */
[----:B0-----:R-:W0:Y:S01]  /*4e10*/  FLO.U32 R59, R61 ;  /* 0x0000003d003b7300 */ /* 0x001e2200000e0000 */
[----:B------:R-:W-:Y:S02]  /*4e20*/  LOP3.LUT R47, R14, R61, RZ, 0xc0, !PT ;  /* 0x0000003d0e2f7212 */ /* 0x000fe400078ec0ff */
[----:B------:R-:W-:-:S05]  /*4e30*/  LOP3.LUT R58, R58, UR4, RZ, 0x30, !PT ;  /* 0x000000043a3a7c12 */ /* 0x000fca000f8e30ff */
[----:B------:R-:W3:Y:S01]  /*4e40*/  POPC R47, R47 ;  /* 0x0000002f002f7309 */ /* 0x000ee20000000000 */
[----:B0-----:R-:W-:-:S13]  /*4e50*/  ISETP.NE.AND P0, PT, R24, R59, PT ;  /* 0x0000003b1800720c */ /* 0x001fda0003f05270 */
[----:B-123--:R-:W-:Y:S05]  /*4e60*/  @P0 BRA `(.L_x_58) ;  /* 0x0000000000080947 */ /* 0x00efea0003800000 */
[----:B------:R-:W-:-:S05]  /*4e70*/  IMAD R60, R60, 0x4, R29 ;  /* 0x000000043c3c7824 */ /* 0x000fca00078e021d */
[----:B------:R0:W1:Y:S02]  /*4e80*/  ATOMS.ADD R64, [R60], R47 ;  /* 0x0000002f3c40738c */ /* 0x0000640000000000 */
.L_x_58:
[----:B------:R-:W-:Y:S05]  /*4e90*/  BSYNC.RECONVERGENT B0 ;  /* 0x0000000000007941 */ /* 0x000fea0003800200 */
.L_x_57:
[----:B------:R-:W-:Y:S01]  /*4ea0*/  R2P PR, R58, 0x7f ;  /* 0x0000007f3a007804 */ /* 0x000fe20000000000 */
[----:B------:R-:W-:Y:S01]  /*4eb0*/  IMAD.IADD R52, R51, 0x1, R52 ;  /* 0x0000000133347824 */ /* 0x000fe200078e0234 */
[----:B-1----:R1:W2:Y:S01]  /*4ec0*/  SHFL.IDX PT, R64, R64, R59, 0x1f ;  /* 0x00001f3b40407589 */ /* 0x0022a200000e0000 */
[----:B------:R-:W-:Y:S01]  /*4ed0*/  BSSY.RECONVERGENT B0, `(.L_x_59) ;  /* 0x0000024000007945 */ /* 0x000fe20003800200 */
[----:B------:R-:W-:Y:S02]  /*4ee0*/  IMAD.IADD R56, R53, 0x1, R56 ;  /* 0x0000000135387824 */ /* 0x000fe400078e0238 */
[----:B------:R-:W-:-:S07]  /*4ef0*/  IMAD.MOV.U32 R62, RZ, RZ, RZ ;  /* 0x000000ffff3e7224 */ /* 0x000fce00078e00ff */
        /* <DEDUP_REMOVED lines=25> */
[----:B------:R-:W0:Y:S01]  /*5090*/  FLO.U32 R55, R61 ;  /* 0x0000003d00377300 */ /* 0x000e2200000e0000 */
[----:B------:R-:W-:Y:S02]  /*50a0*/  LOP3.LUT R51, R14, R61, RZ, 0xc0, !PT ;  /* 0x0000003d0e337212 */ /* 0x000fe400078ec0ff */
[----:B------:R-:W-:-:S05]  /*50b0*/  LOP3.LUT R60, R60, UR4, RZ, 0x30, !PT ;  /* 0x000000043c3c7c12 */ /* 0x000fca000f8e30ff */
[----:B------:R-:W3:Y:S01]  /*50c0*/  POPC R51, R51 ;  /* 0x0000003300337309 */ /* 0x000ee20000000000 */
[----:B0-----:R-:W-:-:S13]  /*50d0*/  ISETP.NE.AND P0, PT, R24, R55, PT ;  /* 0x000000371800720c */ /* 0x001fda0003f05270 */
[----:B-123--:R-:W-:Y:S05]  /*50e0*/  @P0 BRA `(.L_x_60) ;  /* 0x0000000000080947 */ /* 0x00efea0003800000 */
[----:B------:R-:W-:-:S05]  /*50f0*/  IMAD R58, R58, 0x4, R29 ;  /* 0x000000043a3a7824 */ /* 0x000fca00078e021d */
[----:B------:R0:W1:Y:S02]  /*5100*/  ATOMS.ADD R62, [R58], R51 ;  /* 0x000000333a3e738c */ /* 0x0000640000000000 */
.L_x_60:
[----:B------:R-:W-:Y:S05]  /*5110*/  BSYNC.RECONVERGENT B0 ;  /* 0x0000000000007941 */ /* 0x000fea0003800200 */
.L_x_59:
[----:B------:R-:W-:Y:S01]  /*5120*/  R2P PR, R60, 0x7f ;  /* 0x0000007f3c007804 */ /* 0x000fe20000000000 */
[----:B------:R-:W-:Y:S01]  /*5130*/  IMAD.IADD R48, R48, 0x1, R45 ;  /* 0x0000000130307824 */ /* 0x000fe200078e022d */
[----:B-1----:R1:W2:Y:S01]  /*5140*/  SHFL.IDX PT, R62, R62, R55, 0x1f ;  /* 0x00001f373e3e7589 */ /* 0x0022a200000e0000 */
[----:B------:R-:W-:Y:S01]  /*5150*/  BSSY.RECONVERGENT B0, `(.L_x_61) ;  /* 0x0000024000007945 */ /* 0x000fe20003800200 */
[----:B------:R-:W-:-:S09]  /*5160*/  IMAD.MOV.U32 R66, RZ, RZ, RZ ;  /* 0x000000ffff427224 */ /* 0x000fd200078e00ff */
        /* <DEDUP_REMOVED lines=23> */
[----:B------:R-:W-:Y:S01]  /*52e0*/  LOP3.LUT R53, R58, R53, RZ, 0xc0, !PT ;  /* 0x000000353a357212 */ /* 0x000fe200078ec0ff */
[----:B------:R-:W-:Y:S01]  /*52f0*/  IMAD.IADD R58, R37, 0x1, R36 ;  /* 0x00000001253a7824 */ /* 0x000fe200078e0224 */
        /* <DEDUP_REMOVED lines=9> */
.L_x_62:
[----:B------:R-:W-:Y:S05]  /*5390*/  BSYNC.RECONVERGENT B0 ;  /* 0x0000000000007941 */ /* 0x000fea0003800200 */
.L_x_61:
[----:B------:R-:W-:Y:S01]  /*53a0*/  R2P PR, R36, 0x7f ;  /* 0x0000007f24007804 */ /* 0x000fe20000000000 */
[----:B------:R-:W-:Y:S01]  /*53b0*/  IMAD.IADD R34, R35, 0x1, R34 ;  /* 0x0000000123227824 */ /* 0x000fe200078e0222 */
[----:B------:R-:W-:Y:S01]  /*53c0*/  BSSY.RECONVERGENT B0, `(.L_x_63) ;  /* 0x0000022000007945 */ /* 0x000fe20003800200 */
[----:B------:R-:W-:-:S10]  /*53d0*/  IMAD.MOV.U32 R55, RZ, RZ, RZ ;  /* 0x000000ffff377224 */ /* 0x000fd400078e00ff */
        /* <DEDUP_REMOVED lines=24> */
[----:B-1----:R0:W1:Y:S02]  /*5560*/  SHFL.IDX PT, R60, R66, R45, 0x1f ;  /* 0x00001f2d423c7589 */ /* 0x00206400000e0000 */
[----:B------:R-:W2:Y:S01]  /*5570*/  FLO.U32 R59, R53 ;  /* 0x00000035003b7300 */ /* 0x000ea200000e0000 */
[----:B------:R-:W-:-:S07]  /*5580*/  LOP3.LUT R35, R14, R53, RZ, 0xc0, !PT ;  /* 0x000000350e237212 */ /* 0x000fce00078ec0ff */
[----:B------:R-:W3:Y:S01]  /*5590*/  POPC R35, R35 ;  /* 0x0000002300237309 */ /* 0x000ee20000000000 */
[----:B--2---:R-:W-:-:S13]  /*55a0*/  ISETP.NE.AND P0, PT, R24, R59, PT ;  /* 0x0000003b1800720c */ /* 0x004fda0003f05270 */
[----:B01-3--:R-:W-:Y:S05]  /*55b0*/  @P0 BRA `(.L_x_64) ;  /* 0x0000000000080947 */ /* 0x00bfea0003800000 */
[----:B------:R-:W-:-:S05]  /*55c0*/  IMAD R36, R36, 0x4, R29 ;  /* 0x0000000424247824 */ /* 0x000fca00078e021d */
[----:B------:R0:W1:Y:S02]  /*55d0*/  ATOMS.ADD R55, [R36], R35 ;  /* 0x000000232437738c */ /* 0x0000640000000000 */
.L_x_64:
[----:B------:R-:W-:Y:S05]  /*55e0*/  BSYNC.RECONVERGENT B0 ;  /* 0x0000000000007941 */ /* 0x000fea0003800200 */
.L_x_63:
[----:B------:R-:W-:Y:S01]  /*55f0*/  R2P PR, R26, 0x7f ;  /* 0x0000007f1a007804 */ /* 0x000fe20000000000 */
[----:B01----:R0:W1:Y:S01]  /*5600*/  SHFL.IDX PT, R36, R55, R59, 0x1f ;  /* 0x00001f3b37247589 */ /* 0x00306200000e0000 */
[----:B------:R-:W-:Y:S11]  /*5610*/  BSSY.RECONVERGENT B0, `(.L_x_65) ;  /* 0x0000021000007945 */ /* 0x000ff60003800200 */
[----:B------:R-:W-:-:S02]  /*5620*/  VOTE.ANY R45, PT, P0 ;  /* 0x00000000002d7806 */ /* 0x000fc400000e0100 */
[----:B------:R-:W-:Y:S02]  /*5630*/  VOTE.ANY R66, PT, P1 ;  /* 0x0000000000427806 */ /* 0x000fe400008e0100 */
[----:B------:R-:W-:Y:S02]  /*5640*/  @!P0 LOP3.LUT R45, RZ, R45, RZ, 0x33, !PT ;  /* 0x0000002dff2d8212 */ /* 0x000fe400078e33ff */
[----:B------:R-:W-:Y:S02]  /*5650*/  @!P1 LOP3.LUT R66, RZ, R66, RZ, 0x33, !PT ;  /* 0x00000042ff429212 */ /* 0x000fe400078e33ff */
[----:B------:R-:W-:Y:S02]  /*5660*/  LOP3.LUT P0, RZ, R26, 0x80, RZ, 0xc0, !PT ;  /* 0x000000801aff7812 */ /* 0x000fe4000780c0ff */
        /* <DEDUP_REMOVED lines=19> */
[----:B------:R-:W2:Y:S01]  /*57a0*/  FLO.U32 R53, R45 ;  /* 0x0000002d00357300 */ /* 0x000ea200000e0000 */
[----:B------:R-:W-:-:S07]  /*57b0*/  LOP3.LUT R14, R14, R45, RZ, 0xc0, !PT ;  /* 0x0000002d0e0e7212 */ /* 0x000fce00078ec0ff */
[----:B0-----:R0:W3:Y:S01]  /*57c0*/  POPC R55, R14 ;  /* 0x0000000e00377309 */ /* 0x0010e20000000000 */
[----:B--2---:R-:W-:Y:S01]  /*57d0*/  ISETP.NE.AND P0, PT, R24, R53, PT ;  /* 0x000000351800720c */ /* 0x004fe20003f05270 */
[----:B------:R-:W-:-:S12]  /*57e0*/  IMAD.MOV.U32 R24, RZ, RZ, RZ ;  /* 0x000000ffff187224 */ /* 0x000fd800078e00ff */
[----:B01-3--:R-:W-:Y:S05]  /*57f0*/  @P0 BRA `(.L_x_66) ;  /* 0x0000000000080947 */ /* 0x00bfea0003800000 */
[----:B------:R-:W-:-:S06]  /*5800*/  IMAD R24, R26, 0x4, R29 ;  /* 0x000000041a187824 */ /* 0x000fcc00078e021d */
[----:B------:R0:W1:Y:S02]  /*5810*/  ATOMS.ADD R24, [R24], R55 ;  /* 0x000000371818738c */ /* 0x0000640000000000 */
.L_x_66:
[----:B------:R-:W-:Y:S05]  /*5820*/  BSYNC.RECONVERGENT B0 ;  /* 0x0000000000007941 */ /* 0x000fea0003800200 */
.L_x_65:
[----:B------:R-:W-:Y:S01]  /*5830*/  BAR.SYNC.DEFER_BLOCKING 0x0 ;  /* 0x0000000000007b1d */ /* 0x000fe20000010000 */
[----:B------:R-:W-:Y:S01]  /*5840*/  IMAD.IADD R26, R40, 0x1, R49 ;  /* 0x00000001281a7824 */ /* 0x000fe200078e0231 */
[----:B------:R-:W-:Y:S01]  /*5850*/  ISETP.NE.AND P0, PT, R50, RZ, PT ;  /* 0x000000ff3200720c */ /* 0x000fe20003f05270 */
[----:B------:R-:W-:Y:S02]  /*5860*/  IMAD.IADD R28, R28, 0x1, R39 ;  /* 0x000000011c1c7824 */ /* 0x000fe400078e0227 */
[----:B------:R-:W-:Y:S01]  /*5870*/  IMAD R40, R44, 0x4, R7 ;  /* 0x000000042c287824 */ /* 0x000fe200078e0207 */
[----:B------:R-:W-:Y:S01]  /*5880*/  BSSY B1, `(.L_x_67) ;  /* 0x000005c000017945 */ /* 0x000fe20003800000 */
[----:B------:R-:W-:Y:S01]  /*5890*/  IMAD.IADD R14, R38, 0x1, R43 ;  /* 0x00000001260e7824 */ /* 0x000fe200078e022b */
[----:B-1----:R-:W1:Y:S01]  /*58a0*/  SHFL.IDX PT, R24, R24, R53, 0x1f ;  /* 0x00001f3518187589 */ /* 0x002e6200000e0000 */
[----:B------:R-:W-:Y:S02]  /*58b0*/  IMAD R39, R46, 0x4, R7 ;  /* 0x000000042e277824 */ /* 0x000fe400078e0207 */
[----:B------:R-:W-:-:S02]  /*58c0*/  IMAD.IADD R60, R37, 0x1, R60 ;  /* 0x00000001253c7824 */ /* 0x000fc400078e023c */
[--C-:B------:R-:W-:Y:S02]  /*58d0*/  IMAD R38, R52, 0x4, R7.reuse ;  /* 0x0000000434267824 */ /* 0x100fe400078e0207 */
[----:B------:R-:W-:Y:S02]  /*58e0*/  IMAD.IADD R32, R33, 0x1, R32 ;  /* 0x0000000121207824 */ /* 0x000fe400078e0220 */
[----:B------:R-:W-:Y:S02]  /*58f0*/  IMAD.IADD R44, R35, 0x1, R36 ;  /* 0x00000001232c7824 */ /* 0x000fe400078e0224 */
[--C-:B------:R-:W-:Y:S02]  /*5900*/  IMAD R37, R56, 0x4, R7.reuse ;  /* 0x0000000438257824 */ /* 0x100fe400078e0207 */
[----:B------:R-:W-:Y:S02]  /*5910*/  IMAD.IADD R30, R31, 0x1, R30 ;  /* 0x000000011f1e7824 */ /* 0x000fe400078e021e */
[--C-:B------:R-:W-:Y:S01]  /*5920*/  IMAD R36, R48, 0x4, R7.reuse ;  /* 0x0000000430247824 */ /* 0x100fe200078e0207 */
[----:B------:R2:W-:Y:S01]  /*5930*/  STS [R40+-0x4], R27 ;  /* 0xfffffc1b28007388 */ /* 0x0005e20000000800 */
[----:B------:R-:W-:-:S02]  /*5940*/  IMAD R35, R58, 0x4, R7 ;  /* 0x000000043a237824 */ /* 0x000fc400078e0207 */
[--C-:B------:R-:W-:Y:S01]  /*5950*/  IMAD R34, R34, 0x4, R7.reuse ;  /* 0x0000000422227824 */ /* 0x100fe200078e0207 */
[----:B------:R-:W-:Y:S01]  /*5960*/  STS [R39+-0x4], R22 ;  /* 0xfffffc1627007388 */ /* 0x000fe20000000800 */
[--C-:B------:R-:W-:Y:S02]  /*5970*/  IMAD R33, R32, 0x4, R7.reuse ;  /* 0x0000000420217824 */ /* 0x100fe400078e0207 */
[----:B------:R-:W-:Y:S01]  /*5980*/  IMAD.IADD R64, R47, 0x1, R64 ;  /* 0x000000012f407824 */ /* 0x000fe200078e0240 */
[----:B------:R-:W-:Y:S01]  /*5990*/  STS [R38+-0x4], R21 ;  /* 0xfffffc1526007388 */ /* 0x000fe20000000800 */
[--C-:B------:R-:W-:Y:S02]  /*59a0*/  IMAD R32, R30, 0x4, R7.reuse ;  /* 0x000000041e207824 */ /* 0x100fe400078e0207 */
[----:B------:R-:W-:Y:S01]  /*59b0*/  IMAD.IADD R62, R51, 0x1, R62 ;  /* 0x00000001333e7824 */ /* 0x000fe200078e023e */
[----:B------:R-:W-:Y:S01]  /*59c0*/  STS [R37+-0x4], R18 ;  /* 0xfffffc1225007388 */ /* 0x000fe20000000800 */
[----:B------:R-:W-:-:S02]  /*59d0*/  IMAD R31, R28, 0x4, R7 ;  /* 0x000000041c1f7824 */ /* 0x000fc400078e0207 */
[--C-:B------:R-:W-:Y:S01]  /*59e0*/  IMAD R30, R14, 0x4, R7.reuse ;  /* 0x000000040e1e7824 */ /* 0x100fe200078e0207 */
[----:B------:R-:W-:Y:S01]  /*59f0*/  STS [R36+-0x4], R23 ;  /* 0xfffffc1724007388 */ /* 0x000fe20000000800 */
[--C-:B------:R-:W-:Y:S02]  /*5a00*/  IMAD R29, R26, 0x4, R7.reuse ;  /* 0x000000041a1d7824 */ /* 0x100fe400078e0207 */
[----:B-1----:R-:W-:Y:S01]  /*5a10*/  IMAD.IADD R24, R55, 0x1, R24 ;  /* 0x0000000137187824 */ /* 0x002fe200078e0218 */
[----:B------:R-:W-:Y:S01]  /*5a20*/  STS [R35+-0x4], R20 ;  /* 0xfffffc1423007388 */ /* 0x000fe20000000800 */
[--C-:B------:R-:W-:Y:S02]  /*5a30*/  IMAD R28, R64, 0x4, R7.reuse ;  /* 0x00000004401c7824 */ /* 0x100fe400078e0207 */
[--C-:B--2---:R-:W-:Y:S01]  /*5a40*/  IMAD R27, R62, 0x4, R7.reuse ;  /* 0x000000043e1b7824 */ /* 0x104fe200078e0207 */
[----:B------:R1:W-:Y:S01]  /*5a50*/  STS [R34+-0x4], R25 ;  /* 0xfffffc1922007388 */ /* 0x0003e20000000800 */
[----:B------:R-:W-:-:S02]  /*5a60*/  IMAD R26, R60, 0x4, R7 ;  /* 0x000000043c1a7824 */ /* 0x000fc400078e0207 */
[--C-:B------:R-:W-:Y:S01]  /*5a70*/  IMAD R24, R24, 0x4, R7.reuse ;  /* 0x0000000418187824 */ /* 0x100fe200078e0207 */
[----:B------:R-:W-:Y:S04]  /*5a80*/  STS [R33+-0x4], R10 ;  /* 0xfffffc0a21007388 */ /* 0x000fe80000000800 */
[----:B------:R-:W-:Y:S01]  /*5a90*/  STS [R32+-0x4], R17 ;  /* 0xfffffc1120007388 */ /* 0x000fe20000000800 */
[----:B-1----:R-:W-:-:S03]  /*5aa0*/  IMAD R25, R44, 0x4, R7 ;  /* 0x000000042c197824 */ /* 0x002fc600078e0207 */
[----:B------:R-:W-:Y:S04]  /*5ab0*/  STS [R31+-0x4], R12 ;  /* 0xfffffc0c1f007388 */ /* 0x000fe80000000800 */
[----:B------:R1:W-:Y:S04]  /*5ac0*/  STS [R30+-0x4], R19 ;  /* 0xfffffc131e007388 */ /* 0x0003e80000000800 */
[----:B------:R2:W-:Y:S04]  /*5ad0*/  STS [R29+-0x4], R16 ;  /* 0xfffffc101d007388 */ /* 0x0005e80000000800 */
[----:B------:R2:W-:Y:S01]  /*5ae0*/  STS [R28+-0x4], R9 ;  /* 0xfffffc091c007388 */ /* 0x0005e20000000800 */
[----:B-1----:R-:W-:-:S03]  /*5af0*/  IMAD R19, R3, 0x8, R7 ;  /* 0x0000000803137824 */ /* 0x002fc600078e0207 */
[----:B------:R2:W-:Y:S04]  /*5b00*/  STS [R27+-0x4], R6 ;  /* 0xfffffc061b007388 */ /* 0x0005e80000000800 */
[----:B------:R2:W-:Y:S04]  /*5b10*/  STS [R26+-0x4], R11 ;  /* 0xfffffc0b1a007388 */ /* 0x0005e80000000800 */
[----:B------:R2:W-:Y:S04]  /*5b20*/  STS [R25+-0x4], R8 ;  /* 0xfffffc0819007388 */ /* 0x0005e80000000800 */
[----:B------:R2:W-:Y:S01]  /*5b30*/  STS [R24+-0x4], R13 ;  /* 0xfffffc0d18007388 */ /* 0x0005e20000000800 */
[----:B------:R-:W-:Y:S05]  /*5b40*/  @P0 BRA `(.L_x_68) ;  /* 0x0000000000bc0947 */ /* 0x000fea0003800000 */
[----:B------:R-:W1:Y:S02]  /*5b50*/  LDCU.64 UR8, c[0x0][0x398] ;  /* 0x00007300ff0877ac */ /* 0x000e640008000a00 */
[----:B-1----:R-:W-:-:S04]  /*5b60*/  LEA R10, P0, R3, UR8, 0x3 ;  /* 0x00000008030a7c11 */ /* 0x002fc8000f8018ff */
[----:B--2---:R-:W-:-:S05]  /*5b70*/  LEA.HI.X R11, R3, UR9, RZ, 0x3, P0 ;  /* 0x00000009030b7c11 */ /* 0x004fca00080f1cff */
[----:B------:R-:W2:Y:S01]  /*5b80*/  LDG.E.64 R8, desc[UR6][R10.64] ;  /* 0x000000060a087981 */ /* 0x000ea2000c1e1b00 */
[----:B------:R-:W-:Y:S02]  /*5b90*/  SHF.R.S32.HI R13, RZ, 0x1f, R15 ;  /* 0x0000001fff0d7819 */ /* 0x000fe4000001140f */
[----:B--2---:R-:W-:-:S05]  /*5ba0*/  IADD3 R8, P0, PT, -R15, R8, RZ ;  /* 0x000000080f087210 */ /* 0x004fca0007f1e1ff */
[----:B------:R-:W-:Y:S01]  /*5bb0*/  IMAD.X R9, R9, 0x1, ~R13, P0 ;  /* 0x0000000109097824 */ /* 0x000fe200000e0e0d */
[----:B------:R-:W-:Y:S01]  /*5bc0*/  ISETP.GE.AND P0, PT, R42, 0x1, PT ;  /* 0x000000012a00780c */ /* 0x000fe20003f06270 */
[----:B------:R-:W-:-:S03]  /*5bd0*/  IMAD.MOV.U32 R13, RZ, RZ, R0 ;  /* 0x000000ffff0d7224 */ /* 0x000fc600078e0000 */
[----:B------:R1:W-:Y:S09]  /*5be0*/  STS.64 [R19+0x6600], R8 ;  /* 0x0066000813007388 */ /* 0x0003f20000000a00 */
[----:B------:R-:W-:Y:S05]  /*5bf0*/  @!P0 BRA `(.L_x_69) ;  /* 0x00000000006c8947 */ /* 0x000fea0003800000 */
[----:B------:R-:W-:Y:S01]  /*5c00*/  BSSY B0, `(.L_x_70) ;  /* 0x0000019000007945 */ /* 0x000fe20003800000 */
[----:B------:R-:W-:Y:S02]  /*5c10*/  IMAD.MOV.U32 R6, RZ, RZ, -0x1 ;  /* 0xffffffffff067424 */ /* 0x000fe400078e00ff */
[----:B------:R-:W-:Y:S02]  /*5c20*/  IMAD.MOV.U32 R10, RZ, RZ, R42 ;  /* 0x000000ffff0a7224 */ /* 0x000fe400078e002a */
[----:B------:R-:W-:-:S07]  /*5c30*/  IMAD.MOV.U32 R13, RZ, RZ, R0 ;  /* 0x000000ffff0d7224 */ /* 0x000fce00078e0000 */
.L_x_74:
[----:B-1----:R-:W1:Y:S01]  /*5c40*/  LDC.64 R8, c[0x0][0x380] ;  /* 0x0000e000ff087b82 */ /* 0x002e620000000a00 */
[----:B------:R-:W-:Y:S01]  /*5c50*/  VIADD R17, R10, 0xffffffff ;  /* 0xffffffff0a117836 */ /* 0x000fe20000000000 */
[----:B------:R-:W-:Y:S03]  /*5c60*/  BSSY B2, `(.L_x_71) ;  /* 0x0000008000027945 */ /* 0x000fe60003800000 */
[----:B------:R-:W-:-:S04]  /*5c70*/  IMAD R11, R17, 0x100, R3 ;  /* 0x00000100110b7824 */ /* 0x000fc800078e0203 */
[----:B-1----:R-:W-:-:S07]  /*5c80*/  IMAD.WIDE R8, R11, 0x4, R8 ;  /* 0x000000040b087825 */ /* 0x002fce00078e0208 */
.L_x_72:
[----:B------:R-:W-:Y:S05]  /*5c90*/  YIELD ;  /* 0x0000000000007946 */ /* 0x000fea0003800000 */
[----:B------:R1:W-:Y:S06]  /*5ca0*/  MEMBAR.SC.CTA ;  /* 0x0000000000007992 */ /* 0x0003ec0000000000 */
[----:B-1----:R-:W2:Y:S02]  /*5cb0*/  LDG.E.STRONG.SYS R11, desc[UR6][R8.64] ;  /* 0x00000006080b7981 */ /* 0x002ea4000c1f5900 */
[----:B--2---:R-:W-:-:S13]  /*5cc0*/  ISETP.NE.AND P0, PT, R11, RZ, PT ;  /* 0x000000ff0b00720c */ /* 0x004fda0003f05270 */
[----:B------:R-:W-:Y:S05]  /*5cd0*/  @!P0 BRA `(.L_x_72) ;  /* 0xfffffffc00ec8947 */ /* 0x000fea000383ffff */
[----:B------:R-:W-:Y:S05]  /*5ce0*/  BSYNC B2 ;  /* 0x0000000000027941 */ /* 0x000fea0003800000 */
.L_x_71:
[----:B------:R-:W-:Y:S01]  /*5cf0*/  BSSY.RECONVERGENT B2, `(.L_x_73) ;  /* 0x0000006000027945 */ /* 0x000fe20003800200 */
[C---:B------:R-:W-:Y:S02]  /*5d00*/  ISETP.GT.AND P0, PT, R11.reuse, -0x1, PT ;  /* 0xffffffff0b00780c */ /* 0x040fe40003f04270 */
[----:B------:R-:W-:Y:S01]  /*5d10*/  LOP3.LUT R8, R11, 0x3fffffff, RZ, 0xc0, !PT ;  /* 0x3fffffff0b087812 */ /* 0x000fe200078ec0ff */
[----:B------:R-:W-:Y:S05]  /*5d20*/  WARPSYNC.EXCLUSIVE R6 ;  /* 0x0000000006007348 */ /* 0x000fea0003a00000 */
[----:B------:R-:W-:-:S05]  /*5d30*/  IMAD.IADD R13, R8, 0x1, R13 ;  /* 0x00000001080d7824 */ /* 0x000fca00078e020d */
[----:B------:R-:W-:-:S07]  /*5d40*/  VOTE.ANY R6, PT, P0 ;  /* 0x0000000000067806 */ /* 0x000fce00000e0100 */
[----:B------:R-:W-:Y:S05]  /*5d50*/  BSYNC.RECONVERGENT B2 ;  /* 0x0000000000027941 */ /* 0x000fea0003800200 */
.L_x_73:
[----:B------:R-:W-:Y:S01]  /*5d60*/  ISETP.GT.U32.AND P1, PT, R10, 0x1, PT ;  /* 0x000000010a00780c */ /* 0x000fe20003f24070 */
[----:B------:R-:W-:-:S12]  /*5d70*/  IMAD.MOV.U32 R10, RZ, RZ, R17 ;  /* 0x000000ffff0a7224 */ /* 0x000fd800078e0011 */
[----:B------:R-:W-:Y:S05]  /*5d80*/  @P0 BRA P1, `(.L_x_74) ;  /* 0xfffffffc00ac0947 */ /* 0x000fea000083ffff */
[----:B------:R-:W-:Y:S05]  /*5d90*/  BSYNC B0 ;  /* 0x0000000000007941 */ /* 0x000fea0003800000 */
.L_x_70:
[----:B------:R2:W3:Y:S02]  /*5da0*/  LDS.64 R8, [R19+0x6600] ;  /* 0x0066000013087984 */ /* 0x0004e40000000a00 */
.L_x_69:
[----:B------:R-:W4:Y:S01]  /*5db0*/  LDC.64 R10, c[0x0][0x380] ;  /* 0x0000e000ff0a7b82 */ /* 0x000f220000000a00 */
[C---:B------:R-:W-:Y:S01]  /*5dc0*/  IMAD.IADD R17, R13.reuse, 0x1, -R0 ;  /* 0x000000010d117824 */ /* 0x040fe200078e0a00 */
[----:B------:R-:W-:Y:S01]  /*5dd0*/  LOP3.LUT R13, R13, 0x80000000, RZ, 0xfc, !PT ;  /* 0x800000000d0d7812 */ /* 0x000fe200078efcff */
[----:B------:R-:W-:-:S03]  /*5de0*/  IMAD R21, R42, 0x100, R3 ;  /* 0x000001002a157824 */ /* 0x000fc600078e0203 */
[----:B-1-3--:R-:W-:-:S04]  /*5df0*/  IADD3 R8, P0, PT, R17, R8, RZ ;  /* 0x0000000811087210 */ /* 0x00afc80007f1e0ff */
[----:B------:R-:W-:-:S05]  /*5e00*/  LEA.HI.X.SX32 R9, R17, R9, 0x1, P0 ;  /* 0x0000000911097211 */ /* 0x000fca00000f0eff */
[----:B------:R1:W-:Y:S01]  /*5e10*/  STS.64 [R19+0x6600], R8 ;  /* 0x0066000813007388 */ /* 0x0003e20000000a00 */
[----:B----4-:R-:W-:-:S05]  /*5e20*/  IMAD.WIDE R10, R21, 0x4, R10 ;  /* 0x00000004150a7825 */ /* 0x010fca00078e020a */
[----:B------:R1:W-:Y:S02]  /*5e30*/  STG.E.STRONG.SYS desc[UR6][R10.64], R13 ;  /* 0x0000000d0a007986 */ /* 0x0003e4000c115906 */
.L_x_68:
[----:B------:R-:W-:Y:S05]  /*5e40*/  BSYNC B1 ;  /* 0x0000000000017941 */ /* 0x000fea0003800000 */
.L_x_67:
[----:B------:R-:W3:Y:S01]  /*5e50*/  LDC R23, c[0x0][0x3c0] ;  /* 0x0000f000ff177b82 */ /* 0x000ee20000000800 */
[----:B--2---:R-:W-:-:S07]  /*5e60*/  VIADD R6, R54, 0x1980 ;  /* 0x0000198036067836 */ /* 0x004fce0000000000 */
[----:B-1----:R-:W1:Y:S01]  /*5e70*/  LDC.64 R10, c[0x0][0x390] ;  /* 0x0000e400ff0a7b82 */ /* 0x002e620000000a00 */
[----:B---3--:R-:W-:Y:S02]  /*5e80*/  ISETP.GE.AND P0, PT, R6, R23, PT ;  /* 0x000000170600720c */ /* 0x008fe40003f06270 */
[----:B-1----:R-:W-:-:S04]  /*5e90*/  ISETP.EQ.U32.AND P1, PT, R10, RZ, PT ;  /* 0x000000ff0a00720c */ /* 0x002fc80003f22070 */
[----:B------:R-:W-:-:S04]  /*5ea0*/  ISETP.EQ.OR.EX P0, PT, R11, RZ, !P0, P1 ;  /* 0x000000ff0b00720c */ /* 0x000fc80004702710 */
[----:B------:R-:W-:-:S13]  /*5eb0*/  ISETP.GT.U32.OR P0, PT, R3, 0xff, P0 ;  /* 0x000000ff0300780c */ /* 0x000fda0000704470 */
[----:B------:R-:W-:Y:S05]  /*5ec0*/  @P0 BRA `(.L_x_75) ;  /* 0x0000000000200947 */ /* 0x000fea0003800000 */
[----:B------:R-:W1:Y:S01]  /*5ed0*/  LDS.64 R8, [R19+0x6600] ;  /* 0x0066000013087984 */ /* 0x000e620000000a00 */
[C---:B------:R-:W-:Y:S02]  /*5ee0*/  LEA R10, P2, R3.reuse, R10, 0x3 ;  /* 0x0000000a030a7211 */ /* 0x040fe400078418ff */
[--C-:B------:R-:W-:Y:S02]  /*5ef0*/  SHF.R.S32.HI R13, RZ, 0x1f, R0.reuse ;  /* 0x0000001fff0d7819 */ /* 0x100fe40000011400 */
[----:B------:R-:W-:Y:S02]  /*5f00*/  LEA.HI.X R11, R3, R11, RZ, 0x3, P2 ;  /* 0x0000000b030b7211 */ /* 0x000fe400010f1cff */
[----:B-1----:R-:W-:Y:S02]  /*5f10*/  IADD3 R8, P0, P1, R8, R15, R0 ;  /* 0x0000000f08087210 */ /* 0x002fe4000791e000 */
[----:B------:R-:W-:-:S04]  /*5f20*/  SHF.R.S32.HI R15, RZ, 0x1f, R15 ;  /* 0x0000001fff0f7819 */ /* 0x000fc8000001140f */
[----:B------:R-:W-:-:S05]  /*5f30*/  IADD3.X R9, PT, PT, R9, R15, R13, P0, P1 ;  /* 0x0000000f09097210 */ /* 0x000fca00007e240d */
[----:B------:R1:W-:Y:S02]  /*5f40*/  STG.E.64 desc[UR6][R10.64], R8 ;  /* 0x000000080a007986 */ /* 0x0003e4000c101b06 */
.L_x_75:
[----:B------:R-:W-:Y:S01]  /*5f50*/  ISETP.GT.AND P0, PT, R6, R23, PT ;  /* 0x000000170600720c */ /* 0x000fe20003f04270 */
[----:B------:R-:W-:Y:S05]  /*5f60*/  WARPSYNC.ALL ;  /* 0x0000000000007948 */ /* 0x000fea0003800000 */
[----:B------:R-:W-:Y:S01]  /*5f70*/  BAR.SYNC.DEFER_BLOCKING 0x0 ;  /* 0x0000000000007b1d */ /* 0x000fe20000010000 */
[----:B------:R-:W-:-:S06]  /*5f80*/  IMAD R22, R3, 0x4, R7 ;  /* 0x0000000403167824 */ /* 0x000fcc00078e0207 */
[----:B------:R-:W-:Y:S05]  /*5f90*/  @P0 BRA `(.L_x_76) ;  /* 0x0000000c003c0947 */ /* 0x000fea0003800000 */
[----:B------:R-:W2:Y:S01]  /*5fa0*/  LDS R0, [R22] ;  /* 0x0000000016007984 */ /* 0x000ea20000000800 */
[----:B------:R-:W2:Y:S01]  /*5fb0*/  LDCU UR5, c[0x0][0x3c4] ;  /* 0x00007880ff0577ac */ /* 0x000ea20008000800 */
[----:B------:R-:W3:Y:S01]  /*5fc0*/  LDCU.64 UR8, c[0x0][0x3a0] ;  /* 0x00007400ff0877ac */ /* 0x000ee20008000a00 */
[----:B--2---:R-:W-:Y:S02]  /*5fd0*/  SHF.R.U32.HI R6, RZ, UR5, R0 ;  /* 0x00000005ff067c19 */ /* 0x004fe40008011600 */
[----:B------:R-:W-:Y:S02]  /*5fe0*/  LOP3.LUT R15, R0, 0x80000000, RZ, 0x3c, !PT ;  /* 0x80000000000f7812 */ /* 0x000fe400078e3cff */
[----:B------:R-:W-:-:S05]  /*5ff0*/  LOP3.LUT R6, R6, UR4, RZ, 0x30, !PT ;  /* 0x0000000406067c12 */ /* 0x000fca000f8e30ff */
[----:B-1----:R-:W-:-:S06]  /*6000*/  IMAD R8, R6, 0x8, R7 ;  /* 0x0000000806087824 */ /* 0x002fcc00078e0207 */
[----:B------:R-:W1:Y:S02]  /*6010*/  LDS.64 R8, [R8+0x6600] ;  /* 0x0066000008087984 */ /* 0x000e640000000a00 */
[----:B-1----:R-:W-:-:S05]  /*6020*/  IADD3 R6, P1, PT, R8, R3, RZ ;  /* 0x0000000308067210 */ /* 0x002fca0007f3e0ff */
[----:B------:R-:W-:Y:S01]  /*6030*/  IMAD.X R9, RZ, RZ, R9, P1 ;  /* 0x000000ffff097224 */ /* 0x000fe200008e0609 */
[----:B---3--:R-:W-:-:S04]  /*6040*/  LEA R10, P1, R6, UR8, 0x2 ;  /* 0x00000008060a7c11 */ /* 0x008fc8000f8210ff */
[----:B------:R-:W-:-:S05]  /*6050*/  LEA.HI.X R11, R6, UR9, R9, 0x2, P1 ;  /* 0x00000009060b7c11 */ /* 0x000fca00088f1409 */
[----:B------:R-:W-:Y:S01]  /*6060*/  STG.E desc[UR6][R10.64], R15 ;  /* 0x0000000f0a007986 */ /* 0x000fe2000c101906 */
[----:B------:R-:W-:-:S03]  /*6070*/  NOP ;  /* 0x0000000000007918 */ /* 0x000fc60000000000 */
[----:B------:R-:W1:Y:S02]  /*6080*/  LDS R0, [R22+0x600] ;  /* 0x0006000016007984 */ /* 0x000e640000000800 */
[----:B-1----:R-:W-:Y:S02]  /*6090*/  SHF.R.U32.HI R6, RZ, UR5, R0 ;  /* 0x00000005ff067c19 */ /* 0x002fe40008011600 */
[----:B------:R-:W-:Y:S02]  /*60a0*/  LOP3.LUT R15, R0, 0x80000000, RZ, 0x3c, !PT ;  /* 0x80000000000f7812 */ /* 0x000fe400078e3cff */
[----:B------:R-:W-:-:S05]  /*60b0*/  LOP3.LUT R6, R6, UR4, RZ, 0x30, !PT ;  /* 0x0000000406067c12 */ /* 0x000fca000f8e30ff */
[----:B------:R-:W-:-:S06]  /*60c0*/  IMAD R8, R6, 0x8, R7 ;  /* 0x0000000806087824 */ /* 0x000fcc00078e0207 */
[----:B------:R-:W1:Y:S02]  /*60d0*/  LDS.64 R8, [R8+0x6600] ;  /* 0x0066000008087984 */ /* 0x000e640000000a00 */
[----:B-1----:R-:W-:-:S05]  /*60e0*/  IADD3 R6, P1, PT, R8, R3, RZ ;  /* 0x0000000308067210 */ /* 0x002fca0007f3e0ff */
[----:B------:R-:W-:Y:S01]  /*60f0*/  IMAD.X R9, RZ, RZ, R9, P1 ;  /* 0x000000ffff097224 */ /* 0x000fe200008e0609 */
[----:B------:R-:W-:-:S04]  /*6100*/  LEA R12, P1, R6, UR8, 0x2 ;  /* 0x00000008060c7c11 */ /* 0x000fc8000f8210ff */
        /* <DEDUP_REMOVED lines=163> */
[----:B------:R-:W-:-:S05]  /*6b40*/  IMAD R12, R6, 0x8, R7 ;  /* 0x00000008060c7824 */ /* 0x000fca00078e0207 */
        /* <DEDUP_REMOVED lines=17> */
[----:B------:R1:W-:Y:S01]  /*6c60*/  STG.E desc[UR6][R6.64+0x6000], R9 ;  /* 0x0060000906007986 */ /* 0x0003e2000c101906 */
[----:B------:R-:W-:Y:S01]  /*6c70*/  NOP ;  /* 0x0000000000007918 */ /* 0x000fe20000000000 */
[----:B------:R-:W-:Y:S05]  /*6c80*/  BRA `(.L_x_77) ;  /* 0x00000014000c7947 */ /* 0x000fea0003800000 */
.L_x_76:
[----:B-1----:R-:W-:Y:S01]  /*6c90*/  IMAD R9, R42, -0x1980, R23 ;  /* 0xffffe6802a097824 */ /* 0x002fe200078e0217 */
[----:B------:R-:W-:Y:S01]  /*6ca0*/  BSSY.RECONVERGENT B0, `(.L_x_78) ;  /* 0x000001b000007945 */ /* 0x000fe20003800200 */
[C---:B------:R-:W-:Y:S02]  /*6cb0*/  VIADD R0, R3.reuse, 0x180 ;  /* 0x0000018003007836 */ /* 0x040fe40000000000 */
[C---:B------:R-:W-:Y:S01]  /*6cc0*/  VIADD R6, R3.reuse, 0x300 ;  /* 0x0000030003067836 */ /* 0x040fe20000000000 */
[CC--:B------:R-:W-:Y:S01]  /*6cd0*/  ISETP.GE.AND P1, PT, R3.reuse, R9.reuse, PT ;  /* 0x000000090300720c */ /* 0x0c0fe20003f26270 */
[C---:B------:R-:W-:Y:S01]  /*6ce0*/  VIADD R8, R3.reuse, 0x480 ;  /* 0x0000048003087836 */ /* 0x040fe20000000000 */
[-C--:B------:R-:W-:Y:S01]  /*6cf0*/  ISETP.GE.AND P2, PT, R0, R9.reuse, PT ;  /* 0x000000090000720c */ /* 0x080fe20003f46270 */
[C---:B------:R-:W-:Y:S01]  /*6d00*/  VIADD R0, R3.reuse, 0x600 ;  /* 0x0000060003007836 */ /* 0x040fe20000000000 */
[-C--:B------:R-:W-:Y:S01]  /*6d10*/  ISETP.GE.AND P3, PT, R6, R9.reuse, PT ;  /* 0x000000090600720c */ /* 0x080fe20003f66270 */
[C---:B------:R-:W-:Y:S01]  /*6d20*/  VIADD R6, R3.reuse, 0x780 ;  /* 0x0000078003067836 */ /* 0x040fe20000000000 */
[-C--:B------:R-:W-:Y:S01]  /*6d30*/  ISETP.GE.AND P4, PT, R8, R9.reuse, PT ;  /* 0x000000090800720c */ /* 0x080fe20003f86270 */
[----:B------:R-:W-:Y:S01]  /*6d40*/  VIADD R8, R3, 0x900 ;  /* 0x0000090003087836 */ /* 0x000fe20000000000 */
[----:B------:R-:W-:-:S02]  /*6d50*/  ISETP.GE.AND P5, PT, R0, R9, PT ;  /* 0x000000090000720c */ /* 0x000fc40003fa6270 */
[----:B------:R-:W-:-:S03]  /*6d60*/  ISETP.GE.AND P6, PT, R6, R9, PT ;  /* 0x000000090600720c */ /* 0x000fc60003fc6270 */
[----:B------:R-:W-:Y:S10]  /*6d70*/  @P1 BRA `(.L_x_79) ;  /* 0x0000000000341947 */ /* 0x000ff40003800000 */
[----:B------:R-:W1:Y:S01]  /*6d80*/  LDS R0, [R22] ;  /* 0x0000000016007984 */ /* 0x000e620000000800 */
[----:B------:R-:W1:Y:S01]  /*6d90*/  LDCU UR5, c[0x0][0x3c4] ;  /* 0x00007880ff0577ac */ /* 0x000e620008000800 */
[----:B------:R-:W2:Y:S01]  /*6da0*/  LDCU.64 UR8, c[0x0][0x3a0] ;  /* 0x00007400ff0877ac */ /* 0x000ea20008000a00 */
[----:B-1----:R-:W-:Y:S02]  /*6db0*/  SHF.R.U32.HI R6, RZ, UR5, R0 ;  /* 0x00000005ff067c19 */ /* 0x002fe40008011600 */
[----:B------:R-:W-:Y:S02]  /*6dc0*/  LOP3.LUT R13, R0, 0x80000000, RZ, 0x3c, !PT ;  /* 0x80000000000d7812 */ /* 0x000fe400078e3cff */
[----:B------:R-:W-:-:S05]  /*6dd0*/  LOP3.LUT R6, R6, UR4, RZ, 0x30, !PT ;  /* 0x0000000406067c12 */ /* 0x000fca000f8e30ff */
[----:B------:R-:W-:-:S05]  /*6de0*/  IMAD R6, R6, 0x8, R7 ;  /* 0x0000000806067824 */ /* 0x000fca00078e0207 */
[----:B------:R-:W1:Y:S02]  /*6df0*/  LDS.64 R10, [R6+0x6600] ;  /* 0x00660000060a7984 */ /* 0x000e640000000a00 */
[----:B-1----:R-:W-:-:S05]  /*6e00*/  IADD3 R12, P1, PT, R10, R3, RZ ;  /* 0x000000030a0c7210 */ /* 0x002fca0007f3e0ff */
[----:B------:R-:W-:Y:S01]  /*6e10*/  IMAD.X R11, RZ, RZ, R11, P1 ;  /* 0x000000ffff0b7224 */ /* 0x000fe200008e060b */
[----:B--2---:R-:W-:-:S04]  /*6e20*/  LEA R10, P1, R12, UR8, 0x2 ;  /* 0x000000080c0a7c11 */ /* 0x004fc8000f8210ff */
[----:B------:R-:W-:-:S05]  /*6e30*/  LEA.HI.X R11, R12, UR9, R11, 0x2, P1 ;  /* 0x000000090c0b7c11 */ /* 0x000fca00088f140b */
[----:B------:R1:W-:Y:S04]  /*6e40*/  STG.E desc[UR6][R10.64], R13 ;  /* 0x0000000d0a007986 */ /* 0x0003e8000c101906 */
.L_x_79:
[----:B------:R-:W-:Y:S05]  /*6e50*/  BSYNC.RECONVERGENT B0 ;  /* 0x0000000000007941 */ /* 0x000fea0003800200 */
.L_x_78:
[----:B------:R-:W-:Y:S01]  /*6e60*/  NOP ;  /* 0x0000000000007918 */ /* 0x000fe20000000000 */
[----:B------:R-:W-:Y:S01]  /*6e70*/  BSSY.RECONVERGENT B0, `(.L_x_80) ;  /* 0x0000011000007945 */ /* 0x000fe20003800200 */
[----:B------:R-:W-:Y:S01]  /*6e80*/  ISETP.GE.AND P1, PT, R8, R9, PT ;  /* 0x000000090800720c */ /* 0x000fe20003f26270 */
[----:B------:R-:W-:Y:S02]  /*6e90*/  VIADD R8, R3, 0xa80 ;  /* 0x00000a8003087836 */ /* 0x000fe40000000000 */
[----:B------:R-:W-:Y:S10]  /*6ea0*/  @P2 BRA `(.L_x_81) ;  /* 0x0000000000342947 */ /* 0x000ff40003800000 */
[----:B------:R-:W2:Y:S01]  /*6eb0*/  LDS R0, [R22+0x600] ;  /* 0x0006000016007984 */ /* 0x000ea20000000800 */
[----:B------:R-:W2:Y:S01]  /*6ec0*/  LDCU UR5, c[0x0][0x3c4] ;  /* 0x00007880ff0577ac */ /* 0x000ea20008000800 */
[----:B------:R-:W3:Y:S01]  /*6ed0*/  LDCU.64 UR8, c[0x0][0x3a0] ;  /* 0x00007400ff0877ac */ /* 0x000ee20008000a00 */
[----:B--2---:R-:W-:Y:S02]  /*6ee0*/  SHF.R.U32.HI R6, RZ, UR5, R0 ;  /* 0x00000005ff067c19 */ /* 0x004fe40008011600 */
[----:B-1----:R-:W-:Y:S02]  /*6ef0*/  LOP3.LUT R13, R0, 0x80000000, RZ, 0x3c, !PT ;  /* 0x80000000000d7812 */ /* 0x002fe400078e3cff */
[----:B------:R-:W-:-:S05]  /*6f00*/  LOP3.LUT R6, R6, UR4, RZ, 0x30, !PT ;  /* 0x0000000406067c12 */ /* 0x000fca000f8e30ff */
[----:B------:R-:W-:-:S05]  /*6f10*/  IMAD R6, R6, 0x8, R7 ;  /* 0x0000000806067824 */ /* 0x000fca00078e0207 */
[----:B------:R-:W1:Y:S02]  /*6f20*/  LDS.64 R10, [R6+0x6600] ;  /* 0x00660000060a7984 */ /* 0x000e640000000a00 */
[----:B-1----:R-:W-:-:S05]  /*6f30*/  IADD3 R12, P2, PT, R10, R3, RZ ;  /* 0x000000030a0c7210 */ /* 0x002fca0007f5e0ff */
[----:B------:R-:W-:Y:S01]  /*6f40*/  IMAD.X R11, RZ, RZ, R11, P2 ;  /* 0x000000ffff0b7224 */ /* 0x000fe200010e060b */
[----:B---3--:R-:W-:-:S04]  /*6f50*/  LEA R10, P2, R12, UR8, 0x2 ;  /* 0x000000080c0a7c11 */ /* 0x008fc8000f8410ff */
[----:B------:R-:W-:-:S05]  /*6f60*/  LEA.HI.X R11, R12, UR9, R11, 0x2, P2 ;  /* 0x000000090c0b7c11 */ /* 0x000fca00090f140b */
[----:B------:R2:W-:Y:S04]  /*6f70*/  STG.E desc[UR6][R10.64+0x600], R13 ;  /* 0x0006000d0a007986 */ /* 0x0005e8000c101906 */
.L_x_81:
[----:B------:R-:W-:Y:S05]  /*6f80*/  BSYNC.RECONVERGENT B0 ;  /* 0x0000000000007941 */ /* 0x000fea0003800200 */
.L_x_80:
[----:B------:R-:W-:Y:S01]  /*6f90*/  NOP ;  /* 0x0000000000007918 */ /* 0x000fe20000000000 */
[----:B------:R-:W-:Y:S01]  /*6fa0*/  BSSY.RECONVERGENT B0, `(.L_x_82) ;  /* 0x0000011000007945 */ /* 0x000fe20003800200 */
[----:B------:R-:W-:Y:S02]  /*6fb0*/  ISETP.GE.AND P2, PT, R8, R9, PT ;  /* 0x000000090800720c */ /* 0x000fe40003f46270 */
[----:B------:R-:W-:Y:S01]  /*6fc0*/  LOP3.LUT R8, R3, 0xc00, RZ, 0xfc, !PT ;  /* 0x00000c0003087812 */ /* 0x000fe200078efcff */
[----:B------:R-:W-:Y:S10]  /*6fd0*/  @P3 BRA `(.L_x_83) ;  /* 0x0000000000343947 */ /* 0x000ff40003800000 */
[----:B------:R-:W3:Y:S01]  /*6fe0*/  LDS R0, [R22+0xc00] ;  /* 0x000c000016007984 */ /* 0x000ee20000000800 */
[----:B------:R-:W3:Y:S01]  /*6ff0*/  LDCU UR5, c[0x0][0x3c4] ;  /* 0x00007880ff0577ac */ /* 0x000ee20008000800 */
[----:B------:R-:W4:Y:S01]  /*7000*/  LDCU.64 UR8, c[0x0][0x3a0] ;  /* 0x00007400ff0877ac */ /* 0x000f220008000a00 */
[----:B---3--:R-:W-:Y:S02]  /*7010*/  SHF.R.U32.HI R6, RZ, UR5, R0 ;  /* 0x00000005ff067c19 */ /* 0x008fe40008011600 */
[----:B-12---:R-:W-:Y:S02]  /*7020*/  LOP3.LUT R13, R0, 0x80000000, RZ, 0x3c, !PT ;  /* 0x80000000000d7812 */ /* 0x006fe400078e3cff */
[----:B------:R-:W-:-:S05]  /*7030*/  LOP3.LUT R6, R6, UR4, RZ, 0x30, !PT ;  /* 0x0000000406067c12 */ /* 0x000fca000f8e30ff */
[----:B------:R-:W-:-:S05]  /*7040*/  IMAD R6, R6, 0x8, R7 ;  /* 0x0000000806067824 */ /* 0x000fca00078e0207 */
[----:B------:R-:W1:Y:S02]  /*7050*/  LDS.64 R10, [R6+0x6600] ;  /* 0x00660000060a7984 */ /* 0x000e640000000a00 */
[----:B-1----:R-:W-:-:S05]  /*7060*/  IADD3 R12, P3, PT, R10, R3, RZ ;  /* 0x000000030a0c7210 */ /* 0x002fca0007f7e0ff */
[----:B------:R-:W-:Y:S01]  /*7070*/  IMAD.X R11, RZ, RZ, R11, P3 ;  /* 0x000000ffff0b7224 */ /* 0x000fe200018e060b */
[----:B----4-:R-:W-:-:S04]  /*7080*/  LEA R10, P3, R12, UR8, 0x2 ;  /* 0x000000080c0a7c11 */ /* 0x010fc8000f8610ff */
[----:B------:R-:W-:-:S05]  /*7090*/  LEA.HI.X R11, R12, UR9, R11, 0x2, P3 ;  /* 0x000000090c0b7c11 */ /* 0x000fca00098f140b */
[----:B------:R3:W-:Y:S04]  /*70a0*/  STG.E desc[UR6][R10.64+0xc00], R13 ;  /* 0x000c000d0a007986 */ /* 0x0007e8000c101906 */
.L_x_83:
[----:B------:R-:W-:Y:S05]  /*70b0*/  BSYNC.RECONVERGENT B0 ;  /* 0x0000000000007941 */ /* 0x000fea0003800200 */
.L_x_82:
[----:B------:R-:W-:Y:S01]  /*70c0*/  NOP ;  /* 0x0000000000007918 */ /* 0x000fe20000000000 */
[----:B------:R-:W-:Y:S01]  /*70d0*/  BSSY.RECONVERGENT B0, `(.L_x_84) ;  /* 0x0000011000007945 */ /* 0x000fe20003800200 */
[----:B------:R-:W-:Y:S01]  /*70e0*/  ISETP.GE.AND P3, PT, R8, R9, PT ;  /* 0x000000090800720c */ /* 0x000fe20003f66270 */
[----:B------:R-:W-:Y:S02]  /*70f0*/  VIADD R8, R3, 0xd80 ;  /* 0x00000d8003087836 */ /* 0x000fe40000000000 */
[----:B------:R-:W-:Y:S10]  /*7100*/  @P4 BRA `(.L_x_85) ;  /* 0x0000000000344947 */ /* 0x000ff40003800000 */
[----:B------:R-:W4:Y:S01]  /*7110*/  LDS R0, [R22+0x1200] ;  /* 0x0012000016007984 */ /* 0x000f220000000800 */
[----:B------:R-:W4:Y:S01]  /*7120*/  LDCU UR5, c[0x0][0x3c4] ;  /* 0x00007880ff0577ac */ /* 0x000f220008000800 */
[----:B------:R-:W5:Y:S01]  /*7130*/  LDCU.64 UR8, c[0x0][0x3a0] ;  /* 0x00007400ff0877ac */ /* 0x000f620008000a00 */
[----:B----4-:R-:W-:Y:S02]  /*7140*/  SHF.R.U32.HI R6, RZ, UR5, R0 ;  /* 0x00000005ff067c19 */ /* 0x010fe40008011600 */
[----:B-123--:R-:W-:Y:S02]  /*7150*/  LOP3.LUT R13, R0, 0x80000000, RZ, 0x3c, !PT ;  /* 0x80000000000d7812 */ /* 0x00efe400078e3cff */
[----:B------:R-:W-:-:S05]  /*7160*/  LOP3.LUT R6, R6, UR4, RZ, 0x30, !PT ;  /* 0x0000000406067c12 */ /* 0x000fca000f8e30ff */
[----:B------:R-:W-:-:S05]  /*7170*/  IMAD R6, R6, 0x8, R7 ;  /* 0x0000000806067824 */ /* 0x000fca00078e0207 */
[----:B------:R-:W1:Y:S02]  /*7180*/  LDS.64 R10, [R6+0x6600] ;  /* 0x00660000060a7984 */ /* 0x000e640000000a00 */
[----:B-1----:R-:W-:-:S05]  /*7190*/  IADD3 R12, P4, PT, R10, R3, RZ ;  /* 0x000000030a0c7210 */ /* 0x002fca0007f9e0ff */
[----:B------:R-:W-:Y:S01]  /*71a0*/  IMAD.X R11, RZ, RZ, R11, P4 ;  /* 0x000000ffff0b7224 */ /* 0x000fe200020e060b */
[----:B-----5:R-:W-:-:S04]  /*71b0*/  LEA R10, P4, R12, UR8, 0x2 ;  /* 0x000000080c0a7c11 */ /* 0x020fc8000f8810ff */
[----:B------:R-:W-:-:S05]  /*71c0*/  LEA.HI.X R11, R12, UR9, R11, 0x2, P4 ;  /* 0x000000090c0b7c11 */ /* 0x000fca000a0f140b */
[----:B------:R4:W-:Y:S04]  /*71d0*/  STG.E desc[UR6][R10.64+0x1200], R13 ;  /* 0x0012000d0a007986 */ /* 0x0009e8000c101906 */
.L_x_85:
[----:B------:R-:W-:Y:S05]  /*71e0*/  BSYNC.RECONVERGENT B0 ;  /* 0x0000000000007941 */ /* 0x000fea0003800200 */
.L_x_84:
[----:B------:R-:W-:Y:S01]  /*71f0*/  NOP ;  /* 0x0000000000007918 */ /* 0x000fe20000000000 */
[----:B------:R-:W-:Y:S01]  /*7200*/  BSSY.RECONVERGENT B0, `(.L_x_86) ;  /* 0x0000011000007945 */ /* 0x000fe20003800200 */
[----:B------:R-:W-:Y:S01]  /*7210*/  ISETP.GE.AND P4, PT, R8, R9, PT ;  /* 0x000000090800720c */ /* 0x000fe20003f86270 */
[----:B------:R-:W-:Y:S02]  /*7220*/  VIADD R8, R3, 0xf00 ;  /* 0x00000f0003087836 */ /* 0x000fe40000000000 */
[----:B------:R-:W-:Y:S10]  /*7230*/  @P5 BRA `(.L_x_87) ;  /* 0x0000000000345947 */ /* 0x000ff40003800000 */
[----:B------:R-:W5:Y:S01]  /*7240*/  LDS R0, [R22+0x1800] ;  /* 0x0018000016007984 */ /* 0x000f620000000800 */
[----:B------:R-:W5:Y:S01]  /*7250*/  LDCU UR5, c[0x0][0x3c4] ;  /* 0x00007880ff0577ac */ /* 0x000f620008000800 */
[----:B------:R-:W0:Y:S01]  /*7260*/  LDCU.64 UR8, c[0x0][0x3a0] ;  /* 0x00007400ff0877ac */ /* 0x000e220008000a00 */
[----:B-----5:R-:W-:Y:S02]  /*7270*/  SHF.R.U32.HI R6, RZ, UR5, R0 ;  /* 0x00000005ff067c19 */ /* 0x020fe40008011600 */
[----:B-1234-:R-:W-:Y:S02]  /*7280*/  LOP3.LUT R13, R0, 0x80000000, RZ, 0x3c, !PT ;  /* 0x80000000000d7812 */ /* 0x01efe400078e3cff */
[----:B------:R-:W-:-:S05]  /*7290*/  LOP3.LUT R6, R6, UR4, RZ, 0x30, !PT ;  /* 0x0000000406067c12 */ /* 0x000fca000f8e30ff */
[----:B------:R-:W-:-:S05]  /*72a0*/  IMAD R6, R6, 0x8, R7 ;  /* 0x0000000806067824 */ /* 0x000fca00078e0207 */
[----:B------:R-:W1:Y:S02]  /*72b0*/  LDS.64 R10, [R6+0x6600] ;  /* 0x00660000060a7984 */ /* 0x000e640000000a00 */
[----:B-1----:R-:W-:-:S05]  /*72c0*/  IADD3 R12, P5, PT, R10, R3, RZ ;  /* 0x000000030a0c7210 */ /* 0x002fca0007fbe0ff */
[----:B------:R-:W-:Y:S01]  /*72d0*/  IMAD.X R11, RZ, RZ, R11, P5 ;  /* 0x000000ffff0b7224 */ /* 0x000fe200028e060b */
[----:B0-----:R-:W-:-:S04]  /*72e0*/  LEA R10, P5, R12, UR8, 0x2 ;  /* 0x000000080c0a7c11 */ /* 0x001fc8000f8a10ff */
[----:B------:R-:W-:-:S05]  /*72f0*/  LEA.HI.X R11, R12, UR9, R11, 0x2, P5 ;  /* 0x000000090c0b7c11 */ /* 0x000fca000a8f140b */
[----:B------:R0:W-:Y:S04]  /*7300*/  STG.E desc[UR6][R10.64+0x1800], R13 ;  /* 0x0018000d0a007986 */ /* 0x0001e8000c101906 */
.L_x_87:
[----:B------:R-:W-:Y:S05]  /*7310*/  BSYNC.RECONVERGENT B0 ;  /* 0x0000000000007941 */ /* 0x000fea0003800200 */
.L_x_86:
        /* <DEDUP_REMOVED lines=9> */
[----:B01234-:R-:W-:Y:S02]  /*73b0*/  LOP3.LUT R13, R0, 0x80000000, RZ, 0x3c, !PT ;  /* 0x80000000000d7812 */ /* 0x01ffe400078e3cff */
[----:B------:R-:W-:-:S05]  /*73c0*/  LOP3.LUT R6, R6, UR4, RZ, 0x30, !PT ;  /* 0x0000000406067c12 */ /* 0x000fca000f8e30ff */
[----:B------:R-:W-:-:S05]  /*73d0*/  IMAD R6, R6, 0x8, R7 ;  /* 0x0000000806067824 */ /* 0x000fca00078e0207 */
[----:B------:R-:W0:Y:S02]  /*73e0*/  LDS.64 R10, [R6+0x6600] ;  /* 0x00660000060a7984 */ /* 0x000e240000000a00 */
[----:B0-----:R-:W-:-:S05]  /*73f0*/  IADD3 R12, P6, PT, R10, R3, RZ ;  /* 0x000000030a0c7210 */ /* 0x001fca0007fde0ff */
[----:B------:R-:W-:Y:S01]  /*7400*/  IMAD.X R11, RZ, RZ, R11, P6 ;  /* 0x000000ffff0b7224 */ /* 0x000fe200030e060b */
[----:B------:R-:W-:-:S04]  /*7410*/  LEA R10, P6, R12, UR8, 0x2 ;  /* 0x000000080c0a7c11 */ /* 0x000fc8000f8c10ff */
[----:B------:R-:W-:-:S05]  /*7420*/  LEA.HI.X R11, R12, UR9, R11, 0x2, P6 ;  /* 0x000000090c0b7c11 */ /* 0x000fca000b0f140b */
[----:B------:R0:W-:Y:S04]  /*7430*/  STG.E desc[UR6][R10.64+0x1e00], R13 ;  /* 0x001e000d0a007986 */ /* 0x0001e8000c101906 */
.L_x_89:
[----:B------:R-:W-:Y:S05]  /*7440*/  BSYNC.RECONVERGENT B0 ;  /* 0x0000000000007941 */ /* 0x000fea0003800200 */
.L_x_88:
        /* <DEDUP_REMOVED lines=18> */
.L_x_91:
[----:B------:R-:W-:Y:S05]  /*7570*/  BSYNC.RECONVERGENT B0 ;  /* 0x0000000000007941 */ /* 0x000fea0003800200 */
.L_x_90:
        /* <DEDUP_REMOVED lines=18> */
.L_x_93:
[----:B------:R-:W-:Y:S05]  /*76a0*/  BSYNC.RECONVERGENT B0 ;  /* 0x0000000000007941 */ /* 0x000fea0003800200 */
.L_x_92:
        /* <DEDUP_REMOVED lines=18> */
.L_x_95:
[----:B------:R-:W-:Y:S05]  /*77d0*/  BSYNC.RECONVERGENT B0 ;  /* 0x0000000000007941 */ /* 0x000fea0003800200 */
.L_x_94:
        /* <DEDUP_REMOVED lines=18> */
.L_x_97:
[----:B------:R-:W-:Y:S05]  /*7900*/  BSYNC.RECONVERGENT B0 ;  /* 0x0000000000007941 */ /* 0x000fea0003800200 */
.L_x_96:
[----:B------:R-:W-:Y:S01]  /*7910*/  NOP ;  /* 0x0000000000007918 */ /* 0x000fe20000000000 */
[----:B------:R-:W-:Y:S01]  /*7920*/  BSSY.RECONVERGENT B0, `(.L_x_98) ;  /* 0x0000011000007945 */ /* 0x000fe20003800200 */
[----:B------:R-:W-:Y:S02]  /*7930*/  ISETP.GE.AND P4, PT, R8, R9, PT ;  /* 0x000000090800720c */ /* 0x000fe40003f86270 */
[----:B------:R-:W-:Y:S01]  /*7940*/  LOP3.LUT R8, R3, 0x1800, RZ, 0xfc, !PT ;  /* 0x0000180003087812 */ /* 0x000fe200078efcff */
        /* <DEDUP_REMOVED lines=14> */
.L_x_99:
[----:B------:R-:W-:Y:S05]  /*7a30*/  BSYNC.RECONVERGENT B0 ;  /* 0x0000000000007941 */ /* 0x000fea0003800200 */
.L_x_98:
[----:B------:R-:W-:Y:S01]  /*7a40*/  NOP ;  /* 0x0000000000007918 */ /* 0x000fe20000000000 */
[----:B------:R-:W-:Y:S01]  /*7a50*/  BSSY.RECONVERGENT B0, `(.L_x_100) ;  /* 0x0000010000007945 */ /* 0x000fe20003800200 */
[----:B------:R-:W-:-:S03]  /*7a60*/  ISETP.GE.AND P5, PT, R8, R9, PT ;  /* 0x000000090800720c */ /* 0x000fc60003fa6270 */
        /* <DEDUP_REMOVED lines=14> */
.L_x_101:
[----:B------:R-:W-:Y:S05]  /*7b50*/  BSYNC.RECONVERGENT B0 ;  /* 0x0000000000007941 */ /* 0x000fea0003800200 */
.L_x_100:
[----:B------:R-:W-:Y:S01]  /*7b60*/  NOP ;  /* 0x0000000000007918 */ /* 0x000fe20000000000 */
[----:B------:R-:W-:Y:S04]  /*7b70*/  BSSY.RECONVERGENT B0, `(.L_x_102) ;  /* 0x000000f000007945 */ /* 0x000fe80003800200 */
[----:B------:R-:W-:Y:S05]  /*7b80*/  @P1 BRA `(.L_x_103) ;  /* 0x0000000000341947 */ /* 0x000fea0003800000 */
        /* <DEDUP_REMOVED lines=13> */
.L_x_103:
[----:B------:R-:W-:Y:S05]  /*7c60*/  BSYNC.RECONVERGENT B0 ;  /* 0x0000000000007941 */ /* 0x000fea0003800200 */
.L_x_102:
        /* <DEDUP_REMOVED lines=16> */
.L_x_105:
[----:B------:R-:W-:Y:S05]  /*7d70*/  BSYNC.RECONVERGENT B0 ;  /* 0x0000000000007941 */ /* 0x000fea0003800200 */
.L_x_104:
        /* <DEDUP_REMOVED lines=16> */
.L_x_107:
[----:B------:R-:W-:Y:S05]  /*7e80*/  BSYNC.RECONVERGENT B0 ;  /* 0x0000000000007941 */ /* 0x000fea0003800200 */
.L_x_106:
        /* <DEDUP_REMOVED lines=16> */
.L_x_109:
[----:B------:R-:W-:Y:S05]  /*7f90*/  BSYNC.RECONVERGENT B0 ;  /* 0x0000000000007941 */ /* 0x000fea0003800200 */
.L_x_108:
[----:B------:R-:W-:Y:S01]  /*7fa0*/  NOP ;  /* 0x0000000000007918 */ /* 0x000fe20000000000 */
[----:B------:R-:W-:Y:S04]  /*7fb0*/  BSSY.RECONVERGENT B0, `(.L_x_110) ;  /* 0x000000f000007945 */ /* 0x000fe80003800200 */
[----:B------:R-:W-:Y:S05]  /*7fc0*/  @P5 BRA `(.L_x_111) ;  /* 0x0000000000345947 */ /* 0x000fea0003800000 */
[----:B------:R-:W5:Y:S01]  /*7fd0*/  LDS R0, [R22+0x6000] ;  /* 0x0060000016007984 */ /* 0x000f620000000800 */
[----:B------:R-:W5:Y:S01]  /*7fe0*/  LDCU UR5, c[0x0][0x3c4] ;  /* 0x00007880ff0577ac */ /* 0x000f620008000800 */
[----:B------:R-:W1:Y:S01]  /*7ff0*/  LDCU.64 UR8, c[0x0][0x3a0] ;  /* 0x00007400ff0877ac */ /* 0x000e620008000a00 */
[----:B-----5:R-:W-:-:S04]  /*8000*/  SHF.R.U32.HI R6, RZ, UR5, R0 ;  /* 0x00000005ff067c19 */ /* 0x020fc80008011600 */
[----:B------:R-:W-:-:S05]  /*8010*/  LOP3.LUT R6, R6, UR4, RZ, 0x30, !PT ;  /* 0x0000000406067c12 */ /* 0x000fca000f8e30ff */
[----:B0-----:R-:W-:-:S05]  /*8020*/  IMAD R8, R6, 0x8, R7 ;  /* 0x0000000806087824 */ /* 0x001fca00078e0207 */
[----:B------:R-:W0:Y:S02]  /*8030*/  LDS.64 R6, [R8+0x6600] ;  /* 0x0066000008067984 */ /* 0x000e240000000a00 */
[----:B0-----:R-:W-:-:S05]  /*8040*/  IADD3 R9, P1, PT, R6, R3, RZ ;  /* 0x0000000306097210 */ /* 0x001fca0007f3e0ff */
[----:B-1234-:R-:W-:Y:S01]  /*8050*/  IMAD.X R10, RZ, RZ, R7, P1 ;  /* 0x000000ffff0a7224 */ /* 0x01efe200008e0607 */
[----:B------:R-:W-:-:S04]  /*8060*/  LEA R6, P1, R9, UR8, 0x2 ;  /* 0x0000000809067c11 */ /* 0x000fc8000f8210ff */
[----:B------:R-:W-:Y:S02]  /*8070*/  LEA.HI.X R7, R9, UR9, R10, 0x2, P1 ;  /* 0x0000000909077c11 */ /* 0x000fe400088f140a */
[----:B------:R-:W-:-:S05]  /*8080*/  LOP3.LUT R9, R0, 0x80000000, RZ, 0x3c, !PT ;  /* 0x8000000000097812 */ /* 0x000fca00078e3cff */
[----:B------:R0:W-:Y:S02]  /*8090*/  STG.E desc[UR6][R6.64+0x6000], R9 ;  /* 0x0060000906007986 */ /* 0x0001e4000c101906 */
.L_x_111:
[----:B------:R-:W-:Y:S05]  /*80a0*/  BSYNC.RECONVERGENT B0 ;  /* 0x0000000000007941 */ /* 0x000fea0003800200 */
.L_x_110:
[----:B------:R-:W-:Y:S01]  /*80b0*/  NOP ;  /* 0x0000000000007918 */ /* 0x000fe20000000000 */
.L_x_77:
[----:B------:R-:W5:Y:S01]  /*80c0*/  LDS R0, [R22] ;  /* 0x0000000016007984 */ /* 0x000f620000000800 */
[----:B------:R-:W5:Y:S03]  /*80d0*/  LDCU UR5, c[0x0][0x3c4] ;  /* 0x00007880ff0577ac */ /* 0x000f660008000800 */
[----:B01----:R-:W0:Y:S04]  /*80e0*/  LDS R6, [R22+0x600] ;  /* 0x0006000016067984 */ /* 0x003e280000000800 */
[----:B------:R-:W1:Y:S04]  /*80f0*/  LDS R7, [R22+0xc00] ;  /* 0x000c000016077984 */ /* 0x000e680000000800 */
[----:B------:R-:W1:Y:S04]  /*8100*/  LDS R8, [R22+0x1200] ;  /* 0x0012000016087984 */ /* 0x000e680000000800 */
[----:B------:R-:W1:Y:S04]  /*8110*/  LDS R9, [R22+0x1800] ;  /* 0x0018000016097984 */ /* 0x000e680000000800 */
[----:B--234-:R-:W2:Y:S04]  /*8120*/  LDS R10, [R22+0x1e00] ;  /* 0x001e0000160a7984 */ /* 0x01cea80000000800 */
[----:B------:R-:W3:Y:S04]  /*8130*/  LDS R11, [R22+0x2400] ;  /* 0x00240000160b7984 */ /* 0x000ee80000000800 */
[----:B------:R-:W4:Y:S04]  /*8140*/  LDS R12, [R22+0x2a00] ;  /* 0x002a0000160c7984 */ /* 0x000f280000000800 */
[----:B------:R-:W4:Y:S04]  /*8150*/  LDS R13, [R22+0x3000] ;  /* 0x00300000160d7984 */ /* 0x000f280000000800 */
[----:B------:R-:W4:Y:S04]  /*8160*/  LDS R14, [R22+0x3600] ;  /* 0x00360000160e7984 */ /* 0x000f280000000800 */
[----:B------:R-:W4:Y:S01]  /*8170*/  LDS R15, [R22+0x3c00] ;  /* 0x003c0000160f7984 */ /* 0x000f220000000800 */
[----:B-----5:R-:W-:-:S03]  /*8180*/  SHF.R.U32.HI R0, RZ, UR5, R0 ;  /* 0x00000005ff007c19 */ /* 0x020fc60008011600 */
[----:B------:R-:W5:Y:S01]  /*8190*/  LDS R16, [R22+0x4200] ;  /* 0x0042000016107984 */ /* 0x000f620000000800 */
[----:B0-----:R-:W-:-:S03]  /*81a0*/  SHF.R.U32.HI R6, RZ, UR5, R6 ;  /* 0x00000005ff067c19 */ /* 0x001fc60008011606 */
[----:B------:R-:W0:Y:S01]  /*81b0*/  LDS R17, [R22+0x4800] ;  /* 0x0048000016117984 */ /* 0x000e220000000800 */
[----:B-1----:R-:W-:-:S03]  /*81c0*/  SHF.R.U32.HI R7, RZ, UR5, R7 ;  /* 0x00000005ff077c19 */ /* 0x002fc60008011607 */
[----:B------:R-:W1:Y:S01]  /*81d0*/  LDS R18, [R22+0x4e00] ;  /* 0x004e000016127984 */ /* 0x000e620000000800 */
[----:B------:R-:W-:-:S03]  /*81e0*/  SHF.R.U32.HI R8, RZ, UR5, R8 ;  /* 0x00000005ff087c19 */ /* 0x000fc60008011608 */
[----:B------:R-:W1:Y:S01]  /*81f0*/  LDS R19, [R22+0x5400] ;  /* 0x0054000016137984 */ /* 0x000e620000000800 */
[----:B------:R-:W-:-:S03]  /*8200*/  SHF.R.U32.HI R9, RZ, UR5, R9 ;  /* 0x00000005ff097c19 */ /* 0x000fc60008011609 */
[----:B------:R-:W1:Y:S01]  /*8210*/  LDS R20, [R22+0x5a00] ;  /* 0x005a000016147984 */ /* 0x000e620000000800 */
[----:B--2---:R-:W-:-:S03]  /*8220*/  SHF.R.U32.HI R10, RZ, UR5, R10 ;  /* 0x00000005ff0a7c19 */ /* 0x004fc6000801160a */
[----:B------:R-:W2:Y:S01]  /*8230*/  LDS R21, [R22+0x6000] ;  /* 0x0060000016157984 */ /* 0x000ea20000000800 */
[----:B---3--:R-:W-:Y:S02]  /*8240*/  SHF.R.U32.HI R11, RZ, UR5, R11 ;  /* 0x00000005ff0b7c19 */ /* 0x008fe4000801160b */
[----:B----4-:R-:W-:Y:S02]  /*8250*/  SHF.R.U32.HI R12, RZ, UR5, R12 ;  /* 0x00000005ff0c7c19 */ /* 0x010fe4000801160c */
[----:B------:R-:W-:Y:S02]  /*8260*/  SHF.R.U32.HI R13, RZ, UR5, R13 ;  /* 0x00000005ff0d7c19 */ /* 0x000fe4000801160d */
[----:B------:R-:W-:Y:S02]  /*8270*/  SHF.R.U32.HI R43, RZ, UR5, R14 ;  /* 0x00000005ff2b7c19 */ /* 0x000fe4000801160e */
[----:B------:R-:W-:Y:S02]  /*8280*/  LOP3.LUT R14, R12, UR4, RZ, 0x30, !PT ;  /* 0x000000040c0e7c12 */ /* 0x000fe4000f8e30ff */
[----:B------:R-:W-:-:S02]  /*8290*/  SHF.R.U32.HI R44, RZ, UR5, R15 ;  /* 0x00000005ff2c7c19 */ /* 0x000fc4000801160f */
[----:B------:R-:W-:Y:S02]  /*82a0*/  LOP3.LUT R15, R11, UR4, RZ, 0x30, !PT ;  /* 0x000000040b0f7c12 */ /* 0x000fe4000f8e30ff */
[----:B-----5:R-:W-:Y:S02]  /*82b0*/  SHF.R.U32.HI R45, RZ, UR5, R16 ;  /* 0x00000005ff2d7c19 */ /* 0x020fe40008011610 */
[----:B------:R-:W-:Y:S02]  /*82c0*/  LOP3.LUT R16, R10, UR4, RZ, 0x30, !PT ;  /* 0x000000040a107c12 */ /* 0x000fe4000f8e30ff */
[----:B0-----:R-:W-:Y:S02]  /*82d0*/  SHF.R.U32.HI R46, RZ, UR5, R17 ;  /* 0x00000005ff2e7c19 */ /* 0x001fe40008011611 */
[----:B------:R-:W-:Y:S02]  /*82e0*/  LOP3.LUT R17, R9, UR4, RZ, 0x30, !PT ;  /* 0x0000000409117c12 */ /* 0x000fe4000f8e30ff */
[----:B-1----:R-:W-:-:S02]  /*82f0*/  SHF.R.U32.HI R47, RZ, UR5, R18 ;  /* 0x00000005ff2f7c19 */ /* 0x002fc40008011612 */
[----:B------:R-:W-:Y:S02]  /*8300*/  LOP3.LUT R18, R8, UR4, RZ, 0x30, !PT ;  /* 0x0000000408127c12 */ /* 0x000fe4000f8e30ff */
[----:B------:R-:W-:Y:S02]  /*8310*/  SHF.R.U32.HI R48, RZ, UR5, R19 ;  /* 0x00000005ff307c19 */ /* 0x000fe40008011613 */
[----:B------:R-:W-:Y:S02]  /*8320*/  LOP3.LUT R19, R7, UR4, RZ, 0x30, !PT ;  /* 0x0000000407137c12 */ /* 0x000fe4000f8e30ff */
[----:B------:R-:W-:Y:S02]  /*8330*/  SHF.R.U32.HI R49, RZ, UR5, R20 ;  /* 0x00000005ff317c19 */ /* 0x000fe40008011614 */
[----:B------:R-:W-:Y:S02]  /*8340*/  LOP3.LUT R20, R6, UR4, RZ, 0x30, !PT ;  /* 0x0000000406147c12 */ /* 0x000fe4000f8e30ff */
[----:B--2---:R-:W-:-:S02]  /*8350*/  SHF.R.U32.HI R50, RZ, UR5, R21 ;  /* 0x00000005ff327c19 */ /* 0x004fc40008011615 */
[----:B------:R-:W-:Y:S02]  /*8360*/  LOP3.LUT R21, R0, UR4, RZ, 0x30, !PT ;  /* 0x0000000400157c12 */ /* 0x000fe4000f8e30ff */
[----:B------:R-:W-:Y:S02]  /*8370*/  LOP3.LUT R13, R13, UR4, RZ, 0x30, !PT ;  /* 0x000000040d0d7c12 */ /* 0x000fe4000f8e30ff */
[----:B------:R-:W-:Y:S02]  /*8380*/  LOP3.LUT R12, R43, UR4, RZ, 0x30, !PT ;  /* 0x000000042b0c7c12 */ /* 0x000fe4000f8e30ff */
[----:B------:R-:W-:Y:S02]  /*8390*/  LOP3.LUT R11, R44, UR4, RZ, 0x30, !PT ;  /* 0x000000042c0b7c12 */ /* 0x000fe4000f8e30ff */
[----:B------:R-:W-:Y:S02]  /*83a0*/  LOP3.LUT R10, R45, UR4, RZ, 0x30, !PT ;  /* 0x000000042d0a7c12 */ /* 0x000fe4000f8e30ff */
[----:B------:R-:W-:-:S02]  /*83b0*/  LOP3.LUT R9, R46, UR4, RZ, 0x30, !PT ;  /* 0x000000042e097c12 */ /* 0x000fc4000f8e30ff */
[----:B------:R-:W-:Y:S02]  /*83c0*/  LOP3.LUT R8, R47, UR4, RZ, 0x30, !PT ;  /* 0x000000042f087c12 */ /* 0x000fe4000f8e30ff */
[----:B------:R-:W-:Y:S02]  /*83d0*/  LOP3.LUT R7, R48, UR4, RZ, 0x30, !PT ;  /* 0x0000000430077c12 */ /* 0x000fe4000f8e30ff */
[----:B------:R-:W-:Y:S02]  /*83e0*/  LOP3.LUT R6, R49, UR4, RZ, 0x30, !PT ;  /* 0x0000000431067c12 */ /* 0x000fe4000f8e30ff */
[----:B------:R-:W-:Y:S01]  /*83f0*/  LOP3.LUT R0, R50, UR4, RZ, 0x30, !PT ;  /* 0x0000000432007c12 */ /* 0x000fe2000f8e30ff */
[----:B------:R-:W-:Y:S06]  /*8400*/  @P0 BRA `(.L_x_112) ;  /* 0x0000000000640947 */ /* 0x000fec0003800000 */
[----:B------:R-:W0:Y:S01]  /*8410*/  LDCU.64 UR4, c[0x0][0x3b8] ;  /* 0x00007700ff0477ac */ /* 0x000e220008000a00 */
[----:B------:R-:W-:Y:S01]  /*8420*/  IMAD R5, R42, 0x1980, RZ ;  /* 0x000019802a057824 */ /* 0x000fe200078e02ff */
[----:B------:R-:W-:-:S04]  /*8430*/  LOP3.LUT R2, R41, 0x1f, R3, 0xf8, !PT ;  /* 0x0000001f29027812 */ /* 0x000fc800078ef803 */
[----:B------:R-:W-:-:S04]  /*8440*/  IADD3 R3, P1, PT, R5, R2, RZ ;  /* 0x0000000205037210 */ /* 0x000fc80007f3e0ff */
[----:B------:R-:W-:Y:S02]  /*8450*/  LEA.HI.X.SX32 R4, R5, RZ, 0x1, P1 ;  /* 0x000000ff05047211 */ /* 0x000fe400008f0eff */
[----:B0-----:R-:W-:-:S04]  /*8460*/  LEA R2, P1, R3, UR4, 0x2 ;  /* 0x0000000403027c11 */ /* 0x001fc8000f8210ff */
        /* <DEDUP_REMOVED lines=19> */
.L_x_112:
[----:B------:R-:W-:Y:S01]  /*85a0*/  IMAD.IADD R60, R23, 0x1, -R54 ;  /* 0x00000001173c7824 */ /* 0x000fe200078e0a36 */
[----:B------:R-:W0:Y:S01]  /*85b0*/  LDCU.64 UR4, c[0x0][0x3b8] ;  /* 0x00007700ff0477ac */ /* 0x000e220008000a00 */
[----:B------:R-:W-:-:S03]  /*85c0*/  VIADD R3, R57, 0x20 ;  /* 0x0000002039037836 */ /* 0x000fc60000000000 */
[-C--:B------:R-:W-:Y:S02]  /*85d0*/  ISETP.GE.AND P2, PT, R57, R60.reuse, PT ;  /* 0x0000003c3900720c */ /* 0x080fe40003f46270 */
[----:B------:R-:W-:Y:S01]  /*85e0*/  ISETP.GE.AND P1, PT, R3, R60, PT ;  /* 0x0000003c0300720c */ /* 0x000fe20003f26270 */
[----:B------:R-:W-:-:S05]  /*85f0*/  VIADD R3, R57, 0x40 ;  /* 0x0000004039037836 */ /* 0x000fca0000000000 */
[----:B------:R-:W-:Y:S01]  /*8600*/  ISETP.GE.AND P5, PT, R3, R60, PT ;  /* 0x0000003c0300720c */ /* 0x000fe20003fa6270 */
[----:B------:R-:W-:-:S05]  /*8610*/  VIADD R3, R57, 0x60 ;  /* 0x0000006039037836 */ /* 0x000fca0000000000 */
[----:B------:R-:W-:Y:S01]  /*8620*/  ISETP.GE.AND P4, PT, R3, R60, PT ;  /* 0x0000003c0300720c */ /* 0x000fe20003f86270 */
[----:B------:R-:W-:Y:S01]  /*8630*/  VIADD R3, R57, 0x80 ;  /* 0x0000008039037836 */ /* 0x000fe20000000000 */
[----:B0-----:R-:W-:Y:S01]  /*8640*/  IADD3 R2, P6, PT, R5, UR4, RZ ;  /* 0x0000000405027c10 */ /* 0x001fe2000ffde0ff */
[----:B------:R-:W-:-:S03]  /*8650*/  VIADD R5, R57, 0xa0 ;  /* 0x000000a039057836 */ /* 0x000fc60000000000 */
[-C--:B------:R-:W-:Y:S02]  /*8660*/  ISETP.GE.AND P3, PT, R3, R60.reuse, PT ;  /* 0x0000003c0300720c */ /* 0x080fe40003f66270 */
[----:B------:R-:W-:Y:S02]  /*8670*/  IADD3.X R3, PT, PT, R4, UR5, RZ, P6, !PT ;  /* 0x0000000504037c10 */ /* 0x000fe4000b7fe4ff */
[-C--:B------:R-:W-:Y:S01]  /*8680*/  ISETP.GE.AND P6, PT, R5, R60.reuse, PT ;  /* 0x0000003c0500720c */ /* 0x080fe20003fc6270 */
[----:B------:R-:W-:Y:S02]  /*8690*/  VIADD R5, R57, 0xc0 ;  /* 0x000000c039057836 */ /* 0x000fe40000000000 */
[----:B------:R-:W5:Y:S03]  /*86a0*/  @!P2 LDG.E R41, desc[UR6][R2.64] ;  /* 0x000000060229a981 */ /* 0x000f66000c1e1900 */
[-C--:B------:R-:W-:Y:S01]  /*86b0*/  ISETP.GE.AND P2, PT, R5, R60.reuse, PT ;  /* 0x0000003c0500720c */ /* 0x080fe20003f46270 */
[----:B------:R-:W-:Y:S01]  /*86c0*/  VIADD R5, R57, 0xe0 ;  /* 0x000000e039057836 */ /* 0x000fe20000000000 */
[----:B------:R-:W5:Y:S04]  /*86d0*/  @!P1 LDG.E R44, desc[UR6][R2.64+0x80] ;  /* 0x00008006022c9981 */ /* 0x000f68000c1e1900 */
[----:B------:R-:W-:Y:S01]  /*86e0*/  ISETP.GE.AND P1, PT, R5, R60, PT ;  /* 0x0000003c0500720c */ /* 0x000fe20003f26270 */
[----:B------:R-:W-:Y:S01]  /*86f0*/  VIADD R59, R57, 0x100 ;  /* 0x00000100393b7836 */ /* 0x000fe20000000000 */
[----:B------:R-:W5:Y:S04]  /*8700*/  @!P5 LDG.E R43, desc[UR6][R2.64+0x100] ;  /* 0x00010006022bd981 */ /* 0x000f68000c1e1900 */
[----:B------:R-:W5:Y:S04]  /*8710*/  @!P4 LDG.E R46, desc[UR6][R2.64+0x180] ;  /* 0x00018006022ec981 */ /* 0x000f68000c1e1900 */
[----:B------:R-:W5:Y:S03]  /*8720*/  @!P2 LDG.E R47, desc[UR6][R2.64+0x300] ;  /* 0x00030006022fa981 */ /* 0x000f66000c1e1900 */
[C---:B------:R-:W-:Y:S01]  /*8730*/  @!P1 IADD3 R5, P2, PT, R54.reuse, R57, RZ ;  /* 0x0000003936059210 */ /* 0x040fe20007f5e0ff */
[----:B------:R-:W5:Y:S03]  /*8740*/  @!P3 LDG.E R45, desc[UR6][R2.64+0x200] ;  /* 0x00020006022db981 */ /* 0x000f66000c1e1900 */
[----:B------:R-:W-:Y:S01]  /*8750*/  @!P1 LEA.HI.X.SX32 R62, R54, RZ, 0x1, P2 ;  /* 0x000000ff363e9211 */ /* 0x000fe200010f0eff */
[----:B------:R0:W5:Y:S01]  /*8760*/  @!P6 LDG.E R48, desc[UR6][R2.64+0x280] ;  /* 0x000280060230e981 */ /* 0x000162000c1e1900 */
[----:B------:R-:W-:-:S04]  /*8770*/  @!P1 LEA R4, P2, R5, UR4, 0x2 ;  /* 0x0000000405049c11 */ /* 0x000fc8000f8410ff */
[----:B------:R-:W-:-:S05]  /*8780*/  @!P1 LEA.HI.X R5, R5, UR5, R62, 0x2, P2 ;  /* 0x0000000505059c11 */ /* 0x000fca00090f143e */
[----:B------:R1:W5:Y:S01]  /*8790*/  @!P1 LDG.E R50, desc[UR6][R4.64+0x380] ;  /* 0x0003800604329981 */ /* 0x000362000c1e1900 */
[----:B------:R-:W-:-:S13]  /*87a0*/  ISETP.GE.AND P1, PT, R59, R60, PT ;  /* 0x0000003c3b00720c */ /* 0x000fda0003f26270 */
[----:B------:R-:W-:-:S04]  /*87b0*/  @!P1 IADD3 R59, P2, PT, R54, R57, RZ ;  /* 0x00000039363b9210 */ /* 0x000fc80007f5e0ff */
[----:B------:R-:W-:Y:S02]  /*87c0*/  @!P1 LEA.HI.X.SX32 R62, R54, RZ, 0x1, P2 ;  /* 0x000000ff363e9211 */ /* 0x000fe400010f0eff */
[----:B0-----:R-:W-:-:S04]  /*87d0*/  @!P1 LEA R2, P2, R59, UR4, 0x2 ;  /* 0x000000043b029c11 */ /* 0x001fc8000f8410ff */
[----:B------:R-:W-:Y:S01]  /*87e0*/  @!P1 LEA.HI.X R3, R59, UR5, R62, 0x2, P2 ;  /* 0x000000053b039c11 */ /* 0x000fe200090f143e */
[----:B------:R-:W-:-:S04]  /*87f0*/  VIADD R59, R57, 0x120 ;  /* 0x00000120393b7836 */ /* 0x000fc80000000000 */
[----:B------:R0:W5:Y:S01]  /*8800*/  @!P1 LDG.E R49, desc[UR6][R2.64+0x400] ;  /* 0x0004000602319981 */ /* 0x000162000c1e1900 */
[----:B------:R-:W-:-:S13]  /*8810*/  ISETP.GE.AND P1, PT, R59, R60, PT ;  /* 0x0000003c3b00720c */ /* 0x000fda0003f26270 */
[----:B------:R-:W-:-:S04]  /*8820*/  @!P1 IADD3 R59, P2, PT, R54, R57, RZ ;  /* 0x00000039363b9210 */ /* 0x000fc80007f5e0ff */
[----:B------:R-:W-:Y:S02]  /*8830*/  @!P1 LEA.HI.X.SX32 R62, R54, RZ, 0x1, P2 ;  /* 0x000000ff363e9211 */ /* 0x000fe400010f0eff */
[----:B-1----:R-:W-:-:S04]  /*8840*/  @!P1 LEA R4, P2, R59, UR4, 0x2 ;  /* 0x000000043b049c11 */ /* 0x002fc8000f8410ff */
[----:B------:R-:W-:Y:S01]  /*8850*/  @!P1 LEA.HI.X R5, R59, UR5, R62, 0x2, P2 ;  /* 0x000000053b059c11 */ /* 0x000fe200090f143e */
[----:B------:R-:W-:-:S04]  /*8860*/  VIADD R59, R57, 0x140 ;  /* 0x00000140393b7836 */ /* 0x000fc80000000000 */
        /* <DEDUP_REMOVED lines=9> */
[----:B------:R-:W-:-:S05]  /*8900*/  @!P1 IMAD R62, R42, 0x1980, RZ ;  /* 0x000019802a3e9824 */ /* 0x000fca00078e02ff */
[----:B-1----:R-:W-:-:S04]  /*8910*/  @!P1 IADD3 R5, P2, PT, R62, R57, RZ ;  /* 0x000000393e059210 */ /* 0x002fc80007f5e0ff */
[----:B------:R-:W-:Y:S02]  /*8920*/  @!P1 LEA.HI.X.SX32 R62, R62, RZ, 0x1, P2 ;  /* 0x000000ff3e3e9211 */ /* 0x000fe400010f0eff */
[----:B------:R-:W-:Y:S01]  /*8930*/  @!P1 LEA R4, P2, R5, UR4, 0x2 ;  /* 0x0000000405049c11 */ /* 0x000fe2000f8410ff */
[----:B------:R-:W-:-:S03]  /*8940*/  VIADD R59, R57, 0x180 ;  /* 0x00000180393b7836 */ /* 0x000fc60000000000 */
[----:B------:R-:W-:-:S05]  /*8950*/  @!P1 LEA.HI.X R5, R5, UR5, R62, 0x2, P2 ;  /* 0x0000000505059c11 */ /* 0x000fca00090f143e */
[----:B------:R1:W5:Y:S01]  /*8960*/  @!P1 LDG.E R56, desc[UR6][R4.64+0x580] ;  /* 0x0005800604389981 */ /* 0x000362000c1e1900 */
[----:B------:R-:W-:-:S13]  /*8970*/  ISETP.GE.AND P1, PT, R59, R60, PT ;  /* 0x0000003c3b00720c */ /* 0x000fda0003f26270 */
[----:B0-----:R-:W-:-:S05]  /*8980*/  @!P1 IMAD R2, R42, 0x1980, RZ ;  /* 0x000019802a029824 */ /* 0x001fca00078e02ff */
[----:B------:R-:W-:-:S04]  /*8990*/  @!P1 IADD3 R3, P2, PT, R2, R57, RZ ;  /* 0x0000003902039210 */ /* 0x000fc80007f5e0ff */
[----:B------:R-:W-:Y:S02]  /*89a0*/  @!P1 LEA.HI.X.SX32 R62, R2, RZ, 0x1, P2 ;  /* 0x000000ff023e9211 */ /* 0x000fe400010f0eff */
[----:B------:R-:W-:Y:S01]  /*89b0*/  @!P1 LEA R2, P2, R3, UR4, 0x2 ;  /* 0x0000000403029c11 */ /* 0x000fe2000f8410ff */
[----:B------:R-:W-:-:S03]  /*89c0*/  VIADD R59, R57, 0x1a0 ;  /* 0x000001a0393b7836 */ /* 0x000fc60000000000 */
[----:B------:R-:W-:-:S05]  /*89d0*/  @!P1 LEA.HI.X R3, R3, UR5, R62, 0x2, P2 ;  /* 0x0000000503039c11 */ /* 0x000fca00090f143e */
[----:B------:R0:W5:Y:S01]  /*89e0*/  @!P1 LDG.E R53, desc[UR6][R2.64+0x600] ;  /* 0x0006000602359981 */ /* 0x000162000c1e1900 */
[----:B------:R-:W-:-:S13]  /*89f0*/  ISETP.GE.AND P1, PT, R59, R60, PT ;  /* 0x0000003c3b00720c */ /* 0x000fda0003f26270 */
[----:B-1----:R-:W-:-:S05]  /*8a00*/  @!P1 IMAD R4, R42, 0x1980, RZ ;  /* 0x000019802a049824 */ /* 0x002fca00078e02ff */
[----:B------:R-:W-:-:S04]  /*8a10*/  @!P1 IADD3 R5, P2, PT, R4, R57, RZ ;  /* 0x0000003904059210 */ /* 0x000fc80007f5e0ff */
[----:B------:R-:W-:Y:S02]  /*8a20*/  @!P1 LEA.HI.X.SX32 R62, R4, RZ, 0x1, P2 ;  /* 0x000000ff043e9211 */ /* 0x000fe400010f0eff */
[----:B------:R-:W-:Y:S01]  /*8a30*/  @!P1 LEA R4, P2, R5, UR4, 0x2 ;  /* 0x0000000405049c11 */ /* 0x000fe2000f8410ff */
[----:B------:R-:W-:-:S03]  /*8a40*/  VIADD R59, R57, 0x1c0 ;  /* 0x000001c0393b7836 */ /* 0x000fc60000000000 */
[----:B------:R-:W-:-:S05]  /*8a50*/  @!P1 LEA.HI.X R5, R5, UR5, R62, 0x2, P2 ;  /* 0x0000000505059c11 */ /* 0x000fca00090f143e */
[----:B------:R1:W5:Y:S01]  /*8a60*/  @!P1 LDG.E R54, desc[UR6][R4.64+0x680] ;  /* 0x0006800604369981 */ /* 0x000362000c1e1900 */
[----:B------:R-:W-:Y:S01]  /*8a70*/  ISETP.GE.AND P1, PT, R59, R60, PT ;  /* 0x0000003c3b00720c */ /* 0x000fe20003f26270 */
[----:B------:R-:W-:-:S05]  /*8a80*/  VIADD R59, R57, 0x200 ;  /* 0x00000200393b7836 */ /* 0x000fca0000000000 */
[----:B------:R-:W-:-:S07]  /*8a90*/  ISETP.GE.AND P3, PT, R59, R60, PT ;  /* 0x0000003c3b00720c */ /* 0x000fce0003f66270 */
[----:B0-----:R-:W-:-:S05]  /*8aa0*/  @!P1 IMAD R2, R42, 0x1980, RZ ;  /* 0x000019802a029824 */ /* 0x001fca00078e02ff */
[C---:B------:R-:W-:Y:S01]  /*8ab0*/  @!P1 IADD3 R3, P2, PT, R2.reuse, R57, RZ ;  /* 0x0000003902039210 */ /* 0x040fe20007f5e0ff */
[----:B------:R-:W0:Y:S03]  /*8ac0*/  @!P3 S2R R59, SR_TID.X ;  /* 0x00000000003bb919 */ /* 0x000e260000002100 */
[----:B------:R-:W-:Y:S02]  /*8ad0*/  @!P1 LEA.HI.X.SX32 R62, R2, RZ, 0x1, P2 ;  /* 0x000000ff023e9211 */ /* 0x000fe400010f0eff */
[----:B------:R-:W-:Y:S01]  /*8ae0*/  @!P1 LEA R2, P2, R3, UR4, 0x2 ;  /* 0x0000000403029c11 */ /* 0x000fe2000f8410ff */
[----:B-1----:R-:W-:-:S03]  /*8af0*/  VIADD R5, R57, 0x1e0 ;  /* 0x000001e039057836 */ /* 0x002fc60000000000 */
[----:B------:R-:W-:-:S05]  /*8b00*/  @!P1 LEA.HI.X R3, R3, UR5, R62, 0x2, P2 ;  /* 0x0000000503039c11 */ /* 0x000fca00090f143e */
[----:B------:R0:W5:Y:S01]  /*8b10*/  @!P1 LDG.E R51, desc[UR6][R2.64+0x700] ;  /* 0x0007000602339981 */ /* 0x000162000c1e1900 */
[----:B------:R-:W-:-:S13]  /*8b20*/  ISETP.GE.AND P1, PT, R5, R60, PT ;  /* 0x0000003c0500720c */ /* 0x000fda0003f26270 */
[----:B------:R-:W-:-:S05]  /*8b30*/  @!P1 IMAD R4, R42, 0x1980, RZ ;  /* 0x000019802a049824 */ /* 0x000fca00078e02ff */
[C---:B------:R-:W-:Y:S02]  /*8b40*/  @!P1 IADD3 R5, P2, PT, R4.reuse, R57, RZ ;  /* 0x0000003904059210 */ /* 0x040fe40007f5e0ff */
[----:B0-----:R-:W-:Y:S02]  /*8b50*/  @!P3 LOP3.LUT R2, R59, 0x3e0, RZ, 0xc0, !PT ;  /* 0x000003e03b02b812 */ /* 0x001fe400078ec0ff */
[----:B------:R-:W-:Y:S02]  /*8b60*/  @!P1 LEA.HI.X.SX32 R60, R4, RZ, 0x1, P2 ;  /* 0x000000ff043c9211 */ /* 0x000fe400010f0eff */
[----:B------:R-:W-:Y:S02]  /*8b70*/  @!P1 LEA R4, P2, R5, UR4, 0x2 ;  /* 0x0000000405049c11 */ /* 0x000fe4000f8410ff */
[----:B------:R-:W-:Y:S01]  /*8b80*/  @!P3 LOP3.LUT R59, R59, 0x1f, RZ, 0xc0, !PT ;  /* 0x0000001f3b3bb812 */ /* 0x000fe200078ec0ff */
[----:B------:R-:W-:Y:S01]  /*8b90*/  @!P3 IMAD R3, R42, 0x1980, RZ ;  /* 0x000019802a03b824 */ /* 0x000fe200078e02ff */
[----:B------:R-:W-:-:S03]  /*8ba0*/  @!P1 LEA.HI.X R5, R5, UR5, R60, 0x2, P2 ;  /* 0x0000000505059c11 */ /* 0x000fc600090f143c */
[----:B------:R-:W-:Y:S02]  /*8bb0*/  @!P3 IMAD R2, R2, 0x11, R59 ;  /* 0x000000110202b824 */ /* 0x000fe400078e023b */
[----:B------:R1:W5:Y:S03]  /*8bc0*/  @!P1 LDG.E R58, desc[UR6][R4.64+0x780] ;  /* 0x00078006043a9981 */ /* 0x000366000c1e1900 */
[----:B------:R-:W-:-:S04]  /*8bd0*/  @!P3 IADD3 R59, P1, PT, R3, R2, RZ ;  /* 0x00000002033bb210 */ /* 0x000fc80007f3e0ff */
[----:B------:R-:W-:Y:S02]  /*8be0*/  @!P3 LEA.HI.X.SX32 R60, R3, RZ, 0x1, P1 ;  /* 0x000000ff033cb211 */ /* 0x000fe400008f0eff */
[----:B------:R-:W-:-:S04]  /*8bf0*/  @!P3 LEA R2, P1, R59, UR4, 0x2 ;  /* 0x000000043b02bc11 */ /* 0x000fc8000f8210ff */
[----:B------:R-:W-:-:S05]  /*8c00*/  @!P3 LEA.HI.X R3, R59, UR5, R60, 0x2, P1 ;  /* 0x000000053b03bc11 */ /* 0x000fca00088f143c */
[----:B------:R1:W5:Y:S04]  /*8c10*/  @!P3 LDG.E R57, desc[UR6][R2.64+0x800] ;  /* 0x000800060239b981 */ /* 0x000368000c1e1900 */
.L_x_113:
[----:B------:R-:W-:Y:S08]  /*8c20*/  BAR.SYNC.DEFER_BLOCKING 0x0 ;  /* 0x0000000000007b1d */ /* 0x000ff00000010000 */
[----:B------:R-:W2:Y:S01]  /*8c30*/  S2UR UR5, SR_CgaCtaId ;  /* 0x00000000000579c3 */ /* 0x000ea20000008800 */
[----:B------:R-:W-:Y:S01]  /*8c40*/  UMOV UR4, 0x400 ;  /* 0x0000040000047882 */ /* 0x000fe20000000000 */
[----:B01----:R-:W0:Y:S01]  /*8c50*/  S2R R2, SR_TID.X ;  /* 0x0000000000027919 */ /* 0x003e220000002100 */
[----:B-----5:R1:W-:Y:S04]  /*8c60*/  STS [R40+-0x4], R41 ;  /* 0xfffffc2928007388 */ /* 0x0203e80000000800 */
[----:B------:R1:W-:Y:S01]  /*8c70*/  STS [R39+-0x4], R44 ;  /* 0xfffffc2c27007388 */ /* 0x0003e20000000800 */
[----:B--2---:R-:W-:-:S03]  /*8c80*/  ULEA UR4, UR5, UR4, 0x18 ;  /* 0x0000000405047291 */ /* 0x004fc6000f8ec0ff */
[----:B------:R1:W-:Y:S04]  /*8c90*/  STS [R38+-0x4], R43 ;  /* 0xfffffc2b26007388 */ /* 0x0003e80000000800 */
        /* <DEDUP_REMOVED lines=13> */
[----:B------:R1:W-:Y:S01]  /*8d70*/  STS [R24+-0x4], R57 ;  /* 0xfffffc3918007388 */ /* 0x0003e20000000800 */
[----:B------:R-:W-:Y:S06]  /*8d80*/  BAR.SYNC.DEFER_BLOCKING 0x0 ;  /* 0x0000000000007b1d */ /* 0x000fec0000010000 */
[----:B0-----:R-:W-:Y:S05]  /*8d90*/  @P0 BRA `(.L_x_114) ;  /* 0x00000008006c0947 */ /* 0x001fea0003800000 */
[----:B------:R-:W-:Y:S01]  /*8da0*/  LEA R21, R21, UR4, 0x3 ;  /* 0x0000000415157c11 */ /* 0x000fe2000f8e18ff */
[----:B------:R-:W-:Y:S01]  /*8db0*/  LDS R3, [R22] ;  /* 0x0000000016037984 */ /* 0x000fe20000000800 */
[----:B------:R-:W0:Y:S01]  /*8dc0*/  LDCU.64 UR8, c[0x0][0x3b0] ;  /* 0x00007600ff0877ac */ /* 0x000e220008000a00 */
[----:B-1----:R-:W-:Y:S02]  /*8dd0*/  LEA R26, R20, UR4, 0x3 ;  /* 0x00000004141a7c11 */ /* 0x002fe4000f8e18ff */
[----:B------:R-:W1:Y:S01]  /*8de0*/  LDS.64 R4, [R21+0x6600] ;  /* 0x0066000015047984 */ /* 0x000e620000000a00 */
[----:B------:R-:W-:Y:S02]  /*8df0*/  LEA R19, R19, UR4, 0x3 ;  /* 0x0000000413137c11 */ /* 0x000fe4000f8e18ff */
[----:B------:R-:W-:Y:S02]  /*8e00*/  LEA R17, R17, UR4, 0x3 ;  /* 0x0000000411117c11 */ /* 0x000fe4000f8e18ff */
[----:B------:R-:W-:-:S02]  /*8e10*/  LEA R15, R15, UR4, 0x3 ;  /* 0x000000040f0f7c11 */ /* 0x000fc4000f8e18ff */
[----:B------:R-:W-:Y:S02]  /*8e20*/  LEA R13, R13, UR4, 0x3 ;  /* 0x000000040d0d7c11 */ /* 0x000fe4000f8e18ff */
[----:B------:R-:W-:Y:S02]  /*8e30*/  LEA R11, R11, UR4, 0x3 ;  /* 0x000000040b0b7c11 */ /* 0x000fe4000f8e18ff */
[----:B------:R-:W-:Y:S02]  /*8e40*/  LEA R9, R9, UR4, 0x3 ;  /* 0x0000000409097c11 */ /* 0x000fe4000f8e18ff */
[----:B------:R-:W-:Y:S02]  /*8e50*/  LEA R7, R7, UR4, 0x3 ;  /* 0x0000000407077c11 */ /* 0x000fe4000f8e18ff */
[----:B-1----:R-:W-:-:S05]  /*8e60*/  IADD3 R4, P0, PT, R4, R2, RZ ;  /* 0x0000000204047210 */ /* 0x002fca0007f1e0ff */
[----:B------:R-:W-:Y:S01]  /*8e70*/  IMAD.X R5, RZ, RZ, R5, P0 ;  /* 0x000000ffff057224 */ /* 0x000fe200000e0605 */
[----:B0-----:R-:W-:-:S04]  /*8e80*/  LEA R24, P0, R4, UR8, 0x2 ;  /* 0x0000000804187c11 */ /* 0x001fc8000f8010ff */
[----:B------:R-:W-:-:S05]  /*8e90*/  LEA.HI.X R25, R4, UR9, R5, 0x2, P0 ;  /* 0x0000000904197c11 */ /* 0x000fca00080f1405 */
[----:B------:R-:W-:Y:S01]  /*8ea0*/  STG.E desc[UR6][R24.64], R3 ;  /* 0x0000000318007986 */ /* 0x000fe2000c101906 */
[----:B------:R-:W-:-:S03]  /*8eb0*/  NOP ;  /* 0x0000000000007918 */ /* 0x000fc60000000000 */
[----:B------:R0:W1:Y:S04]  /*8ec0*/  LDS.64 R4, [R26+0x6600] ;  /* 0x006600001a047984 */ /* 0x0000680000000a00 */
[----:B------:R-:W2:Y:S01]  /*8ed0*/  LDS R23, [R22+0x600] ;  /* 0x0006000016177984 */ /* 0x000ea20000000800 */
[----:B0-----:R-:W-:Y:S02]  /*8ee0*/  LEA R26, R18, UR4, 0x3 ;  /* 0x00000004121a7c11 */ /* 0x001fe4000f8e18ff */
[----:B-1----:R-:W-:-:S05]  /*8ef0*/  IADD3 R4, P0, PT, R4, R2, RZ ;  /* 0x0000000204047210 */ /* 0x002fca0007f1e0ff */
[----:B------:R-:W-:Y:S01]  /*8f00*/  IMAD.X R5, RZ, RZ, R5, P0 ;  /* 0x000000ffff057224 */ /* 0x000fe200000e0605 */
[----:B------:R-:W-:-:S04]  /*8f10*/  LEA R20, P0, R4, UR8, 0x2 ;  /* 0x0000000804147c11 */ /* 0x000fc8000f8010ff */
[----:B------:R-:W-:-:S05]  /*8f20*/  LEA.HI.X R21, R4, UR9, R5, 0x2, P0 ;  /* 0x0000000904157c11 */ /* 0x000fca00080f1405 */
[----:B--2---:R-:W-:Y:S01]  /*8f30*/  STG.E desc[UR6][R20.64+0x600], R23 ;  /* 0x0006001714007986 */ /* 0x004fe2000c101906 */
[----:B------:R-:W-:-:S03]  /*8f40*/  NOP ;  /* 0x0000000000007918 */ /* 0x000fc60000000000 */
[----:B------:R-:W0:Y:S04]  /*8f50*/  LDS.64 R4, [R19+0x6600] ;  /* 0x0066000013047984 */ /* 0x000e280000000a00 */
[----:B------:R-:W1:Y:S01]  /*8f60*/  LDS R3, [R22+0xc00] ;  /* 0x000c000016037984 */ /* 0x000e620000000800 */
[----:B0-----:R-:W-:-:S05]  /*8f70*/  IADD3 R4, P0, PT, R4, R2, RZ ;  /* 0x0000000204047210 */ /* 0x001fca0007f1e0ff */
[----:B------:R-:W-:Y:S01]  /*8f80*/  IMAD.X R5, RZ, RZ, R5, P0 ;  /* 0x000000ffff057224 */ /* 0x000fe200000e0605 */
[----:B------:R-:W-:-:S04]  /*8f90*/  LEA R24, P0, R4, UR8, 0x2 ;  /* 0x0000000804187c11 */ /* 0x000fc8000f8010ff */
[----:B------:R-:W-:-:S05]  /*8fa0*/  LEA.HI.X R25, R4, UR9, R5, 0x2, P0 ;  /* 0x0000000904197c11 */ /* 0x000fca00080f1405 */
[----:B-1----:R0:W-:Y:S01]  /*8fb0*/  STG.E desc[UR6][R24.64+0xc00], R3 ;  /* 0x000c000318007986 */ /* 0x0021e2000c101906 */
[----:B------:R-:W-:-:S03]  /*8fc0*/  NOP ;  /* 0x0000000000007918 */ /* 0x000fc60000000000 */
[----:B------:R-:W1:Y:S04]  /*8fd0*/  LDS.64 R4, [R26+0x6600] ;  /* 0x006600001a047984 */ /* 0x000e680000000a00 */
        /* <DEDUP_REMOVED lines=99> */
[----:B-1----:R-:W-:Y:S01]  /*9610*/  STG.E desc[UR6][R10.64+0x5400], R3 ;  /* 0x005400030a007986 */ /* 0x002fe2000c101906 */
[----:B------:R-:W-:-:S03]  /*9620*/  NOP ;  /* 0x0000000000007918 */ /* 0x000fc60000000000 */
[----:B------:R-:W0:Y:S04]  /*9630*/  LDS.64 R4, [R12+0x6600] ;  /* 0x006600000c047984 */ /* 0x000e280000000a00 */
[----:B------:R-:W1:Y:S01]  /*9640*/  LDS R9, [R22+0x5a00] ;  /* 0x005a000016097984 */ /* 0x000e620000000800 */
[----:B0-----:R-:W-:-:S05]  /*9650*/  IADD3 R4, P0, PT, R4, R2, RZ ;  /* 0x0000000204047210 */ /* 0x001fca0007f1e0ff */
[----:B------:R-:W-:Y:S01]  /*9660*/  IMAD.X R5, RZ, RZ, R5, P0 ;  /* 0x000000ffff057224 */ /* 0x000fe200000e0605 */
[----:B------:R-:W-:-:S04]  /*9670*/  LEA R6, P0, R4, UR8, 0x2 ;  /* 0x0000000804067c11 */ /* 0x000fc8000f8010ff */
[----:B------:R-:W-:Y:S02]  /*9680*/  LEA.HI.X R7, R4, UR9, R5, 0x2, P0 ;  /* 0x0000000904077c11 */ /* 0x000fe400080f1405 */
[----:B------:R-:W-:-:S03]  /*9690*/  LEA R4, R0, UR4, 0x3 ;  /* 0x0000000400047c11 */ /* 0x000fc6000f8e18ff */
[----:B-1----:R-:W-:Y:S01]  /*96a0*/  STG.E desc[UR6][R6.64+0x5a00], R9 ;  /* 0x005a000906007986 */ /* 0x002fe2000c101906 */
        /* <DEDUP_REMOVED lines=8> */
[----:B------:R-:W-:Y:S01]  /*9730*/  NOP ;  /* 0x0000000000007918 */ /* 0x000fe20000000000 */
[----:B------:R-:W-:Y:S05]  /*9740*/  EXIT ;  /* 0x000000000000794d */ /* 0x000fea0003800000 */
.L_x_114:
[----:B------:R-:W-:Y:S01]  /*9750*/  LEA R21, R21, UR4, 0x3 ;  /* 0x0000000415157c11 */ /* 0x000fe2000f8e18ff */
[----:B------:R-:W-:Y:S01]  /*9760*/  IMAD R23, R42, -0x1980, R23 ;  /* 0xffffe6802a177824 */ /* 0x000fe200078e0217 */
[----:B-1----:R-:W-:Y:S01]  /*9770*/  LEA R26, R20, UR4, 0x3 ;  /* 0x00000004141a7c11 */ /* 0x002fe2000f8e18ff */
[C---:B------:R-:W-:Y:S01]  /*9780*/  VIADD R20, R2.reuse, 0x180 ;  /* 0x0000018002147836 */ /* 0x040fe20000000000 */
[----:B------:R-:W-:Y:S01]  /*9790*/  LEA R19, R19, UR4, 0x3 ;  /* 0x0000000413137c11 */ /* 0x000fe2000f8e18ff */
[----:B------:R-:W0:Y:S01]  /*97a0*/  LDS.64 R4, [R21+0x6600] ;  /* 0x0066000015047984 */ /* 0x000e220000000a00 */
[----:B------:R-:W-:Y:S02]  /*97b0*/  ISETP.GE.AND P1, PT, R2, R23, PT ;  /* 0x000000170200720c */ /* 0x000fe40003f26270 */
[----:B------:R-:W-:Y:S02]  /*97c0*/  LEA R17, R17, UR4, 0x3 ;  /* 0x0000000411117c11 */ /* 0x000fe4000f8e18ff */
[----:B------:R-:W-:-:S02]  /*97d0*/  LEA R15, R15, UR4, 0x3 ;  /* 0x000000040f0f7c11 */ /* 0x000fc4000f8e18ff */
[----:B------:R-:W-:Y:S02]  /*97e0*/  LEA R13, R13, UR4, 0x3 ;  /* 0x000000040d0d7c11 */ /* 0x000fe4000f8e18ff */
[----:B------:R-:W-:Y:S02]  /*97f0*/  LEA R11, R11, UR4, 0x3 ;  /* 0x000000040b0b7c11 */ /* 0x000fe4000f8e18ff */
[----:B------:R-:W-:Y:S02]  /*9800*/  LEA R9, R9, UR4, 0x3 ;  /* 0x0000000409097c11 */ /* 0x000fe4000f8e18ff */
[----:B------:R-:W-:Y:S01]  /*9810*/  LEA R7, R7, UR4, 0x3 ;  /* 0x0000000407077c11 */ /* 0x000fe2000f8e18ff */
[----:B------:R-:W1:Y:S01]  /*9820*/  @!P1 LDS R3, [R22] ;  /* 0x0000000016039984 */ /* 0x000e620000000800 */
[----:B------:R-:W2:Y:S01]  /*9830*/  @!P1 LDC.64 R24, c[0x0][0x3b0] ;  /* 0x0000ec00ff189b82 */ /* 0x000ea20000000a00 */
[----:B0-----:R-:W-:-:S05]  /*9840*/  @!P1 IADD3 R4, P0, PT, R4, R2, RZ ;  /* 0x0000000204049210 */ /* 0x001fca0007f1e0ff */
[----:B------:R-:W-:Y:S01]  /*9850*/  @!P1 IMAD.X R5, RZ, RZ, R5, P0 ;  /* 0x000000ffff059224 */ /* 0x000fe200000e0605 */
[----:B--2---:R-:W-:-:S04]  /*9860*/  @!P1 LEA R24, P0, R4, R24, 0x2 ;  /* 0x0000001804189211 */ /* 0x004fc800078010ff */
[----:B------:R-:W-:-:S05]  /*9870*/  @!P1 LEA.HI.X R25, R4, R25, R5, 0x2, P0 ;  /* 0x0000001904199211 */ /* 0x000fca00000f1405 */
[----:B-1----:R0:W-:Y:S01]  /*9880*/  @!P1 STG.E desc[UR6][R24.64], R3 ;  /* 0x0000000318009986 */ /* 0x0021e2000c101906 */
[----:B------:R-:W-:-:S03]  /*9890*/  NOP ;  /* 0x0000000000007918 */ /* 0x000fc60000000000 */
[----:B------:R1:W2:Y:S01]  /*98a0*/  LDS.64 R4, [R26+0x6600] ;  /* 0x006600001a047984 */ /* 0x0002a20000000a00 */
[----:B------:R-:W-:Y:S01]  /*98b0*/  ISETP.GE.AND P1, PT, R20, R23, PT ;  /* 0x000000171400720c */ /* 0x000fe20003f26270 */
[----:B0-----:R-:W-:Y:S01]  /*98c0*/  VIADD R24, R2, 0x300 ;  /* 0x0000030002187836 */ /* 0x001fe20000000000 */
[----:B-1----:R-:W-:Y:S01]  /*98d0*/  LEA R26, R18, UR4, 0x3 ;  /* 0x00000004121a7c11 */ /* 0x002fe2000f8e18ff */
[----:B------:R-:W-:-:S10]  /*98e0*/  VIADD R18, R2, 0x480 ;  /* 0x0000048002127836 */ /* 0x000fd40000000000 */
[----:B------:R-:W0:Y:S01]  /*98f0*/  @!P1 LDS R27, [R22+0x600] ;  /* 0x00060000161b9984 */ /* 0x000e220000000800 */
[----:B------:R-:W1:Y:S01]  /*9900*/  @!P1 LDC.64 R20, c[0x0][0x3b0] ;  /* 0x0000ec00ff149b82 */ /* 0x000e620000000a00 */
[----:B--2---:R-:W-:-:S05]  /*9910*/  @!P1 IADD3 R4, P0, PT, R4, R2, RZ ;  /* 0x0000000204049210 */ /* 0x004fca0007f1e0ff */
[----:B------:R-:W-:Y:S01]  /*9920*/  @!P1 IMAD.X R5, RZ, RZ, R5, P0 ;  /* 0x000000ffff059224 */ /* 0x000fe200000e0605 */
[----:B-1----:R-:W-:-:S04]  /*9930*/  @!P1 LEA R20, P0, R4, R20, 0x2 ;  /* 0x0000001404149211 */ /* 0x002fc800078010ff */
[----:B------:R-:W-:-:S05]  /*9940*/  @!P1 LEA.HI.X R21, R4, R21, R5, 0x2, P0 ;  /* 0x0000001504159211 */ /* 0x000fca00000f1405 */
[----:B0-----:R0:W-:Y:S01]  /*9950*/  @!P1 STG.E desc[UR6][R20.64+0x600], R27 ;  /* 0x0006001b14009986 */ /* 0x0011e2000c101906 */
[----:B------:R-:W-:-:S03]  /*9960*/  NOP ;  /* 0x0000000000007918 */ /* 0x000fc60000000000 */
[----:B------:R-:W1:Y:S01]  /*9970*/  LDS.64 R4, [R19+0x6600] ;  /* 0x0066000013047984 */ /* 0x000e620000000a00 */
[----:B------:R-:W-:Y:S01]  /*9980*/  ISETP.GE.AND P1, PT, R24, R23, PT ;  /* 0x000000171800720c */ /* 0x000fe20003f26270 */
[----:B0-----:R-:W-:-:S12]  /*9990*/  VIADD R20, R2, 0x600 ;  /* 0x0000060002147836 */ /* 0x001fd80000000000 */
[----:B------:R-:W0:Y:S01]  /*99a0*/  @!P1 LDS R3, [R22+0xc00] ;  /* 0x000c000016039984 */ /* 0x000e220000000800 */
[----:B------:R-:W2:Y:S01]  /*99b0*/  @!P1 LDC.64 R24, c[0x0][0x3b0] ;  /* 0x0000ec00ff189b82 */ /* 0x000ea20000000a00 */
[----:B-1----:R-:W-:-:S05]  /*99c0*/  @!P1 IADD3 R4, P0, PT, R4, R2, RZ ;  /* 0x0000000204049210 */ /* 0x002fca0007f1e0ff */
[----:B------:R-:W-:Y:S01]  /*99d0*/  @!P1 IMAD.X R5, RZ, RZ, R5, P0 ;  /* 0x000000ffff059224 */ /* 0x000fe200000e0605 */
[----:B--2---:R-:W-:-:S04]  /*99e0*/  @!P1 LEA R24, P0, R4, R24, 0x2 ;  /* 0x0000001804189211 */ /* 0x004fc800078010ff */
[----:B------:R-:W-:-:S05]  /*99f0*/  @!P1 LEA.HI.X R25, R4, R25, R5, 0x2, P0 ;  /* 0x0000001904199211 */ /* 0x000fca00000f1405 */
[----:B0-----:R0:W-:Y:S01]  /*9a00*/  @!P1 STG.E desc[UR6][R24.64+0xc00], R3 ;  /* 0x000c000318009986 */ /* 0x0011e2000c101906 */
[----:B------:R-:W-:-:S03]  /*9a10*/  NOP ;  /* 0x0000000000007918 */ /* 0x000fc60000000000 */
[----:B------:R-:W1:Y:S01]  /*9a20*/  LDS.64 R4, [R26+0x6600] ;  /* 0x006600001a047984 */ /* 0x000e620000000a00 */
[----:B------:R-:W-:Y:S02]  /*9a30*/  ISETP.GE.AND P1, PT, R18, R23, PT ;  /* 0x000000171200720c */ /* 0x000fe40003f26270 */
[----:B0-----:R-:W-:Y:S01]  /*9a40*/  LEA R24, R16, UR4, 0x3 ;  /* 0x0000000410187c11 */ /* 0x001fe2000f8e18ff */
[----:B------:R-:W-:-:S10]  /*9a50*/  VIADD R16, R2, 0x780 ;  /* 0x0000078002107836 */ /* 0x000fd40000000000 */
        /* <DEDUP_REMOVED lines=33> */
[----:B0-----:R-:W-:-:S11]  /*9c70*/  LOP3.LUT R16, R2, 0xc00, RZ, 0xfc, !PT ;  /* 0x00000c0002107812 */ /* 0x001fd600078efcff */
        /* <DEDUP_REMOVED lines=87> */
[----:B0-----:R-:W-:Y:S01]  /*a1f0*/  @!P1 STG.E desc[UR6][R8.64+0x4e00], R15 ;  /* 0x004e000f08009986 */ /* 0x001fe2000c101906 */
[----:B------:R-:W-:-:S03]  /*a200*/  NOP ;  /* 0x0000000000007918 */ /* 0x000fc60000000000 */
[----:B------:R-:W0:Y:S01]  /*a210*/  LDS.64 R4, [R7+0x6600] ;  /* 0x0066000007047984 */ /* 0x000e220000000a00 */
[----:B------:R-:W-:-:S13]  /*a220*/  ISETP.GE.AND P1, PT, R10, R23, PT ;  /* 0x000000170a00720c */ /* 0x000fda0003f26270 */
[----:B------:R-:W1:Y:S01]  /*a230*/  @!P1 LDS R3, [R22+0x5400] ;  /* 0x0054000016039984 */ /* 0x000e620000000800 */
[----:B------:R-:W2:Y:S01]  /*a240*/  @!P1 LDC.64 R10, c[0x0][0x3b0] ;  /* 0x0000ec00ff0a9b82 */ /* 0x000ea20000000a00 */
[----:B0-----:R-:W-:-:S05]  /*a250*/  @!P1 IADD3 R4, P0, PT, R4, R2, RZ ;  /* 0x0000000204049210 */ /* 0x001fca0007f1e0ff */
[----:B------:R-:W-:Y:S01]  /*a260*/  @!P1 IMAD.X R5, RZ, RZ, R5, P0 ;  /* 0x000000ffff059224 */ /* 0x000fe200000e0605 */
[----:B--2---:R-:W-:-:S04]  /*a270*/  @!P1 LEA R10, P0, R4, R10, 0x2 ;  /* 0x0000000a040a9211 */ /* 0x004fc800078010ff */
[----:B------:R-:W-:-:S05]  /*a280*/  @!P1 LEA.HI.X R11, R4, R11, R5, 0x2, P0 ;  /* 0x0000000b040b9211 */ /* 0x000fca00000f1405 */
[----:B-1----:R-:W-:Y:S01]  /*a290*/  @!P1 STG.E desc[UR6][R10.64+0x5400], R3 ;  /* 0x005400030a009986 */ /* 0x002fe2000c101906 */
        /* <DEDUP_REMOVED lines=8> */
[----:B------:R-:W-:Y:S02]  /*a320*/  @!P1 LEA.HI.X R7, R4, R7, R5, 0x2, P0 ;  /* 0x0000000704079211 */ /* 0x000fe400000f1405 */
[----:B------:R-:W-:Y:S02]  /*a330*/  LEA R5, R0, UR4, 0x3 ;  /* 0x0000000400057c11 */ /* 0x000fe4000f8e18ff */
[----:B------:R-:W-:Y:S01]  /*a340*/  LOP3.LUT R0, R2, 0x1800, RZ, 0xfc, !PT ;  /* 0x0000180002007812 */ /* 0x000fe200078efcff */
[----:B-1----:R-:W-:Y:S01]  /*a350*/  @!P1 STG.E desc[UR6][R6.64+0x5a00], R9 ;  /* 0x005a000906009986 */ /* 0x002fe2000c101906 */
[----:B------:R-:W-:-:S03]  /*a360*/  NOP ;  /* 0x0000000000007918 */ /* 0x000fc60000000000 */
[----:B------:R-:W0:Y:S01]  /*a370*/  LDS.64 R4, [R5+0x6600] ;  /* 0x0066000005047984 */ /* 0x000e220000000a00 */
[----:B------:R-:W-:-:S13]  /*a380*/  ISETP.GE.AND P1, PT, R0, R23, PT ;  /* 0x000000170000720c */ /* 0x000fda0003f26270 */
[----:B------:R-:W1:Y:S01]  /*a390*/  @!P1 LDS R11, [R22+0x6000] ;  /* 0x00600000160b9984 */ /* 0x000e620000000800 */
[----:B------:R-:W2:Y:S01]  /*a3a0*/  @!P1 LDC.64 R12, c[0x0][0x3b0] ;  /* 0x0000ec00ff0c9b82 */ /* 0x000ea20000000a00 */
[----:B0-----:R-:W-:-:S05]  /*a3b0*/  IADD3 R0, P0, PT, R4, R2, RZ ;  /* 0x0000000204007210 */ /* 0x001fca0007f1e0ff */
[----:B------:R-:W-:Y:S01]  /*a3c0*/  IMAD.X R4, RZ, RZ, R5, P0 ;  /* 0x000000ffff047224 */ /* 0x000fe200000e0605 */
[----:B--2---:R-:W-:-:S04]  /*a3d0*/  @!P1 LEA R2, P0, R0, R12, 0x2 ;  /* 0x0000000c00029211 */ /* 0x004fc800078010ff */
[----:B------:R-:W-:-:S05]  /*a3e0*/  @!P1 LEA.HI.X R3, R0, R13, R4, 0x2, P0 ;  /* 0x0000000d00039211 */ /* 0x000fca00000f1404 */
[----:B-1----:R-:W-:Y:S01]  /*a3f0*/  @!P1 STG.E desc[UR6][R2.64+0x6000], R11 ;  /* 0x0060000b02009986 */ /* 0x002fe2000c101906 */
[----:B------:R-:W-:Y:S01]  /*a400*/  NOP ;  /* 0x0000000000007918 */ /* 0x000fe20000000000 */
[----:B------:R-:W-:Y:S05]  /*a410*/  EXIT ;  /* 0x000000000000794d */ /* 0x000fea0003800000 */
.L_x_30:
[----:B------:R-:W-:Y:S02]  /*a420*/  IMAD.MOV.U32 R58, RZ, RZ, R39 ;  /* 0x000000ffff3a7224 */ /* 0x000fe400078e0027 */
[----:B------:R-:W-:Y:S02]  /*a430*/  IMAD.MOV.U32 R49, RZ, RZ, 0x1 ;  /* 0x00000001ff317424 */ /* 0x000fe400078e00ff */
[----:B------:R-:W-:Y:S02]  /*a440*/  IMAD.MOV.U32 R60, RZ, RZ, RZ ;  /* 0x000000ffff3c7224 */ /* 0x000fe400078e00ff */
[----:B------:R-:W-:-:S07]  /*a450*/  IMAD.MOV.U32 R47, RZ, RZ, -0x1 ;  /* 0xffffffffff2f7424 */ /* 0x000fce00078e00ff */
[----:B------:R-:W-:Y:S05]  /*a460*/  WARPSYNC.COLLECTIVE R47, `(.L_x_115) ;  /* 0x000000002f087348 */ /* 0x000fea0003c00000 */
[----:B------:R0:W1:Y:S02]  /*a470*/  SHFL.UP P0, R46, R58, R49, R60 ;  /* 0x040000313a2e7389 */ /* 0x000064000000003c */
[----:B01----:R-:W-:Y:S05]  /*a480*/  ENDCOLLECTIVE ;  /* 0x000000000000791b */ /* 0x003fea0003800000 */
.L_x_115:
[----:B------:R-:W-:Y:S02]  /*a490*/  IMAD.MOV.U32 R49, RZ, RZ, 0x2 ;  /* 0x00000002ff317424 */ /* 0x000fe400078e00ff */
[----:B------:R-:W-:-:S04]  /*a4a0*/  IMAD.MOV.U32 R40, RZ, RZ, R46 ;  /* 0x000000ffff287224 */ /* 0x000fc800078e002e */
[----:B------:R-:W-:-:S04]  /*a4b0*/  @P0 IMAD.IADD R40, R39, 0x1, R40 ;  /* 0x0000000127280824 */ /* 0x000fc800078e0228 */
[----:B------:R-:W-:-:S07]  /*a4c0*/  IMAD.MOV.U32 R58, RZ, RZ, R40 ;  /* 0x000000ffff3a7224 */ /* 0x000fce00078e0028 */
[----:B------:R-:W-:Y:S05]  /*a4d0*/  WARPSYNC.COLLECTIVE R47, `(.L_x_116) ;  /* 0x000000002f087348 */ /* 0x000fea0003c00000 */
[----:B------:R0:W1:Y:S02]  /*a4e0*/  SHFL.UP P0, R46, R58, R49, R60 ;  /* 0x040000313a2e7389 */ /* 0x000064000000003c */
[----:B01----:R-:W-:Y:S05]  /*a4f0*/  ENDCOLLECTIVE ;  /* 0x000000000000791b */ /* 0x003fea0003800000 */
.L_x_116:
[----:B------:R-:W-:Y:S02]  /*a500*/  IMAD.MOV.U32 R49, RZ, RZ, 0x4 ;  /* 0x00000004ff317424 */ /* 0x000fe400078e00ff */
[----:B------:R-:W-:-:S04]  /*a510*/  IMAD.MOV.U32 R43, RZ, RZ, R46 ;  /* 0x000000ffff2b7224 */ /* 0x000fc800078e002e */
[----:B------:R-:W-:-:S04]  /*a520*/  @P0 IMAD.IADD R43, R40, 0x1, R43 ;  /* 0x00000001282b0824 */ /* 0x000fc800078e022b */
[----:B------:R-:W-:-:S07]  /*a530*/  IMAD.MOV.U32 R58, RZ, RZ, R43 ;  /* 0x000000ffff3a7224 */ /* 0x000fce00078e002b */
[----:B------:R-:W-:Y:S05]  /*a540*/  WARPSYNC.COLLECTIVE R47, `(.L_x_117) ;  /* 0x000000002f087348 */ /* 0x000fea0003c00000 */
[----:B------:R0:W1:Y:S02]  /*a550*/  SHFL.UP P0, R46, R58, R49, R60 ;  /* 0x040000313a2e7389 */ /* 0x000064000000003c */
[----:B01----:R-:W-:Y:S05]  /*a560*/  ENDCOLLECTIVE ;  /* 0x000000000000791b */ /* 0x003fea0003800000 */
.L_x_117:
[----:B------:R-:W-:Y:S02]  /*a570*/  IMAD.MOV.U32 R49, RZ, RZ, 0x8 ;  /* 0x00000008ff317424 */ /* 0x000fe400078e00ff */
[----:B------:R-:W-:-:S04]  /*a580*/  IMAD.MOV.U32 R44, RZ, RZ, R46 ;  /* 0x000000ffff2c7224 */ /* 0x000fc800078e002e */
[----:B------:R-:W-:-:S04]  /*a590*/  @P0 IMAD.IADD R44, R43, 0x1, R44 ;  /* 0x000000012b2c0824 */ /* 0x000fc800078e022c */
[----:B------:R-:W-:-:S07]  /*a5a0*/  IMAD.MOV.U32 R58, RZ, RZ, R44 ;  /* 0x000000ffff3a7224 */ /* 0x000fce00078e002c */
[----:B------:R-:W-:Y:S05]  /*a5b0*/  WARPSYNC.COLLECTIVE R47, `(.L_x_118) ;  /* 0x000000002f087348 */ /* 0x000fea0003c00000 */
[----:B------:R0:W1:Y:S02]  /*a5c0*/  SHFL.UP P0, R46, R58, R49, R60 ;  /* 0x040000313a2e7389 */ /* 0x000064000000003c */
[----:B01----:R-:W-:Y:S05]  /*a5d0*/  ENDCOLLECTIVE ;  /* 0x000000000000791b */ /* 0x003fea0003800000 */
.L_x_118:
[----:B------:R-:W-:Y:S02]  /*a5e0*/  IMAD.MOV.U32 R49, RZ, RZ, 0x10 ;  /* 0x00000010ff317424 */ /* 0x000fe400078e00ff */
[----:B------:R-:W-:-:S04]  /*a5f0*/  IMAD.MOV.U32 R45, RZ, RZ, R46 ;  /* 0x000000ffff2d7224 */ /* 0x000fc800078e002e */
[----:B------:R-:W-:-:S04]  /*a600*/  @P0 IMAD.IADD R45, R44, 0x1, R45 ;  /* 0x000000012c2d0824 */ /* 0x000fc800078e022d */
[----:B------:R-:W-:-:S07]  /*a610*/  IMAD.MOV.U32 R58, RZ, RZ, R45 ;  /* 0x000000ffff3a7224 */ /* 0x000fce00078e002d */
[----:B------:R-:W-:Y:S05]  /*a620*/  WARPSYNC.COLLECTIVE R47, `(.L_x_119) ;  /* 0x000000002f087348 */ /* 0x000fea0003c00000 */
[----:B------:R0:W1:Y:S02]  /*a630*/  SHFL.UP P0, R46, R58, R49, R60 ;  /* 0x040000313a2e7389 */ /* 0x000064000000003c */
[----:B01----:R-:W-:Y:S05]  /*a640*/  ENDCOLLECTIVE ;  /* 0x000000000000791b */ /* 0x003fea0003800000 */
.L_x_119:
[----:B------:R-:W-:Y:S05]  /*a650*/  BRA `(.L_x_120) ;  /* 0xffffff8400407947 */ /* 0x000fea000383ffff */
.L_x_121:
[----:B------:R-:W-:-:S00]  /*a660*/  BRA `(.L_x_121) ;  /* 0xfffffffc00fc7947 */ /* 0x000fc0000383ffff */
[----:B------:R-:W-:-:S00]  /*a670*/  NOP ;  /* 0x0000000000007918 */ /* 0x000fc00000000000 */
        /* <DEDUP_REMOVED lines=8> */
.L_x_587:


//--------------------- .text._ZN3cub18CUB_300001_SM_10006detail10radix_sort33DeviceRadixSortExclusiveSumKernelINS1_5radix10policy_hubIiiyE10Policy1000EyEEvPT0_ --------------------------
	.section	.text._ZN3cub18CUB_300001_SM_10006detail10radix_sort33DeviceRadixSortExclusiveSumKernelINS1_5radix10policy_hubIiiyE10Policy1000EyEEvPT0_,"ax",@progbits
	.align	128
        .global         _ZN3cub18CUB_300001_SM_10006detail10radix_sort33DeviceRadixSortExclusiveSumKernelINS1_5radix10policy_hubIiiyE10Policy1000EyEEvPT0_
        .type           _ZN3cub18CUB_300001_SM_10006detail10radix_sort33DeviceRadixSortExclusiveSumKernelINS1_5radix10policy_hubIiiyE10Policy1000EyEEvPT0_,@function
        .size           _ZN3cub18CUB_300001_SM_10006detail10radix_sort33DeviceRadixSortExclusiveSumKernelINS1_5radix10policy_hubIiiyE10Policy1000EyEEvPT0_,(.L_x_588 - _ZN3cub18CUB_300001_SM_10006detail10radix_sort33DeviceRadixSortExclusiveSumKernelINS1_5radix10policy_hubIiiyE10Policy1000EyEEvPT0_)
        .other          _ZN3cub18CUB_300001_SM_10006detail10radix_sort33DeviceRadixSortExclusiveSumKernelINS1_5radix10policy_hubIiiyE10Policy1000EyEEvPT0_,@"STO_CUDA_ENTRY STV_DEFAULT"
_ZN3cub18CUB_300001_SM_10006detail10radix_sort33DeviceRadixSortExclusiveSumKernelINS1_5radix10policy_hubIiiyE10Policy1000EyEEvPT0_:
.text._ZN3cub18CUB_300001_SM_10006detail10radix_sort33DeviceRadixSortExclusiveSumKernelINS1_5radix10policy_hubIiiyE10Policy1000EyEEvPT0_:
[----:B------:R-:W-:Y:S01]  /*0000*/  LDC R1, c[0x0][0x37c] ;  /* 0x0000df00ff017b82 */ /* 0x000fe20000000800 */
[----:B------:R-:W0:Y:S07]  /*0010*/  S2R R18, SR_TID.X ;  /* 0x0000000000127919 */ /* 0x000e2e0000002100 */
[----:B------:R-:W1:Y:S01]  /*0020*/  LDC.64 R16, c[0x0][0x380] ;  /* 0x0000e000ff107b82 */ /* 0x000e620000000a00 */
[----:B------:R-:W2:Y:S01]  /*0030*/  LDCU.64 UR4, c[0x0][0x358] ;  /* 0x00006b00ff0477ac */ /* 0x000ea20008000a00 */
[----:B------:R-:W3:Y:S01]  /*0040*/  S2R R5, SR_CTAID.X ;  /* 0x0000000000057919 */ /* 0x000ee20000002500 */
[----:B0-----:R-:W-:Y:S01]  /*0050*/  ISETP.GT.U32.AND P1, PT, R18, 0xff, PT ;  /* 0x000000ff1200780c */ /* 0x001fe20003f24070 */
[----:B---3--:R-:W-:-:S04]  /*0060*/  IMAD R5, R5, 0x100, R18 ;  /* 0x0000010005057824 */ /* 0x008fc800078e0212 */
[----:B-1----:R-:W-:-:S08]  /*0070*/  IMAD.WIDE R16, R5, 0x8, R16 ;  /* 0x0000000805107825 */ /* 0x002fd000078e0210 */
[----:B--2---:R-:W2:Y:S01]  /*0080*/  @!P1 LDG.E.64 R2, desc[UR4][R16.64] ;  /* 0x0000000410029981 */ /* 0x004ea2000c1e1b00 */
[----:B------:R-:W-:Y:S02]  /*0090*/  MOV R0, 0x400 ;  /* 0x0000040000007802 */ /* 0x000fe40000000f00 */
[C---:B------:R-:W-:Y:S01]  /*00a0*/  ISETP.GT.U32.AND P0, PT, R18.reuse, 0x1f, PT ;  /* 0x0000001f1200780c */ /* 0x040fe20003f04070 */
[----:B------:R-:W0:Y:S02]  /*00b0*/  S2R R5, SR_CgaCtaId ;  /* 0x0000000000057919 */ /* 0x000e240000008800 */
[----:B0-----:R-:W-:Y:S02]  /*00c0*/  LEA R5, R5, R0, 0x18 ;  /* 0x0000000005057211 */ /* 0x001fe400078ec0ff */
[----:B------:R-:W-:-:S05]  /*00d0*/  LEA.HI R0, R18, R18, RZ, 0x1d ;  /* 0x0000001212007211 */ /* 0x000fca00078fe8ff */
[----:B------:R-:W-:-:S05]  /*00e0*/  IMAD R0, R0, 0x8, R5 ;  /* 0x0000000800007824 */ /* 0x000fca00078e0205 */
[----:B--2---:R0:W-:Y:S01]  /*00f0*/  STS.64 [R0+0x10], R2 ;  /* 0x0000100200007388 */ /* 0x0041e20000000a00 */
[----:B------:R-:W-:Y:S06]  /*0100*/  BAR.SYNC.DEFER_BLOCKING 0x0 ;  /* 0x0000000000007b1d */ /* 0x000fec0000010000 */
[----:B------:R-:W-:Y:S05]  /*0110*/  @P0 BRA `(.L_x_122) ;  /* 0x0000000400240947 */ /* 0x000fea0003800000 */
[----:B------:R-:W-:Y:S01]  /*0120*/  IMAD R18, R18, 0x48, R5 ;  /* 0x0000004812127824 */ /* 0x000fe200078e0205 */
[----:B------:R-:W-:-:S04]  /*0130*/  UMOV UR6, 0xffffffff ;  /* 0xffffffff00067882 */ /* 0x000fc80000000000 */
[----:B------:R-:W-:Y:S04]  /*0140*/  LDS.64 R14, [R18+0x10] ;  /* 0x00001000120e7984 */ /* 0x000fe80000000a00 */
[----:B------:R-:W-:Y:S04]  /*0150*/  LDS.64 R12, [R18+0x18] ;  /* 0x00001800120c7984 */ /* 0x000fe80000000a00 */
[----:B------:R-:W1:Y:S04]  /*0160*/  LDS.64 R10, [R18+0x20] ;  /* 0x00002000120a7984 */ /* 0x000e680000000a00 */
[----:B------:R-:W-:Y:S04]  /*0170*/  LDS.64 R8, [R18+0x28] ;  /* 0x0000280012087984 */ /* 0x000fe80000000a00 */
[----:B------:R-:W2:Y:S04]  /*0180*/  LDS.64 R6, [R18+0x30] ;  /* 0x0000300012067984 */ /* 0x000ea80000000a00 */
[----:B------:R-:W-:Y:S04]  /*0190*/  LDS.64 R4, [R18+0x38] ;  /* 0x0000380012047984 */ /* 0x000fe80000000a00 */
[----:B0-----:R-:W0:Y:S04]  /*01a0*/  LDS.64 R2, [R18+0x40] ;  /* 0x0000400012027984 */ /* 0x001e280000000a00 */
[----:B------:R-:W3:Y:S01]  /*01b0*/  LDS.64 R20, [R18+0x48] ;  /* 0x0000480012147984 */ /* 0x000ee20000000a00 */
[----:B-1----:R-:W-:-:S04]  /*01c0*/  IADD3 R19, P3, P4, R10, R12, R14 ;  /* 0x0000000c0a137210 */ /* 0x002fc80007c7e00e */
[----:B------:R-:W-:Y:S02]  /*01d0*/  IADD3.X R23, PT, PT, R11, R13, R15, P3, P4 ;  /* 0x0000000d0b177210 */ /* 0x000fe40001fe840f */
[----:B--2---:R-:W-:-:S04]  /*01e0*/  IADD3 R19, P0, P2, R6, R19, R8 ;  /* 0x0000001306137210 */ /* 0x004fc80007a1e008 */
[----:B------:R-:W-:Y:S02]  /*01f0*/  IADD3.X R23, PT, PT, R7, R23, R9, P0, P2 ;  /* 0x0000001707177210 */ /* 0x000fe400007e4409 */
[----:B0-----:R-:W-:-:S04]  /*0200*/  IADD3 R19, P3, P4, R2, R19, R4 ;  /* 0x0000001302137210 */ /* 0x001fc80007c7e004 */
[----:B---3--:R-:W-:Y:S02]  /*0210*/  IADD3 R20, P0, PT, R20, R19, RZ ;  /* 0x0000001314147210 */ /* 0x008fe40007f1e0ff */
[----:B------:R-:W-:-:S05]  /*0220*/  IADD3.X R19, PT, PT, R3, R23, R5, P3, P4 ;  /* 0x0000001703137210 */ /* 0x000fca0001fe8405 */
[----:B------:R-:W-:Y:S01]  /*0230*/  IMAD.X R19, R21, 0x1, R19, P0 ;  /* 0x0000000115137824 */ /* 0x000fe200000e0613 */
[----:B------:R-:W-:Y:S06]  /*0240*/  BRA.DIV UR6, `(.L_x_123) ;  /* 0x0000000206f07947 */ /* 0x000fec000b800000 */
[----:B------:R-:W0:Y:S04]  /*0250*/  SHFL.UP PT, R27, R20, 0x1, RZ ;  /* 0x04200000141b7989 */ /* 0x000e2800000e00ff */
[----:B------:R-:W1:Y:S01]  /*0260*/  SHFL.UP P0, R25, R19, 0x1, RZ ;  /* 0x0420000013197989 */ /* 0x000e6200000000ff */
[----:B0-----:R-:W-:-:S04]  /*0270*/  IADD3 R22, P2, PT, R27, R20, RZ ;  /* 0x000000141b167210 */ /* 0x001fc80007f5e0ff */
[----:B-1----:R-:W-:Y:S01]  /*0280*/  SEL R27, R22, R27, P0 ;  /* 0x0000001b161b7207 */ /* 0x002fe20000000000 */
[----:B------:R-:W-:-:S04]  /*0290*/  IMAD.X R26, R25, 0x1, R19, P2 ;  /* 0x00000001191a7824 */ /* 0x000fc800010e0613 */
[----:B------:R-:W0:Y:S01]  /*02a0*/  SHFL.UP PT, R28, R27, 0x2, RZ ;  /* 0x044000001b1c7989 */ /* 0x000e2200000e00ff */
[----:B------:R-:W-:-:S05]  /*02b0*/  SEL R26, R26, R25, P0 ;  /* 0x000000191a1a7207 */ /* 0x000fca0000000000 */
[----:B------:R-:W1:Y:S01]  /*02c0*/  SHFL.UP P0, R25, R26, 0x2, RZ ;  /* 0x044000001a197989 */ /* 0x000e6200000000ff */
[----:B0-----:R-:W-:-:S05]  /*02d0*/  IADD3 R21, P2, PT, R28, R27, RZ ;  /* 0x0000001b1c157210 */ /* 0x001fca0007f5e0ff */
[----:B-1----:R-:W-:Y:S01]  /*02e0*/  IMAD.X R22, R25, 0x1, R26, P2 ;  /* 0x0000000119167824 */ /* 0x002fe200010e061a */
[----:B------:R-:W-:-:S04]  /*02f0*/  SEL R28, R21, R28, P0 ;  /* 0x0000001c151c7207 */ /* 0x000fc80000000000 */
[----:B------:R-:W-:Y:S01]  /*0300*/  SEL R29, R22, R25, P0 ;  /* 0x00000019161d7207 */ /* 0x000fe20000000000 */
        /* <DEDUP_REMOVED lines=12> */
[----:B------:R0:W1:Y:S04]  /*03d0*/  SHFL.UP PT, R28, R27, 0x10, RZ ;  /* 0x060000001b1c7989 */ /* 0x00006800000e00ff */
[----:B------:R0:W2:Y:S02]  /*03e0*/  SHFL.UP P0, R25, R26, 0x10, RZ ;  /* 0x060000001a197989 */ /* 0x0000a400000000ff */
.L_x_134:
[----:B-1----:R-:W-:-:S04]  /*03f0*/  IADD3 R21, P2, PT, R28, R27, RZ ;  /* 0x0000001b1c157210 */ /* 0x002fc80007f5e0ff */
[----:B--2---:R-:W-:Y:S01]  /*0400*/  SEL R21, R21, R28, P0 ;  /* 0x0000001c15157207 */ /* 0x004fe20000000000 */
[----:B------:R-:W-:-:S05]  /*0410*/  IMAD.X R22, R25, 0x1, R26, P2 ;  /* 0x0000000119167824 */ /* 0x000fca00010e061a */
[----:B------:R-:W-:Y:S02]  /*0420*/  SEL R22, R22, R25, P0 ;  /* 0x0000001916167207 */ /* 0x000fe40000000000 */
[----:B------:R-:W-:-:S05]  /*0430*/  IADD3 R20, P0, PT, R21, -R20, RZ ;  /* 0x8000001415147210 */ /* 0x000fca0007f1e0ff */
[----:B------:R-:W-:Y:S01]  /*0440*/  IMAD.X R21, R22, 0x1, ~R19, P0 ;  /* 0x0000000116157824 */ /* 0x000fe200000e0e13 */
[----:B------:R-:W-:-:S04]  /*0450*/  IADD3 R14, P0, PT, R14, R20, RZ ;  /* 0x000000140e0e7210 */ /* 0x000fc80007f1e0ff */
[----:B------:R1:W-:Y:S01]  /*0460*/  STS.64 [R18+0x10], R20 ;  /* 0x0000101412007388 */ /* 0x0003e20000000a00 */
[----:B------:R-:W-:Y:S01]  /*0470*/  IMAD.X R15, R15, 0x1, R21, P0 ;  /* 0x000000010f0f7824 */ /* 0x000fe200000e0615 */
        /* <DEDUP_REMOVED lines=17> */
[----:B------:R-:W-:-:S05]  /*0590*/  IMAD.X R3, R3, 0x1, R5, P0 ;  /* 0x0000000103037824 */ /* 0x000fca00000e0605 */
[----:B------:R1:W-:Y:S03]  /*05a0*/  STS.64 [R18+0x48], R2 ;  /* 0x0000480212007388 */ /* 0x0003e60000000a00 */
.L_x_122:
[----:B------:R-:W-:Y:S05]  /*05b0*/  WARPSYNC.ALL ;  /* 0x0000000000007948 */ /* 0x000fea0003800000 */
[----:B------:R-:W-:Y:S06]  /*05c0*/  BAR.SYNC.DEFER_BLOCKING 0x0 ;  /* 0x0000000000007b1d */ /* 0x000fec0000010000 */
[----:B------:R-:W-:Y:S05]  /*05d0*/  @P1 EXIT ;  /* 0x000000000000194d */ /* 0x000fea0003800000 */
[----:B01----:R-:W0:Y:S04]  /*05e0*/  LDS.64 R2, [R0+0x10] ;  /* 0x0000100000027984 */ /* 0x003e280000000a00 */
[----:B0-----:R-:W-:Y:S01]  /*05f0*/  STG.E.64 desc[UR4][R16.64], R2 ;  /* 0x0000000210007986 */ /* 0x001fe2000c101b04 */
[----:B------:R-:W-:Y:S05]  /*0600*/  EXIT ;  /* 0x000000000000794d */ /* 0x000fea0003800000 */
.L_x_123:
[----:B------:R-:W-:Y:S02]  /*0610*/  IMAD.MOV.U32 R24, RZ, RZ, R20 ;  /* 0x000000ffff187224 */ /* 0x000fe400078e0014 */
[----:B------:R-:W-:Y:S02]  /*0620*/  IMAD.MOV.U32 R23, RZ, RZ, 0x1 ;  /* 0x00000001ff177424 */ /* 0x000fe400078e00ff */
[----:B------:R-:W-:Y:S02]  /*0630*/  IMAD.MOV.U32 R22, RZ, RZ, RZ ;  /* 0x000000ffff167224 */ /* 0x000fe400078e00ff */
[----:B------:R-:W-:-:S07]  /*0640*/  IMAD.MOV.U32 R21, RZ, RZ, -0x1 ;  /* 0xffffffffff157424 */ /* 0x000fce00078e00ff */
[----:B------:R-:W-:Y:S05]  /*0650*/  WARPSYNC.COLLECTIVE R21, `(.L_x_124) ;  /* 0x0000000015087348 */ /* 0x000fea0003c00000 */
[----:B------:R0:W1:Y:S02]  /*0660*/  SHFL.UP P0, R25, R24, R23, R22 ;  /* 0x0400001718197389 */ /* 0x0000640000000016 */
[----:B01----:R-:W-:Y:S05]  /*0670*/  ENDCOLLECTIVE ;  /* 0x000000000000791b */ /* 0x003fea0003800000 */
.L_x_124:
[----:B------:R-:W-:Y:S02]  /*0680*/  IMAD.MOV.U32 R24, RZ, RZ, R19 ;  /* 0x000000ffff187224 */ /* 0x000fe400078e0013 */
[----:B------:R-:W-:-:S07]  /*0690*/  IMAD.MOV.U32 R27, RZ, RZ, R25 ;  /* 0x000000ffff1b7224 */ /* 0x000fce00078e0019 */
[----:B------:R-:W-:Y:S05]  /*06a0*/  WARPSYNC.COLLECTIVE R21, `(.L_x_125) ;  /* 0x0000000015087348 */ /* 0x000fea0003c00000 */
[----:B------:R0:W1:Y:S02]  /*06b0*/  SHFL.UP P0, R25, R24, R23, R22 ;  /* 0x0400001718197389 */ /* 0x0000640000000016 */
[----:B01----:R-:W-:Y:S05]  /*06c0*/  ENDCOLLECTIVE ;  /* 0x000000000000791b */ /* 0x003fea0003800000 */
.L_x_125:
[----:B------:R-:W-:Y:S01]  /*06d0*/  IADD3 R26, P2, PT, R27, R20, RZ ;  /* 0x000000141b1a7210 */ /* 0x000fe20007f5e0ff */
[----:B------:R-:W-:-:S03]  /*06e0*/  IMAD.MOV.U32 R23, RZ, RZ, 0x2 ;  /* 0x00000002ff177424 */ /* 0x000fc600078e00ff */
[----:B------:R-:W-:Y:S01]  /*06f0*/  SEL R27, R26, R27, P0 ;  /* 0x0000001b1a1b7207 */ /* 0x000fe20000000000 */
[----:B------:R-:W-:-:S04]  /*0700*/  IMAD.X R26, R25, 0x1, R19, P2 ;  /* 0x00000001191a7824 */ /* 0x000fc800010e0613 */
[----:B------:R-:W-:Y:S01]  /*0710*/  IMAD.MOV.U32 R24, RZ, RZ, R27 ;  /* 0x000000ffff187224 */ /* 0x000fe200078e001b */
[----:B------:R-:W-:-:S07]  /*0720*/  SEL R26, R26, R25, P0 ;  /* 0x000000191a1a7207 */ /* 0x000fce0000000000 */
[----:B------:R-:W-:Y:S05]  /*0730*/  WARPSYNC.COLLECTIVE R21, `(.L_x_126) ;  /* 0x0000000015087348 */ /* 0x000fea0003c00000 */
[----:B------:R0:W1:Y:S02]  /*0740*/  SHFL.UP P0, R25, R24, R23, R22 ;  /* 0x0400001718197389 */ /* 0x0000640000000016 */
[----:B01----:R-:W-:Y:S05]  /*0750*/  ENDCOLLECTIVE ;  /* 0x000000000000791b */ /* 0x003fea0003800000 */
.L_x_126:
[----:B------:R-:W-:Y:S02]  /*0760*/  IMAD.MOV.U32 R24, RZ, RZ, R26 ;  /* 0x000000ffff187224 */ /* 0x000fe400078e001a */
[----:B------:R-:W-:-:S07]  /*0770*/  IMAD.MOV.U32 R28, RZ, RZ, R25 ;  /* 0x000000ffff1c7224 */ /* 0x000fce00078e0019 */
[----:B------:R-:W-:Y:S05]  /*0780*/  WARPSYNC.COLLECTIVE R21, `(.L_x_127) ;  /* 0x0000000015087348 */ /* 0x000fea0003c00000 */
[----:B------:R0:W1:Y:S02]  /*0790*/  SHFL.UP P0, R25, R24, R23, R22 ;  /* 0x0400001718197389 */ /* 0x0000640000000016 */
[----:B01----:R-:W-:Y:S05]  /*07a0*/  ENDCOLLECTIVE ;  /* 0x000000000000791b */ /* 0x003fea0003800000 */
.L_x_127:
        /* <DEDUP_REMOVED lines=9> */
.L_x_128:
[----:B------:R-:W-:Y:S02]  /*0840*/  IMAD.MOV.U32 R24, RZ, RZ, R29 ;  /* 0x000000ffff187224 */ /* 0x000fe400078e001d */
[----:B------:R-:W-:-:S07]  /*0850*/  IMAD.MOV.U32 R27, RZ, RZ, R25 ;  /* 0x000000ffff1b7224 */ /* 0x000fce00078e0019 */
[----:B------:R-:W-:Y:S05]  /*0860*/  WARPSYNC.COLLECTIVE R21, `(.L_x_129) ;  /* 0x0000000015087348 */ /* 0x000fea0003c00000 */
[----:B------:R0:W1:Y:S02]  /*0870*/  SHFL.UP P0, R25, R24, R23, R22 ;  /* 0x0400001718197389 */ /* 0x0000640000000016 */
[----:B01----:R-:W-:Y:S05]  /*0880*/  ENDCOLLECTIVE ;  /* 0x000000000000791b */ /* 0x003fea0003800000 */
.L_x_129:
        /* <DEDUP_REMOVED lines=9> */
.L_x_130:
[----:B------:R-:W-:Y:S02]  /*0920*/  IMAD.MOV.U32 R24, RZ, RZ, R29 ;  /* 0x000000ffff187224 */ /* 0x000fe400078e001d */
[----:B------:R-:W-:-:S07]  /*0930*/  IMAD.MOV.U32 R27, RZ, RZ, R25 ;  /* 0x000000ffff1b7224 */ /* 0x000fce00078e0019 */
[----:B------:R-:W-:Y:S05]  /*0940*/  WARPSYNC.COLLECTIVE R21, `(.L_x_131) ;  /* 0x0000000015087348 */ /* 0x000fea0003c00000 */
[----:B------:R0:W1:Y:S02]  /*0950*/  SHFL.UP P0, R25, R24, R23, R22 ;  /* 0x0400001718197389 */ /* 0x0000640000000016 */
[----:B01----:R-:W-:Y:S05]  /*0960*/  ENDCOLLECTIVE ;  /* 0x000000000000791b */ /* 0x003fea0003800000 */
.L_x_131:
        /* <DEDUP_REMOVED lines=9> */
.L_x_132:
[----:B------:R-:W-:Y:S02]  /*0a00*/  IMAD.MOV.U32 R24, RZ, RZ, R26 ;  /* 0x000000ffff187224 */ /* 0x000fe400078e001a */
[----:B------:R-:W-:-:S07]  /*0a10*/  IMAD.MOV.U32 R28, RZ, RZ, R25 ;  /* 0x000000ffff1c7224 */ /* 0x000fce00078e0019 */
[----:B------:R-:W-:Y:S05]  /*0a20*/  WARPSYNC.COLLECTIVE R21, `(.L_x_133) ;  /* 0x0000000015087348 */ /* 0x000fea0003c00000 */
[----:B------:R0:W1:Y:S02]  /*0a30*/  SHFL.UP P0, R25, R24, R23, R22 ;  /* 0x0400001718197389 */ /* 0x0000640000000016 */
[----:B01----:R-:W-:Y:S05]  /*0a40*/  ENDCOLLECTIVE ;  /* 0x000000000000791b */ /* 0x003fea0003800000 */
.L_x_133:
[----:B------:R-:W-:Y:S05]  /*0a50*/  BRA `(.L_x_134) ;  /* 0xfffffff800647947 */ /* 0x000fea000383ffff */
.L_x_135:
        /* <DEDUP_REMOVED lines=10> */
.L_x_588:


//--------------------- .text._ZN3cub18CUB_300001_SM_10006detail10radix_sort30DeviceRadixSortHistogramKernelINS1_5radix10policy_hubIiiyE10Policy1000ELNS0_9SortOrderE0EiyNS1_21identity_decomposer_tEEEvPT2_PKT1_SA_iiT3_ --------------------------
	.section	.text._ZN3cub18CUB_300001_SM_10006detail10radix_sort30DeviceRadixSortHistogramKernelINS1_5radix10policy_hubIiiyE10Policy1000ELNS0_9SortOrderE0EiyNS1_21identity_decomposer_tEEEvPT2_PKT1_SA_iiT3_,"ax",@progbits
	.align	128
        .global         _ZN3cub18CUB_300001_SM_10006detail10radix_sort30DeviceRadixSortHistogramKernelINS1_5radix10policy_hubIiiyE10Policy1000ELNS0_9SortOrderE0EiyNS1_21identity_decomposer_tEEEvPT2_PKT1_SA_iiT3_
        .type           _ZN3cub18CUB_300001_SM_10006detail10radix_sort30DeviceRadixSortHistogramKernelINS1_5radix10policy_hubIiiyE10Policy1000ELNS0_9SortOrderE0EiyNS1_21identity_decomposer_tEEEvPT2_PKT1_SA_iiT3_,@function
        .size           _ZN3cub18CUB_300001_SM_10006detail10radix_sort30DeviceRadixSortHistogramKernelINS1_5radix10policy_hubIiiyE10Policy1000ELNS0_9SortOrderE0EiyNS1_21identity_decomposer_tEEEvPT2_PKT1_SA_iiT3_,(.L_x_589 - _ZN3cub18CUB_300001_SM_10006detail10radix_sort30DeviceRadixSortHistogramKernelINS1_5radix10policy_hubIiiyE10Policy1000ELNS0_9SortOrderE0EiyNS1_21identity_decomposer_tEEEvPT2_PKT1_SA_iiT3_)
        .other          _ZN3cub18CUB_300001_SM_10006detail10radix_sort30DeviceRadixSortHistogramKernelINS1_5radix10policy_hubIiiyE10Policy1000ELNS0_9SortOrderE0EiyNS1_21identity_decomposer_tEEEvPT2_PKT1_SA_iiT3_,@"STO_CUDA_ENTRY STV_DEFAULT"
_ZN3cub18CUB_300001_SM_10006detail10radix_sort30DeviceRadixSortHistogramKernelINS1_5radix10policy_hubIiiyE10Policy1000ELNS0_9SortOrderE0EiyNS1_21identity_decomposer_tEEEvPT2_PKT1_SA_iiT3_:
.text._ZN3cub18CUB_300001_SM_10006detail10radix_sort30DeviceRadixSortHistogramKernelINS1_5radix10policy_hubIiiyE10Policy1000ELNS0_9SortOrderE0EiyNS1_21identity_decomposer_tEEEvPT2_PKT1_SA_iiT3_:
[----:B------:R-:W-:Y:S01]  /*0000*/  LDC R1, c[0x0][0x37c] ;  /* 0x0000df00ff017b82 */ /* 0x000fe20000000800 */
[----:B------:R-:W0:Y:S02]  /*0010*/  LDCU.64 UR14, c[0x0][0x390] ;  /* 0x00007200ff0e77ac */ /* 0x000e240008000a00 */
[----:B0-----:R-:W-:-:S04]  /*0020*/  ISETP.NE.U32.AND P0, PT, RZ, UR14, PT ;  /* 0x0000000eff007c0c */ /* 0x001fc8000bf05070 */
[----:B------:R-:W-:-:S13]  /*0030*/  ISETP.NE.AND.EX P0, PT, RZ, UR15, PT, P0 ;  /* 0x0000000fff007c0c */ /* 0x000fda000bf05300 */
[----:B------:R-:W-:Y:S05]  /*0040*/  @!P0 EXIT ;  /* 0x000000000000894d */ /* 0x000fea0003800000 */
[----:B------:R-:W-:Y:S01]  /*0050*/  UIADD3 UR11, UP0, UPT, UR14, -0x1, URZ ;  /* 0xffffffff0e0b7890 */ /* 0x000fe2000ff1e0ff */
[----:B------:R-:W0:Y:S01]  /*0060*/  S2R R4, SR_TID.X ;  /* 0x0000000000047919 */ /* 0x000e220000002100 */
[----:B------:R-:W1:Y:S01]  /*0070*/  LDCU.64 UR4, c[0x0][0x398] ;  /* 0x00007300ff0477ac */ /* 0x000e620008000a00 */
[----:B------:R-:W2:Y:S01]  /*0080*/  S2UR UR7, SR_CgaCtaId ;  /* 0x00000000000779c3 */ /* 0x000ea20000008800 */
[----:B------:R-:W-:Y:S01]  /*0090*/  UIADD3.X UR12, UPT, UPT, UR15, -0x1, URZ, UP0, !UPT ;  /* 0xffffffff0f0c7890 */ /* 0x000fe200087fe4ff */
[----:B------:R-:W-:Y:S01]  /*00a0*/  UMOV UR6, 0x400 ;  /* 0x0000040000067882 */ /* 0x000fe20000000000 */
[----:B------:R-:W3:Y:S05]  /*00b0*/  LDCU.64 UR20, c[0x0][0x358] ;  /* 0x00006b00ff1477ac */ /* 0x000eea0008000a00 */
[----:B------:R-:W4:Y:S01]  /*00c0*/  S2UR UR8, SR_CTAID.X ;  /* 0x00000000000879c3 */ /* 0x000f220000002500 */
[----:B------:R-:W-:Y:S01]  /*00d0*/  USHF.R.U64 UR11, UR11, 0x1e, UR12 ;  /* 0x0000001e0b0b7899 */ /* 0x000fe2000800120c */
[----:B------:R-:W0:Y:S03]  /*00e0*/  LDCU UR28, c[0x0][0x370] ;  /* 0x00006e00ff1c77ac */ /* 0x000e260008000800 */
[----:B------:R-:W-:-:S02]  /*00f0*/  UIADD3 UR11, UP0, UPT, UR11, 0x1, URZ ;  /* 0x000000010b0b7890 */ /* 0x000fc4000ff1e0ff */
[----:B-1----:R-:W-:Y:S02]  /*0100*/  UIADD3 UR4, UPT, UPT, UR5, 0x7, -UR4 ;  /* 0x0000000705047890 */ /* 0x002fe4000fffe804 */
[----:B------:R-:W-:Y:S02]  /*0110*/  ULEA.HI.X UR12, UR12, URZ, URZ, 0x2, UP0 ;  /* 0x000000ff0c0c7291 */ /* 0x000fe400080f14ff */
[----:B------:R-:W-:Y:S02]  /*0120*/  UISETP.LT.U32.AND UP0, UPT, UR11, UR14, UPT ;  /* 0x0000000e0b00728c */ /* 0x000fe4000bf01070 */
[----:B------:R-:W-:Y:S02]  /*0130*/  USHF.R.S32.HI UR5, URZ, 0x1f, UR4 ;  /* 0x0000001fff057899 */ /* 0x000fe40008011404 */
[----:B------:R-:W-:Y:S02]  /*0140*/  UISETP.LT.U32.AND.EX UP0, UPT, UR12, UR15, UPT, UP0 ;  /* 0x0000000f0c00728c */ /* 0x000fe4000bf01100 */
[----:B------:R-:W-:-:S02]  /*0150*/  ULEA.HI UR5, UR5, UR4, URZ, 0x3 ;  /* 0x0000000405057291 */ /* 0x000fc4000f8f18ff */
[----:B------:R-:W-:Y:S01]  /*0160*/  USEL UR11, UR11, UR14, UP0 ;  /* 0x0000000e0b0b7287 */ /* 0x000fe20008000000 */
[C---:B0-----:R-:W-:Y:S01]  /*0170*/  VIADD R21, R4.reuse, 0x780 ;  /* 0x0000078004157836 */ /* 0x041fe20000000000 */
[----:B------:R-:W-:Y:S02]  /*0180*/  USEL UR12, UR12, UR15, UP0 ;  /* 0x0000000f0c0c7287 */ /* 0x000fe40008000000 */
[----:B------:R-:W-:Y:S02]  /*0190*/  UISETP.GE.AND UP0, UPT, UR4, 0x8, UPT ;  /* 0x000000080400788c */ /* 0x000fe4000bf06270 */
[----:B--2---:R-:W-:Y:S02]  /*01a0*/  ULEA UR6, UR7, UR6, 0x18 ;  /* 0x0000000607067291 */ /* 0x004fe4000f8ec0ff */
[----:B------:R-:W-:Y:S02]  /*01b0*/  USHF.R.S32.HI UR5, URZ, 0x3, UR5 ;  /* 0x00000003ff057899 */ /* 0x000fe40008011405 */
[----:B------:R-:W-:Y:S01]  /*01c0*/  PLOP3.LUT P0, PT, PT, PT, UP0, 0x80, 0x8 ;  /* 0x000000000008781c */ /* 0x000fe20003f0f008 */
[----:B----4-:R-:W-:Y:S01]  /*01d0*/  USHF.L.U32 UR8, UR8, 0xb, URZ ;  /* 0x0000000b08087899 */ /* 0x010fe200080006ff */
[C---:B------:R-:W-:Y:S01]  /*01e0*/  LEA R0, R4.reuse, UR6, 0x2 ;  /* 0x0000000604007c11 */ /* 0x040fe2000f8e10ff */
[----:B------:R-:W-:Y:S01]  /*01f0*/  UIADD3 UR22, UPT, UPT, UR5, -0x1, URZ ;  /* 0xffffffff05167890 */ /* 0x000fe2000fffe0ff */
[----:B------:R-:W-:Y:S01]  /*0200*/  ISETP.GT.U32.OR P0, PT, R4, 0xff, !P0 ;  /* 0x000000ff0400780c */ /* 0x000fe20004704470 */
[----:B------:R-:W-:-:S02]  /*0210*/  ULOP3.LUT UR23, UR5, 0xf, URZ, 0xc0, !UPT ;  /* 0x0000000f05177892 */ /* 0x000fc4000f8ec0ff */
[----:B------:R-:W-:Y:S01]  /*0220*/  ULOP3.LUT UR24, UR5, 0x7, URZ, 0xc0, !UPT ;  /* 0x0000000705187892 */ /* 0x000fe2000f8ec0ff */
[----:B------:R-:W-:Y:S01]  /*0230*/  P2R R20, PR, RZ, 0x1 ;  /* 0x00000001ff147803 */ /* 0x000fe20000000000 */
[----:B------:R-:W-:Y:S02]  /*0240*/  ULOP3.LUT UR25, UR5, 0x3, URZ, 0xc0, !UPT ;  /* 0x0000000305197892 */ /* 0x000fe4000f8ec0ff */
[----:B------:R-:W-:Y:S02]  /*0250*/  ULOP3.LUT UR26, UR5, 0xffffff0, URZ, 0xc0, !UPT ;  /* 0x0ffffff0051a7892 */ /* 0x000fe4000f8ec0ff */
[----:B------:R-:W-:Y:S02]  /*0260*/  ULOP3.LUT UR27, UR5, 0xffffff8, URZ, 0xc0, !UPT ;  /* 0x0ffffff8051b7892 */ /* 0x000fe4000f8ec0ff */
[----:B------:R-:W-:Y:S01]  /*0270*/  ULOP3.LUT UR9, UR5, 0x1, URZ, 0xc0, !UPT ;  /* 0x0000000105097892 */ /* 0x000fe2000f8ec0ff */
[----:B------:R-:W-:Y:S01]  /*0280*/  UMOV UR6, URZ ;  /* 0x000000ff00067c82 */ /* 0x000fe20008000000 */
[----:B---3--:R-:W-:-:S10]  /*0290*/  UMOV UR7, URZ ;  /* 0x000000ff00077c82 */ /* 0x008fd40008000000 */
.L_x_219:
[----:B------:R-:W-:Y:S01]  /*02a0*/  ISETP.NE.AND P0, PT, R20, RZ, PT ;  /* 0x000000ff1400720c */ /* 0x000fe20003f05270 */
[----:B------:R-:W-:-:S12]  /*02b0*/  BSSY.RECONVERGENT B0, `(.L_x_136) ;  /* 0x000007c000007945 */ /* 0x000fd80003800200 */
[----:B012345:R-:W-:Y:S05]  /*02c0*/  @P0 BRA `(.L_x_137) ;  /* 0x0000000400e80947 */ /* 0x03ffea0003800000 */
[----:B------:R-:W-:Y:S02]  /*02d0*/  IMAD.U32 R2, RZ, RZ, UR22 ;  /* 0x00000016ff027e24 */ /* 0x000fe4000f8e00ff */
[----:B------:R-:W-:-:S03]  /*02e0*/  IMAD.MOV.U32 R3, RZ, RZ, RZ ;  /* 0x000000ffff037224 */ /* 0x000fc600078e00ff */
[----:B------:R-:W-:-:S13]  /*02f0*/  ISETP.GE.U32.AND P1, PT, R2, 0xf, PT ;  /* 0x0000000f0200780c */ /* 0x000fda0003f26070 */
[----:B------:R-:W-:Y:S05]  /*0300*/  @!P1 BRA `(.L_x_138) ;  /* 0x00000000005c9947 */ /* 0x000fea0003800000 */
[----:B------:R-:W-:Y:S01]  /*0310*/  VIADD R2, R0, 0x2000 ;  /* 0x0000200000027836 */ /* 0x000fe20000000000 */
[----:B------:R-:W-:-:S12]  /*0320*/  UIADD3 UR4, UPT, UPT, -UR26, URZ, URZ ;  /* 0x000000ff1a047290 */ /* 0x000fd8000fffe1ff */
.L_x_139:
[----:B------:R-:W-:Y:S01]  /*0330*/  UIADD3 UR4, UPT, UPT, UR4, 0x10, URZ ;  /* 0x0000001004047890 */ /* 0x000fe2000fffe0ff */
[----:B------:R-:W-:Y:S03]  /*0340*/  STS [R2+-0x2000], RZ ;  /* 0xffe000ff02007388 */ /* 0x000fe60000000800 */
[----:B------:R-:W-:Y:S01]  /*0350*/  UISETP.NE.AND UP0, UPT, UR4, URZ, UPT ;  /* 0x000000ff0400728c */ /* 0x000fe2000bf05270 */
        /* <DEDUP_REMOVED lines=16> */
[----:B------:R-:W-:Y:S06]  /*0460*/  BRA.U UP0, `(.L_x_139) ;  /* 0xfffffffd00b07547 */ /* 0x000fec000b83ffff */
[----:B------:R-:W-:-:S07]  /*0470*/  IMAD.U32 R3, RZ, RZ, UR26 ;  /* 0x0000001aff037e24 */ /* 0x000fce000f8e00ff */
.L_x_138:
[----:B------:R-:W-:Y:S01]  /*0480*/  ISETP.NE.AND P0, PT, RZ, UR23, PT ;  /* 0x00000017ff007c0c */ /* 0x000fe2000bf05270 */
[----:B------:R-:W-:Y:S01]  /*0490*/  IMAD.U32 R6, RZ, RZ, UR24 ;  /* 0x00000018ff067e24 */ /* 0x000fe2000f8e00ff */
[----:B------:R-:W-:-:S03]  /*04a0*/  MOV R2, UR23 ;  /* 0x0000001700027c02 */ /* 0x000fc60008000f00 */
[----:B------:R-:W-:Y:S02]  /*04b0*/  VIADD R6, R6, 0xffffffff ;  /* 0xffffffff06067836 */ /* 0x000fe40000000000 */
[----:B------:R-:W-:-:S06]  /*04c0*/  VIADD R2, R2, 0xffffffff ;  /* 0xffffffff02027836 */ /* 0x000fcc0000000000 */
[----:B------:R-:W-:Y:S05]  /*04d0*/  @!P0 BRA `(.L_x_140) ;  /* 0x00000000007c8947 */ /* 0x000fea0003800000 */
[----:B------:R-:W-:Y:S01]  /*04e0*/  ISETP.GE.U32.AND P2, PT, R2, 0x7, PT ;  /* 0x000000070200780c */ /* 0x000fe20003f46070 */
[----:B------:R-:W-:-:S12]  /*04f0*/  UISETP.NE.AND UP0, UPT, UR24, URZ, UPT ;  /* 0x000000ff1800728c */ /* 0x000fd8000bf05270 */
[----:B------:R-:W-:Y:S05]  /*0500*/  @!P2 BRA `(.L_x_141) ;  /* 0x000000000028a947 */ /* 0x000fea0003800000 */
        /* <DEDUP_REMOVED lines=10> */
.L_x_141:
[----:B------:R-:W-:Y:S05]  /*05b0*/  BRA.U !UP0, `(.L_x_140) ;  /* 0x0000000108447547 */ /* 0x000fea000b800000 */
[----:B------:R-:W-:Y:S01]  /*05c0*/  ISETP.GE.U32.AND P2, PT, R6, 0x3, PT ;  /* 0x000000030600780c */ /* 0x000fe20003f46070 */
[----:B------:R-:W-:-:S12]  /*05d0*/  UISETP.NE.AND UP0, UPT, UR25, URZ, UPT ;  /* 0x000000ff1900728c */ /* 0x000fd8000bf05270 */
[C---:B0-----:R-:W-:Y:S02]  /*05e0*/  @P2 IMAD R5, R3.reuse, 0x400, R0 ;  /* 0x0000040003052824 */ /* 0x041fe400078e0200 */
[----:B------:R-:W-:-:S03]  /*05f0*/  @P2 VIADD R3, R3, 0x4 ;  /* 0x0000000403032836 */ /* 0x000fc60000000000 */
[----:B------:R1:W-:Y:S04]  /*0600*/  @P2 STS [R5], RZ ;  /* 0x000000ff05002388 */ /* 0x0003e80000000800 */
[----:B------:R1:W-:Y:S04]  /*0610*/  @P2 STS [R5+0x400], RZ ;  /* 0x000400ff05002388 */ /* 0x0003e80000000800 */
[----:B------:R1:W-:Y:S04]  /*0620*/  @P2 STS [R5+0x800], RZ ;  /* 0x000800ff05002388 */ /* 0x0003e80000000800 */
[----:B------:R1:W-:Y:S01]  /*0630*/  @P2 STS [R5+0xc00], RZ ;  /* 0x000c00ff05002388 */ /* 0x0003e20000000800 */
[----:B------:R-:W-:Y:S05]  /*0640*/  BRA.U !UP0, `(.L_x_140) ;  /* 0x0000000108207547 */ /* 0x000fea000b800000 */
[----:B------:R-:W-:Y:S01]  /*0650*/  IMAD R3, R3, 0x400, R0 ;  /* 0x0000040003037824 */ /* 0x000fe200078e0200 */
[----:B------:R-:W-:-:S04]  /*0660*/  UISETP.NE.AND UP0, UPT, UR25, 0x1, UPT ;  /* 0x000000011900788c */ /* 0x000fc8000bf05270 */
[----:B------:R2:W-:Y:S05]  /*0670*/  STS [R3], RZ ;  /* 0x000000ff03007388 */ /* 0x0005ea0000000800 */
[----:B------:R-:W-:Y:S05]  /*0680*/  BRA.U !UP0, `(.L_x_140) ;  /* 0x0000000108107547 */ /* 0x000fea000b800000 */
[----:B------:R-:W-:Y:S01]  /*0690*/  UISETP.NE.AND UP0, UPT, UR25, 0x2, UPT ;  /* 0x000000021900788c */ /* 0x000fe2000bf05270 */
[----:B------:R3:W-:Y:S05]  /*06a0*/  STS [R3+0x400], RZ ;  /* 0x000400ff03007388 */ /* 0x0007ea0000000800 */
[----:B------:R-:W-:-:S13]  /*06b0*/  PLOP3.LUT P2, PT, PT, PT, UP0, 0x80, 0x8 ;  /* 0x000000000008781c */ /* 0x000fda0003f4f008 */
[----:B------:R3:W-:Y:S02]  /*06c0*/  @P2 STS [R3+0x800], RZ ;  /* 0x000800ff03002388 */ /* 0x0007e40000000800 */
.L_x_140:
[----:B------:R-:W-:-:S13]  /*06d0*/  ISETP.GT.U32.AND P2, PT, R4, 0x7f, PT ;  /* 0x0000007f0400780c */ /* 0x000fda0003f44070 */
[----:B------:R-:W-:Y:S05]  /*06e0*/  @P2 BRA `(.L_x_137) ;  /* 0x0000000000e02947 */ /* 0x000fea0003800000 */
[----:B--23--:R-:W-:Y:S01]  /*06f0*/  HFMA2 R3, -RZ, RZ, 0, 0 ;  /* 0x00000000ff037431 */ /* 0x00cfe200000001ff */
[----:B------:R-:W-:Y:S06]  /*0700*/  @!P1 BRA `(.L_x_142) ;  /* 0x0000000000589947 */ /* 0x000fec0003800000 */
[----:B------:R-:W-:-:S07]  /*0710*/  IMAD.MOV.U32 R3, RZ, RZ, RZ ;  /* 0x000000ffff037224 */ /* 0x000fce00078e00ff */
.L_x_143:
[C---:B012---:R-:W-:Y:S02]  /*0720*/  IMAD R5, R3.reuse, 0x400, R0 ;  /* 0x0000040003057824 */ /* 0x047fe400078e0200 */
[----:B------:R-:W-:-:S03]  /*0730*/  VIADD R3, R3, 0x10 ;  /* 0x0000001003037836 */ /* 0x000fc60000000000 */
[----:B------:R2:W-:Y:S02]  /*0740*/  STS [R5+0x200], RZ ;  /* 0x000200ff05007388 */ /* 0x0005e40000000800 */
[----:B------:R-:W-:Y:S02]  /*0750*/  ISETP.NE.AND P1, PT, R3, UR26, PT ;  /* 0x0000001a03007c0c */ /* 0x000fe4000bf25270 */
[----:B------:R2:W-:Y:S04]  /*0760*/  STS [R5+0x600], RZ ;  /* 0x000600ff05007388 */ /* 0x0005e80000000800 */
        /* <DEDUP_REMOVED lines=13> */
[----:B------:R2:W-:Y:S01]  /*0840*/  STS [R5+0x3e00], RZ ;  /* 0x003e00ff05007388 */ /* 0x0005e20000000800 */
[----:B------:R-:W-:Y:S05]  /*0850*/  @P1 BRA `(.L_x_143) ;  /* 0xfffffffc00b01947 */ /* 0x000fea000383ffff */
[----:B------:R-:W-:-:S07]  /*0860*/  IMAD.U32 R3, RZ, RZ, UR26 ;  /* 0x0000001aff037e24 */ /* 0x000fce000f8e00ff */
.L_x_142:
[----:B------:R-:W-:Y:S05]  /*0870*/  @!P0 BRA `(.L_x_137) ;  /* 0x00000000007c8947 */ /* 0x000fea0003800000 */
[----:B------:R-:W-:Y:S01]  /*0880*/  ISETP.GE.U32.AND P0, PT, R2, 0x7, PT ;  /* 0x000000070200780c */ /* 0x000fe20003f06070 */
[----:B------:R-:W-:-:S12]  /*0890*/  UISETP.NE.AND UP0, UPT, UR24, URZ, UPT ;  /* 0x000000ff1800728c */ /* 0x000fd8000bf05270 */
[----:B------:R-:W-:Y:S05]  /*08a0*/  @!P0 BRA `(.L_x_144) ;  /* 0x0000000000288947 */ /* 0x000fea0003800000 */
[C---:B------:R-:W-:Y:S02]  /*08b0*/  IMAD R2, R3.reuse, 0x400, R0 ;  /* 0x0000040003027824 */ /* 0x040fe400078e0200 */
[----:B------:R-:W-:-:S03]  /*08c0*/  VIADD R3, R3, 0x8 ;  /* 0x0000000803037836 */ /* 0x000fc60000000000 */
[----:B------:R3:W-:Y:S04]  /*08d0*/  STS [R2+0x200], RZ ;  /* 0x000200ff02007388 */ /* 0x0007e80000000800 */
[----:B------:R3:W-:Y:S04]  /*08e0*/  STS [R2+0x600], RZ ;  /* 0x000600ff02007388 */ /* 0x0007e80000000800 */
[----:B------:R3:W-:Y:S04]  /*08f0*/  STS [R2+0xa00], RZ ;  /* 0x000a00ff02007388 */ /* 0x0007e80000000800 */
[----:B------:R3:W-:Y:S04]  /*0900*/  STS [R2+0xe00], RZ ;  /* 0x000e00ff02007388 */ /* 0x0007e80000000800 */
[----:B------:R3:W-:Y:S04]  /*0910*/  STS [R2+0x1200], RZ ;  /* 0x001200ff02007388 */ /* 0x0007e80000000800 */
[----:B------:R3:W-:Y:S04]  /*0920*/  STS [R2+0x1600], RZ ;  /* 0x001600ff02007388 */ /* 0x0007e80000000800 */
[----:B------:R3:W-:Y:S04]  /*0930*/  STS [R2+0x1a00], RZ ;  /* 0x001a00ff02007388 */ /* 0x0007e80000000800 */
[----:B------:R3:W-:Y:S02]  /*0940*/  STS [R2+0x1e00], RZ ;  /* 0x001e00ff02007388 */ /* 0x0007e40000000800 */
.L_x_144:
[----:B------:R-:W-:Y:S05]  /*0950*/  BRA.U !UP0, `(.L_x_137) ;  /* 0x0000000108447547 */ /* 0x000fea000b800000 */
[----:B------:R-:W-:Y:S01]  /*0960*/  ISETP.GE.U32.AND P0, PT, R6, 0x3, PT ;  /* 0x000000030600780c */ /* 0x000fe20003f06070 */
[----:B------:R-:W-:-:S12]  /*0970*/  UISETP.NE.AND UP0, UPT, UR25, URZ, UPT ;  /* 0x000000ff1900728c */ /* 0x000fd8000bf05270 */
[C---:B---3--:R-:W-:Y:S01]  /*0980*/  @P0 IMAD R2, R3.reuse, 0x400, R0 ;  /* 0x0000040003020824 */ /* 0x048fe200078e0200 */
[----:B------:R-:W-:-:S04]  /*0990*/  @P0 IADD3 R3, PT, PT, R3, 0x4, RZ ;  /* 0x0000000403030810 */ /* 0x000fc80007ffe0ff */
[----:B------:R4:W-:Y:S04]  /*09a0*/  @P0 STS [R2+0x200], RZ ;  /* 0x000200ff02000388 */ /* 0x0009e80000000800 */
[----:B------:R4:W-:Y:S04]  /*09b0*/  @P0 STS [R2+0x600], RZ ;  /* 0x000600ff02000388 */ /* 0x0009e80000000800 */
[----:B------:R4:W-:Y:S04]  /*09c0*/  @P0 STS [R2+0xa00], RZ ;  /* 0x000a00ff02000388 */ /* 0x0009e80000000800 */
[----:B------:R4:W-:Y:S01]  /*09d0*/  @P0 STS [R2+0xe00], RZ ;  /* 0x000e00ff02000388 */ /* 0x0009e20000000800 */
[----:B------:R-:W-:Y:S05]  /*09e0*/  BRA.U !UP0, `(.L_x_137) ;  /* 0x0000000108207547 */ /* 0x000fea000b800000 */
[----:B------:R-:W-:Y:S01]  /*09f0*/  IMAD R3, R3, 0x400, R0 ;  /* 0x0000040003037824 */ /* 0x000fe200078e0200 */
[----:B------:R-:W-:-:S04]  /*0a00*/  UISETP.NE.AND UP0, UPT, UR25, 0x1, UPT ;  /* 0x000000011900788c */ /* 0x000fc8000bf05270 */
[----:B------:R3:W-:Y:S05]  /*0a10*/  STS [R3+0x200], RZ ;  /* 0x000200ff03007388 */ /* 0x0007ea0000000800 */
[----:B------:R-:W-:Y:S05]  /*0a20*/  BRA.U !UP0, `(.L_x_137) ;  /* 0x0000000108107547 */ /* 0x000fea000b800000 */
[----:B------:R-:W-:Y:S01]  /*0a30*/  UISETP.NE.AND UP0, UPT, UR25, 0x2, UPT ;  /* 0x000000021900788c */ /* 0x000fe2000bf05270 */
[----:B------:R0:W-:Y:S05]  /*0a40*/  STS [R3+0x600], RZ ;  /* 0x000600ff03007388 */ /* 0x0001ea0000000800 */
[----:B------:R-:W-:-:S13]  /*0a50*/  PLOP3.LUT P0, PT, PT, PT, UP0, 0x80, 0x8 ;  /* 0x000000000008781c */ /* 0x000fda0003f0f008 */
[----:B------:R0:W-:Y:S02]  /*0a60*/  @P0 STS [R3+0xa00], RZ ;  /* 0x000a00ff03000388 */ /* 0x0001e40000000800 */
.L_x_137:
[----:B------:R-:W-:Y:S05]  /*0a70*/  BSYNC.RECONVERGENT B0 ;  /* 0x0000000000007941 */ /* 0x000fea0003800200 */
.L_x_136:
[----:B------:R-:W5:Y:S01]  /*0a80*/  LDCU.64 UR14, c[0x0][0x390] ;  /* 0x00007200ff0e77ac */ /* 0x000f620008000a00 */
[----:B------:R-:W-:Y:S02]  /*0a90*/  USHF.L.U32 UR4, UR6, 0x1e, URZ ;  /* 0x0000001e06047899 */ /* 0x000fe400080006ff */
[----:B------:R-:W-:Y:S02]  /*0aa0*/  USHF.L.U64.HI UR5, UR6, 0x1e, UR7 ;  /* 0x0000001e06057899 */ /* 0x000fe40008010207 */
[----:B-----5:R-:W-:-:S04]  /*0ab0*/  UIADD3 UR4, UP0, UPT, -UR4, UR14, URZ ;  /* 0x0000000e04047290 */ /* 0x020fc8000ff1e1ff */
[----:B------:R-:W-:Y:S02]  /*0ac0*/  UIADD3.X UR5, UPT, UPT, ~UR5, UR15, URZ, UP0, !UPT ;  /* 0x0000000f05057290 */ /* 0x000fe400087fe5ff */
[----:B------:R-:W-:-:S04]  /*0ad0*/  UISETP.LT.U32.AND UP0, UPT, UR4, 0x40000000, UPT ;  /* 0x400000000400788c */ /* 0x000fc8000bf01070 */
[----:B------:R-:W-:-:S04]  /*0ae0*/  UISETP.LT.U32.AND.EX UP0, UPT, UR5, URZ, UPT, UP0 ;  /* 0x000000ff0500728c */ /* 0x000fc8000bf01100 */
[----:B------:R-:W-:Y:S02]  /*0af0*/  USEL UR13, UR4, 0x40000000, UP0 ;  /* 0x40000000040d7887 */ /* 0x000fe40008000000 */
[----:B------:R-:W-:Y:S02]  /*0b00*/  USEL UR14, UR5, URZ, UP0 ;  /* 0x000000ff050e7287 */ /* 0x000fe40008000000 */
[----:B------:R-:W-:-:S04]  /*0b10*/  UISETP.GT.U32.AND UP0, UPT, UR13, UR8, UPT ;  /* 0x000000080d00728c */ /* 0x000fc8000bf04070 */
[----:B------:R-:W-:Y:S01]  /*0b20*/  UISETP.GT.U32.AND.EX UP0, UPT, UR14, URZ, UPT, UP0 ;  /* 0x000000ff0e00728c */ /* 0x000fe2000bf04100 */
[----:B------:R-:W-:Y:S08]  /*0b30*/  BAR.SYNC.DEFER_BLOCKING 0x0 ;  /* 0x0000000000007b1d */ /* 0x000ff00000010000 */
[----:B------:R-:W-:Y:S06]  /*0b40*/  BAR.SYNC.DEFER_BLOCKING 0x0 ;  /* 0x0000000000007b1d */ /* 0x000fec0000010000 */
[----:B------:R-:W-:Y:S05]  /*0b50*/  BRA.U !UP0, `(.L_x_145) ;  /* 0x0000000d082c7547 */ /* 0x000fea000b800000 */
[----:B------:R-:W-:Y:S01]  /*0b60*/  UMOV UR10, UR8 ;  /* 0x00000008000a7c82 */ /* 0x000fe20008000000 */
[----:B------:R-:W-:-:S05]  /*0b70*/  UMOV UR5, URZ ;  /* 0x000000ff00057c82 */ /* 0x000fca0008000000 */
.L_x_150:
[----:B-----5:R-:W5:Y:S01]  /*0b80*/  LDCU.64 UR18, c[0x0][0x390] ;  /* 0x00007200ff1277ac */ /* 0x020f620008000a00 */
[----:B------:R-:W-:Y:S02]  /*0b90*/  USHF.L.U32 UR15, UR6, 0x1e, URZ ;  /* 0x0000001e060f7899 */ /* 0x000fe400080006ff */
[----:B------:R-:W-:Y:S02]  /*0ba0*/  USHF.L.U64.HI UR16, UR6, 0x1e, UR7 ;  /* 0x0000001e06107899 */ /* 0x000fe40008010207 */
[----:B------:R-:W-:-:S04]  /*0bb0*/  UIADD3 UR15, UP0, UPT, UR10, UR15, URZ ;  /* 0x0000000f0a0f7290 */ /* 0x000fc8000ff1e0ff */
[----:B------:R-:W-:Y:S02]  /*0bc0*/  UIADD3.X UR16, UPT, UPT, UR5, UR16, URZ, UP0, !UPT ;  /* 0x0000001005107290 */ /* 0x000fe400087fe4ff */
[----:B------:R-:W-:Y:S02]  /*0bd0*/  ULEA UR10, UP0, UR28, UR10, 0xb ;  /* 0x0000000a1c0a7291 */ /* 0x000fe4000f8058ff */
[----:B-----5:R-:W-:Y:S02]  /*0be0*/  UIADD3 UR17, UP1, UPT, -UR15, UR18, URZ ;  /* 0x000000120f117290 */ /* 0x020fe4000ff3e1ff */
[----:B------:R-:W-:Y:S02]  /*0bf0*/  UIADD3.X UR5, UPT, UPT, URZ, UR5, URZ, UP0, !UPT ;  /* 0x00000005ff057290 */ /* 0x000fe400087fe4ff */
[----:B------:R-:W-:Y:S02]  /*0c00*/  UIADD3.X UR4, UPT, UPT, ~UR16, UR19, URZ, UP1, !UPT ;  /* 0x0000001310047290 */ /* 0x000fe40008ffe5ff */
[----:B------:R-:W-:-:S02]  /*0c10*/  UISETP.GE.U32.AND UP1, UPT, UR17, 0x800, UPT ;  /* 0x000008001100788c */ /* 0x000fc4000bf26070 */
[----:B------:R-:W-:Y:S02]  /*0c20*/  UISETP.GE.U32.AND UP0, UPT, UR10, UR13, UPT ;  /* 0x0000000d0a00728c */ /* 0x000fe4000bf06070 */
[----:B------:R-:W-:Y:S02]  /*0c30*/  UISETP.GE.U32.AND.EX UP1, UPT, UR4, URZ, UPT, UP1 ;  /* 0x000000ff0400728c */ /* 0x000fe4000bf26110 */
[----:B------:R-:W-:-:S07]  /*0c40*/  UISETP.GE.U32.AND.EX UP0, UPT, UR5, UR14, UPT, UP0 ;  /* 0x0000000e0500728c */ /* 0x000fce000bf06100 */
[----:B0-----:R-:W-:Y:S05]  /*0c50*/  BRA.U !UP1, `(.L_x_146) ;  /* 0x0000000109587547 */ /* 0x001fea000b800000 */
[----:B------:R-:W4:Y:S01]  /*0c60*/  LDCU.64 UR18, c[0x0][0x388] ;  /* 0x00007100ff1277ac */ /* 0x000f220008000a00 */
[----:B0-23--:R-:W-:-:S05]  /*0c70*/  IADD3 R3, P0, PT, R4, UR15, RZ ;  /* 0x0000000f04037c10 */ /* 0x00dfca000ff1e0ff */
[----:B------:R-:W-:Y:S01]  /*0c80*/  IMAD.X R6, RZ, RZ, UR16, P0 ;  /* 0x00000010ff067e24 */ /* 0x000fe200080e06ff */
[----:B----4-:R-:W-:-:S04]  /*0c90*/  LEA R2, P0, R3, UR18, 0x2 ;  /* 0x0000001203027c11 */ /* 0x010fc8000f8010ff */
        /* <DEDUP_REMOVED lines=18> */
.L_x_146:
[----:B------:R-:W4:Y:S01]  /*0dc0*/  LDCU.64 UR18, c[0x0][0x388] ;  /* 0x00007100ff1277ac */ /* 0x000f220008000a00 */
[C---:B012---:R-:W-:Y:S01]  /*0dd0*/  VIADD R5, R4.reuse, 0x100 ;  /* 0x0000010004057836 */ /* 0x047fe20000000000 */
[C---:B---3--:R-:W-:Y:S01]  /*0de0*/  IADD3 R3, P0, PT, R4.reuse, UR15, RZ ;  /* 0x0000000f04037c10 */ /* 0x048fe2000ff1e0ff */
[C---:B----4-:R-:W-:Y:S01]  /*0df0*/  VIADD R2, R4.reuse, 0x80 ;  /* 0x0000008004027836 */ /* 0x050fe20000000000 */
[C---:B------:R-:W-:Y:S01]  /*0e00*/  ISETP.GE.AND P1, PT, R4.reuse, UR17, PT ;  /* 0x0000001104007c0c */ /* 0x040fe2000bf26270 */
[----:B------:R-:W-:Y:S01]  /*0e10*/  VIADD R7, R4, 0x180 ;  /* 0x0000018004077836 */ /* 0x000fe20000000000 */
[----:B------:R-:W-:Y:S01]  /*0e20*/  ISETP.GE.AND P3, PT, R5, UR17, PT ;  /* 0x0000001105007c0c */ /* 0x000fe2000bf66270 */
[----:B------:R-:W-:Y:S01]  /*0e30*/  IMAD.X R6, RZ, RZ, UR16, P0 ;  /* 0x00000010ff067e24 */ /* 0x000fe200080e06ff */
[----:B------:R-:W-:Y:S01]  /*0e40*/  ISETP.GE.AND P2, PT, R2, UR17, PT ;  /* 0x0000001102007c0c */ /* 0x000fe2000bf46270 */
[----:B------:R-:W-:Y:S01]  /*0e50*/  VIADD R5, R4, 0x200 ;  /* 0x0000020004057836 */ /* 0x000fe20000000000 */
[----:B------:R-:W-:Y:S01]  /*0e60*/  ISETP.GE.AND P4, PT, R7, UR17, PT ;  /* 0x0000001107007c0c */ /* 0x000fe2000bf86270 */
[----:B------:R-:W-:-:S03]  /*0e70*/  IMAD.MOV.U32 R12, RZ, RZ, 0x7fffffff ;  /* 0x7fffffffff0c7424 */ /* 0x000fc600078e00ff */
[----:B------:R-:W-:Y:S01]  /*0e80*/  ISETP.GE.AND P5, PT, R5, UR17, PT ;  /* 0x0000001105007c0c */ /* 0x000fe2000bfa6270 */
[----:B------:R-:W-:Y:S01]  /*0e90*/  VIADD R5, R4, 0x300 ;  /* 0x0000030004057836 */ /* 0x000fe20000000000 */
[----:B------:R-:W-:-:S04]  /*0ea0*/  LEA R2, P0, R3, UR18, 0x2 ;  /* 0x0000001203027c11 */ /* 0x000fc8000f8010ff */
[----:B------:R-:W-:Y:S01]  /*0eb0*/  LEA.HI.X R3, R3, UR19, R6, 0x2, P0 ;  /* 0x0000001303037c11 */ /* 0x000fe200080f1406 */
[----:B------:R-:W-:Y:S01]  /*0ec0*/  IMAD.MOV.U32 R11, RZ, RZ, 0x7fffffff ;  /* 0x7fffffffff0b7424 */ /* 0x000fe200078e00ff */
[----:B------:R-:W-:-:S03]  /*0ed0*/  IADD3 R6, PT, PT, R4, 0x280, RZ ;  /* 0x0000028004067810 */ /* 0x000fc60007ffe0ff */
[----:B------:R1:W5:Y:S01]  /*0ee0*/  @!P1 LDG.E R12, desc[UR20][R2.64] ;  /* 0x00000014020c9981 */ /* 0x000362000c1e1900 */
[----:B------:R-:W-:Y:S01]  /*0ef0*/  ISETP.GE.AND P1, PT, R5, UR17, PT ;  /* 0x0000001105007c0c */ /* 0x000fe2000bf26270 */
[----:B------:R-:W-:Y:S01]  /*0f00*/  VIADD R5, R4, 0x380 ;  /* 0x0000038004057836 */ /* 0x000fe20000000000 */
[----:B------:R-:W-:Y:S01]  /*0f10*/  ISETP.GE.AND P0, PT, R6, UR17, PT ;  /* 0x0000001106007c0c */ /* 0x000fe2000bf06270 */
[----:B------:R-:W-:Y:S01]  /*0f20*/  IMAD.MOV.U32 R9, RZ, RZ, 0x7fffffff ;  /* 0x7fffffffff097424 */ /* 0x000fe200078e00ff */
[----:B------:R1:W5:Y:S02]  /*0f30*/  @!P2 LDG.E R11, desc[UR20][R2.64+0x200] ;  /* 0x00020014020ba981 */ /* 0x000364000c1e1900 */
[----:B------:R-:W-:Y:S01]  /*0f40*/  ISETP.GE.AND P2, PT, R5, UR17, PT ;  /* 0x0000001105007c0c */ /* 0x000fe2000bf46270 */
[----:B------:R-:W-:Y:S02]  /*0f50*/  VIADD R5, R4, 0x480 ;  /* 0x0000048004057836 */ /* 0x000fe40000000000 */
[----:B------:R-:W-:Y:S01]  /*0f60*/  IMAD.MOV.U32 R10, RZ, RZ, 0x7fffffff ;  /* 0x7fffffffff0a7424 */ /* 0x000fe200078e00ff */
[----:B------:R1:W5:Y:S01]  /*0f70*/  @!P4 LDG.E R9, desc[UR20][R2.64+0x600] ;  /* 0x000600140209c981 */ /* 0x000362000c1e1900 */
[----:B------:R-:W-:-:S02]  /*0f80*/  MOV R8, 0x7fffffff ;  /* 0x7fffffff00087802 */ /* 0x000fc40000000f00 */
[C---:B------:R-:W-:Y:S02]  /*0f90*/  LOP3.LUT R6, R4.reuse, 0x400, RZ, 0xfc, !PT ;  /* 0x0000040004067812 */ /* 0x040fe400078efcff */
[----:B------:R-:W-:Y:S01]  /*0fa0*/  ISETP.GE.AND P4, PT, R5, UR17, PT ;  /* 0x0000001105007c0c */ /* 0x000fe2000bf86270 */
[----:B------:R-:W-:Y:S01]  /*0fb0*/  VIADD R5, R4, 0x500 ;  /* 0x0000050004057836 */ /* 0x000fe20000000000 */
[----:B------:R1:W5:Y:S01]  /*0fc0*/  @!P3 LDG.E R10, desc[UR20][R2.64+0x400] ;  /* 0x00040014020ab981 */ /* 0x000362000c1e1900 */
[----:B------:R-:W-:Y:S01]  /*0fd0*/  ISETP.GE.AND P3, PT, R6, UR17, PT ;  /* 0x0000001106007c0c */ /* 0x000fe2000bf66270 */
[----:B------:R-:W-:Y:S02]  /*0fe0*/  IMAD.MOV.U32 R6, RZ, RZ, 0x7fffffff ;  /* 0x7fffffffff067424 */ /* 0x000fe400078e00ff */
[----:B------:R1:W5:Y:S01]  /*0ff0*/  @!P5 LDG.E R8, desc[UR20][R2.64+0x800] ;  /* 0x000800140208d981 */ /* 0x000362000c1e1900 */
[----:B------:R-:W-:Y:S01]  /*1000*/  ISETP.GE.AND P5, PT, R5, UR17, PT ;  /* 0x0000001105007c0c */ /* 0x000fe2000bfa6270 */
[----:B------:R-:W-:-:S02]  /*1010*/  VIADD R5, R4, 0x600 ;  /* 0x0000060004057836 */ /* 0x000fc40000000000 */
[----:B------:R-:W-:Y:S01]  /*1020*/  IMAD.MOV.U32 R7, RZ, RZ, 0x7fffffff ;  /* 0x7fffffffff077424 */ /* 0x000fe200078e00ff */
[----:B------:R1:W5:Y:S01]  /*1030*/  @!P1 LDG.E R6, desc[UR20][R2.64+0xc00] ;  /* 0x000c001402069981 */ /* 0x000362000c1e1900 */
[C---:B------:R-:W-:Y:S01]  /*1040*/  VIADD R13, R4.reuse, 0x580 ;  /* 0x00000580040d7836 */ /* 0x040fe20000000000 */
[----:B------:R-:W-:Y:S01]  /*1050*/  ISETP.GE.AND P1, PT, R5, UR17, PT ;  /* 0x0000001105007c0c */ /* 0x000fe2000bf26270 */
[----:B------:R-:W-:Y:S02]  /*1060*/  IMAD.MOV.U32 R5, RZ, RZ, 0x7fffffff ;  /* 0x7fffffffff057424 */ /* 0x000fe400078e00ff */
[----:B------:R-:W-:Y:S01]  /*1070*/  IMAD.MOV.U32 R19, RZ, RZ, 0x7fffffff ;  /* 0x7fffffffff137424 */ /* 0x000fe200078e00ff */
[----:B------:R1:W5:Y:S01]  /*1080*/  @!P0 LDG.E R7, desc[UR20][R2.64+0xa00] ;  /* 0x000a001402078981 */ /* 0x000362000c1e1900 */
[----:B------:R-:W-:Y:S01]  /*1090*/  IMAD.MOV.U32 R18, RZ, RZ, 0x7fffffff ;  /* 0x7fffffffff127424 */ /* 0x000fe200078e00ff */
[----:B------:R-:W-:Y:S01]  /*10a0*/  ISETP.GE.AND P0, PT, R13, UR17, PT ;  /* 0x000000110d007c0c */ /* 0x000fe2000bf06270 */
[C---:B------:R-:W-:Y:S01]  /*10b0*/  VIADD R14, R4.reuse, 0x700 ;  /* 0x00000700040e7836 */ /* 0x040fe20000000000 */
[----:B------:R-:W-:Y:S01]  /*10c0*/  IADD3 R13, PT, PT, R4, 0x680, RZ ;  /* 0x00000680040d7810 */ /* 0x000fe20007ffe0ff */
[----:B------:R1:W5:Y:S03]  /*10d0*/  @!P2 LDG.E R5, desc[UR20][R2.64+0xe00] ;  /* 0x000e00140205a981 */ /* 0x000366000c1e1900 */
[----:B------:R-:W-:Y:S01]  /*10e0*/  ISETP.GE.AND P2, PT, R13, UR17, PT ;  /* 0x000000110d007c0c */ /* 0x000fe2000bf46270 */
[----:B------:R1:W5:Y:S01]  /*10f0*/  @!P3 LDG.E R19, desc[UR20][R2.64+0x1000] ;  /* 0x001000140213b981 */ /* 0x000362000c1e1900 */
[----:B------:R-:W-:-:S03]  /*1100*/  ISETP.GE.AND P3, PT, R14, UR17, PT ;  /* 0x000000110e007c0c */ /* 0x000fc6000bf66270 */
[----:B------:R1:W5:Y:S01]  /*1110*/  @!P4 LDG.E R18, desc[UR20][R2.64+0x1200] ;  /* 0x001200140212c981 */ /* 0x000362000c1e1900 */
[----:B------:R-:W-:Y:S01]  /*1120*/  ISETP.GE.AND P4, PT, R21, UR17, PT ;  /* 0x0000001115007c0c */ /* 0x000fe2000bf86270 */
[----:B------:R-:W-:Y:S01]  /*1130*/  IMAD.MOV.U32 R17, RZ, RZ, 0x7fffffff ;  /* 0x7fffffffff117424 */ /* 0x000fe200078e00ff */
[----:B------:R-:W-:Y:S01]  /*1140*/  MOV R14, 0x7fffffff ;  /* 0x7fffffff000e7802 */ /* 0x000fe20000000f00 */
[----:B------:R-:W-:Y:S02]  /*1150*/  IMAD.MOV.U32 R16, RZ, RZ, 0x7fffffff ;  /* 0x7fffffffff107424 */ /* 0x000fe400078e00ff */
[----:B------:R-:W-:Y:S02]  /*1160*/  IMAD.MOV.U32 R22, RZ, RZ, 0x7fffffff ;  /* 0x7fffffffff167424 */ /* 0x000fe400078e00ff */
        /* <DEDUP_REMOVED lines=8> */
.L_x_147:
[----:B01----:R-:W0:Y:S02]  /*11f0*/  LDC.64 R2, c[0x0][0x398] ;  /* 0x0000e600ff027b82 */ /* 0x003e240000000a00 */
[----:B0-----:R-:W-:-:S13]  /*1200*/  ISETP.GT.AND P0, PT, R3, R2, PT ;  /* 0x000000020300720c */ /* 0x001fda0003f04270 */
[----:B------:R-:W-:Y:S05]  /*1210*/  @!P0 BRA `(.L_x_148) ;  /* 0x0000000400788947 */ /* 0x000fea0003800000 */
[----:B------:R-:W0:Y:S01]  /*1220*/  S2UR UR15, SR_CgaCtaId ;  /* 0x00000000000f79c3 */ /* 0x000e220000008800 */
[----:B-----5:R-:W-:Y:S01]  /*1230*/  LOP3.LUT R15, R15, 0x80000000, RZ, 0x3c, !PT ;  /* 0x800000000f0f7812 */ /* 0x020fe200078e3cff */
[----:B------:R-:W-:Y:S01]  /*1240*/  UMOV UR4, 0x400 ;  /* 0x0000040000047882 */ /* 0x000fe20000000000 */
[----:B------:R-:W-:Y:S01]  /*1250*/  LOP3.LUT R14, R14, 0x80000000, RZ, 0x3c, !PT ;  /* 0x800000000e0e7812 */ /* 0x000fe200078e3cff */
[----:B------:R-:W1:Y:S01]  /*1260*/  LDCU UR16, c[0x0][0x398] ;  /* 0x00007300ff1077ac */ /* 0x000e620008000800 */
[----:B------:R-:W-:Y:S02]  /*1270*/  LOP3.LUT R13, R13, 0x80000000, RZ, 0x3c, !PT ;  /* 0x800000000d0d7812 */ /* 0x000fe400078e3cff */
[----:B------:R-:W-:Y:S02]  /*1280*/  LOP3.LUT R2, R22, 0x80000000, RZ, 0x3c, !PT ;  /* 0x8000000016027812 */ /* 0x000fe400078e3cff */
[----:B------:R-:W-:Y:S02]  /*1290*/  LOP3.LUT R16, R16, 0x80000000, RZ, 0x3c, !PT ;  /* 0x8000000010107812 */ /* 0x000fe400078e3cff */
[----:B------:R-:W-:-:S02]  /*12a0*/  LOP3.LUT R17, R17, 0x80000000, RZ, 0x3c, !PT ;  /* 0x8000000011117812 */ /* 0x000fc400078e3cff */
[----:B------:R-:W-:Y:S02]  /*12b0*/  LOP3.LUT R18, R18, 0x80000000, RZ, 0x3c, !PT ;  /* 0x8000000012127812 */ /* 0x000fe400078e3cff */
[----:B------:R-:W-:Y:S02]  /*12c0*/  LOP3.LUT R19, R19, 0x80000000, RZ, 0x3c, !PT ;  /* 0x8000000013137812 */ /* 0x000fe400078e3cff */
[----:B------:R-:W-:Y:S02]  /*12d0*/  LOP3.LUT R5, R5, 0x80000000, RZ, 0x3c, !PT ;  /* 0x8000000005057812 */ /* 0x000fe400078e3cff */
[----:B------:R-:W-:Y:S02]  /*12e0*/  LOP3.LUT R6, R6, 0x80000000, RZ, 0x3c, !PT ;  /* 0x8000000006067812 */ /* 0x000fe400078e3cff */
[----:B------:R-:W-:Y:S02]  /*12f0*/  LOP3.LUT R7, R7, 0x80000000, RZ, 0x3c, !PT ;  /* 0x8000000007077812 */ /* 0x000fe400078e3cff */
[----:B------:R-:W-:Y:S01]  /*1300*/  LOP3.LUT R8, R8, 0x80000000, RZ, 0x3c, !PT ;  /* 0x8000000008087812 */ /* 0x000fe200078e3cff */
[----:B0-----:R-:W-:Y:S01]  /*1310*/  ULEA UR15, UR15, UR4, 0x18 ;  /* 0x000000040f0f7291 */ /* 0x001fe2000f8ec0ff */
[----:B------:R-:W-:-:S02]  /*1320*/  LOP3.LUT R9, R9, 0x80000000, RZ, 0x3c, !PT ;  /* 0x8000000009097812 */ /* 0x000fc400078e3cff */
[----:B------:R-:W-:Y:S01]  /*1330*/  LOP3.LUT R10, R10, 0x80000000, RZ, 0x3c, !PT ;  /* 0x800000000a0a7812 */ /* 0x000fe200078e3cff */
[----:B------:R-:W-:Y:S01]  /*1340*/  UMOV UR4, URZ ;  /* 0x000000ff00047c82 */ /* 0x000fe20008000000 */
[----:B------:R-:W-:Y:S02]  /*1350*/  LOP3.LUT R11, R11, 0x80000000, RZ, 0x3c, !PT ;  /* 0x800000000b0b7812 */ /* 0x000fe400078e3cff */
[----:B-1----:R-:W-:-:S07]  /*1360*/  LOP3.LUT R12, R12, 0x80000000, RZ, 0x3c, !PT ;  /* 0x800000000c0c7812 */ /* 0x002fce00078e3cff */
.L_x_149:
[----:B------:R-:W-:Y:S01]  /*1370*/  IMAD R22, RZ, RZ, -UR16 ;  /* 0x80000010ff167e24 */ /* 0x000fe2000f8e02ff */
[----:B0-----:R-:W-:Y:S01]  /*1380*/  SHF.R.U32.HI R23, RZ, UR16, R12 ;  /* 0x00000010ff177c19 */ /* 0x001fe2000801160c */
[----:B------:R-:W-:Y:S01]  /*1390*/  IMAD.MOV.U32 R25, RZ, RZ, -0x1 ;  /* 0xffffffffff197424 */ /* 0x000fe200078e00ff */
[----:B------:R-:W-:Y:S01]  /*13a0*/  ULEA UR17, UR4, UR15, 0xa ;  /* 0x0000000f04117291 */ /* 0x000fe2000f8e50ff */
[----:B------:R-:W-:Y:S01]  /*13b0*/  SHF.R.U32.HI R27, RZ, UR16, R10 ;  /* 0x00000010ff1b7c19 */ /* 0x000fe2000801160a */
[----:B------:R-:W-:Y:S01]  /*13c0*/  UIADD3 UR4, UPT, UPT, UR4, 0x1, URZ ;  /* 0x0000000104047890 */ /* 0x000fe2000fffe0ff */
[----:B------:R-:W-:Y:S02]  /*13d0*/  VIADDMNMX R22, R22, R3, 0x8, PT ;  /* 0x0000000816167446 */ /* 0x000fe40003800103 */
[----:B------:R-:W-:Y:S02]  /*13e0*/  SHF.R.U32.HI R29, RZ, UR16, R9 ;  /* 0x00000010ff1d7c19 */ /* 0x000fe40008011609 */
[----:B------:R-:W-:-:S02]  /*13f0*/  SHF.L.U32 R22, R25, R22, RZ ;  /* 0x0000001619167219 */ /* 0x000fc400000006ff */
[----:B------:R-:W-:Y:S02]  /*1400*/  SHF.R.U32.HI R25, RZ, UR16, R11 ;  /* 0x00000010ff197c19 */ /* 0x000fe4000801160b */
[-C--:B------:R-:W-:Y:S02]  /*1410*/  LOP3.LUT R23, R23, R22.reuse, RZ, 0x30, !PT ;  /* 0x0000001617177212 */ /* 0x080fe400078e30ff */
[-C--:B------:R-:W-:Y:S02]  /*1420*/  LOP3.LUT R25, R25, R22.reuse, RZ, 0x30, !PT ;  /* 0x0000001619197212 */ /* 0x080fe400078e30ff */
[----:B------:R-:W-:Y:S02]  /*1430*/  LOP3.LUT R27, R27, R22, RZ, 0x30, !PT ;  /* 0x000000161b1b7212 */ /* 0x000fe400078e30ff */
[----:B------:R-:W-:Y:S02]  /*1440*/  LEA R23, R23, UR17, 0x2 ;  /* 0x0000001117177c11 */ /* 0x000fe4000f8e10ff */
[----:B------:R-:W-:-:S02]  /*1450*/  LEA R25, R25, UR17, 0x2 ;  /* 0x0000001119197c11 */ /* 0x000fc4000f8e10ff */
[----:B------:R-:W-:Y:S01]  /*1460*/  LEA R27, R27, UR17, 0x2 ;  /* 0x000000111b1b7c11 */ /* 0x000fe2000f8e10ff */
[----:B------:R0:W-:Y:S01]  /*1470*/  ATOMS.POPC.INC.32 RZ, [R23+URZ] ;  /* 0x0000000017ff7f8c */ /* 0x0001e2000d8000ff */
[----:B------:R-:W-:Y:S02]  /*1480*/  SHF.R.U32.HI R24, RZ, UR16, R8 ;  /* 0x00000010ff187c19 */ /* 0x000fe40008011608 */
[----:B------:R-:W-:Y:S01]  /*1490*/  SHF.R.U32.HI R26, RZ, UR16, R7 ;  /* 0x00000010ff1a7c19 */ /* 0x000fe20008011607 */
[----:B------:R1:W-:Y:S01]  /*14a0*/  ATOMS.POPC.INC.32 RZ, [R25+URZ] ;  /* 0x0000000019ff7f8c */ /* 0x0003e2000d8000ff */
[-C--:B------:R-:W-:Y:S02]  /*14b0*/  LOP3.LUT R29, R29, R22.reuse, RZ, 0x30, !PT ;  /* 0x000000161d1d7212 */ /* 0x080fe400078e30ff */
[----:B------:R-:W-:Y:S01]  /*14c0*/  LOP3.LUT R24, R24, R22, RZ, 0x30, !PT ;  /* 0x0000001618187212 */ /* 0x000fe200078e30ff */
[----:B------:R2:W-:Y:S01]  /*14d0*/  ATOMS.POPC.INC.32 RZ, [R27+URZ] ;  /* 0x000000001bff7f8c */ /* 0x0005e2000d8000ff */
[----:B0-----:R-:W-:-:S02]  /*14e0*/  SHF.R.U32.HI R23, RZ, UR16, R6 ;  /* 0x00000010ff177c19 */ /* 0x001fc40008011606 */
[-C--:B------:R-:W-:Y:S02]  /*14f0*/  LOP3.LUT R26, R26, R22.reuse, RZ, 0x30, !PT ;  /* 0x000000161a1a7212 */ /* 0x080fe400078e30ff */
[----:B-1----:R-:W-:Y:S02]  /*1500*/  SHF.R.U32.HI R25, RZ, UR16, R5 ;  /* 0x00000010ff197c19 */ /* 0x002fe40008011605 */
[-C--:B------:R-:W-:Y:S02]  /*1510*/  LOP3.LUT R23, R23, R22.reuse, RZ, 0x30, !PT ;  /* 0x0000001617177212 */ /* 0x080fe400078e30ff */
[----:B--2---:R-:W-:Y:S02]  /*1520*/  SHF.R.U32.HI R27, RZ, UR16, R19 ;  /* 0x00000010ff1b7c19 */ /* 0x004fe40008011613 */
[----:B------:R-:W-:Y:S02]  /*1530*/  LEA R29, R29, UR17, 0x2 ;  /* 0x000000111d1d7c11 */ /* 0x000fe4000f8e10ff */
[----:B------:R-:W-:-:S02]  /*1540*/  LOP3.LUT R25, R25, R22, RZ, 0x30, !PT ;  /* 0x0000001619197212 */ /* 0x000fc400078e30ff */
[----:B------:R-:W-:Y:S01]  /*1550*/  LEA R24, R24, UR17, 0x2 ;  /* 0x0000001118187c11 */ /* 0x000fe2000f8e10ff */
[----:B------:R0:W-:Y:S01]  /*1560*/  ATOMS.POPC.INC.32 RZ, [R29+URZ] ;  /* 0x000000001dff7f8c */ /* 0x0001e2000d8000ff */
[----:B------:R-:W-:Y:S02]  /*1570*/  LOP3.LUT R27, R27, R22, RZ, 0x30, !PT ;  /* 0x000000161b1b7212 */ /* 0x000fe400078e30ff */
[----:B------:R-:W-:Y:S01]  /*1580*/  LEA R26, R26, UR17, 0x2 ;  /* 0x000000111a1a7c11 */ /* 0x000fe2000f8e10ff */
[----:B------:R1:W-:Y:S01]  /*1590*/  ATOMS.POPC.INC.32 RZ, [R24+URZ] ;  /* 0x0000000018ff7f8c */ /* 0x0003e2000d8000ff */
[----:B------:R-:W-:Y:S02]  /*15a0*/  LEA R23, R23, UR17, 0x2 ;  /* 0x0000001117177c11 */ /* 0x000fe4000f8e10ff */
[----:B------:R-:W-:Y:S01]  /*15b0*/  LEA R25, R25, UR17, 0x2 ;  /* 0x0000001119197c11 */ /* 0x000fe2000f8e10ff */
[----:B------:R2:W-:Y:S01]  /*15c0*/  ATOMS.POPC.INC.32 RZ, [R26+URZ] ;  /* 0x000000001aff7f8c */ /* 0x0005e2000d8000ff */
[----:B------:R-:W-:-:S02]  /*15d0*/  LEA R27, R27, UR17, 0x2 ;  /* 0x000000111b1b7c11 */ /* 0x000fc4000f8e10ff */
[----:B0-----:R-:W-:Y:S01]  /*15e0*/  SHF.R.U32.HI R29, RZ, UR16, R18 ;  /* 0x00000010ff1d7c19 */ /* 0x001fe20008011612 */
[----:B------:R0:W-:Y:S01]  /*15f0*/  ATOMS.POPC.INC.32 RZ, [R23+URZ] ;  /* 0x0000000017ff7f8c */ /* 0x0001e2000d8000ff */
[----:B-1----:R-:W-:Y:S02]  /*1600*/  SHF.R.U32.HI R24, RZ, UR16, R17 ;  /* 0x00000010ff187c19 */ /* 0x002fe40008011611 */
[----:B------:R-:W-:Y:S01]  /*1610*/  SHF.R.U32.HI R28, RZ, UR16, R15 ;  /* 0x00000010ff1c7c19 */ /* 0x000fe2000801160f */
[----:B------:R1:W-:Y:S01]  /*1620*/  ATOMS.POPC.INC.32 RZ, [R25+URZ] ;  /* 0x0000000019ff7f8c */ /* 0x0003e2000d8000ff */
[----:B--2---:R-:W-:Y:S02]  /*1630*/  SHF.R.U32.HI R26, RZ, UR16, R16 ;  /* 0x00000010ff1a7c19 */ /* 0x004fe40008011610 */
[----:B------:R-:W-:Y:S01]  /*1640*/  LOP3.LUT R29, R29, R22, RZ, 0x30, !PT ;  /* 0x000000161d1d7212 */ /* 0x000fe200078e30ff */
[----:B------:R2:W-:Y:S01]  /*1650*/  ATOMS.POPC.INC.32 RZ, [R27+URZ] ;  /* 0x000000001bff7f8c */ /* 0x0005e2000d8000ff */
[----:B0-----:R-:W-:-:S02]  /*1660*/  SHF.R.U32.HI R23, RZ, UR16, R2 ;  /* 0x00000010ff177c19 */ /* 0x001fc40008011602 */
[-C--:B------:R-:W-:Y:S02]  /*1670*/  LOP3.LUT R24, R24, R22.reuse, RZ, 0x30, !PT ;  /* 0x0000001618187212 */ /* 0x080fe400078e30ff */
[----:B-1----:R-:W-:Y:S02]  /*1680*/  SHF.R.U32.HI R25, RZ, UR16, R13 ;  /* 0x00000010ff197c19 */ /* 0x002fe4000801160d */
[-C--:B------:R-:W-:Y:S02]  /*1690*/  LOP3.LUT R26, R26, R22.reuse, RZ, 0x30, !PT ;  /* 0x000000161a1a7212 */ /* 0x080fe400078e30ff */
[----:B--2---:R-:W-:Y:S01]  /*16a0*/  SHF.R.U32.HI R27, RZ, UR16, R14 ;  /* 0x00000010ff1b7c19 */ /* 0x004fe2000801160e */
[----:B------:R-:W-:Y:S01]  /*16b0*/  UIADD3 UR16, UPT, UPT, UR16, 0x8, URZ ;  /* 0x0000000810107890 */ /* 0x000fe2000fffe0ff */
[----:B------:R-:W-:Y:S02]  /*16c0*/  LOP3.LUT R23, R23, R22, RZ, 0x30, !PT ;  /* 0x0000001617177212 */ /* 0x000fe400078e30ff */
[----:B------:R-:W-:-:S02]  /*16d0*/  LEA R29, R29, UR17, 0x2 ;  /* 0x000000111d1d7c11 */ /* 0x000fc4000f8e10ff */
[-C--:B------:R-:W-:Y:S02]  /*16e0*/  LOP3.LUT R25, R25, R22.reuse, RZ, 0x30, !PT ;  /* 0x0000001619197212 */ /* 0x080fe400078e30ff */
[----:B------:R-:W-:Y:S01]  /*16f0*/  ISETP.LE.AND P0, PT, R3, UR16, PT ;  /* 0x0000001003007c0c */ /* 0x000fe2000bf03270 */
[----:B------:R0:W-:Y:S01]  /*1700*/  ATOMS.POPC.INC.32 RZ, [R29+URZ] ;  /* 0x000000001dff7f8c */ /* 0x0001e2000d8000ff */
[----:B------:R-:W-:Y:S02]  /*1710*/  LEA R24, R24, UR17, 0x2 ;  /* 0x0000001118187c11 */ /* 0x000fe4000f8e10ff */
[-C--:B------:R-:W-:Y:S02]  /*1720*/  LOP3.LUT R27, R27, R22.reuse, RZ, 0x30, !PT ;  /* 0x000000161b1b7212 */ /* 0x080fe400078e30ff */
[----:B------:R-:W-:Y:S01]  /*1730*/  LEA R26, R26, UR17, 0x2 ;  /* 0x000000111a1a7c11 */ /* 0x000fe2000f8e10ff */
[----:B------:R0:W-:Y:S01]  /*1740*/  ATOMS.POPC.INC.32 RZ, [R24+URZ] ;  /* 0x0000000018ff7f8c */ /* 0x0001e2000d8000ff */
[----:B------:R-:W-:-:S02]  /*1750*/  LOP3.LUT R28, R28, R22, RZ, 0x30, !PT ;  /* 0x000000161c1c7212 */ /* 0x000fc400078e30ff */
[----:B------:R-:W-:Y:S01]  /*1760*/  LEA R23, R23, UR17, 0x2 ;  /* 0x0000001117177c11 */ /* 0x000fe2000f8e10ff */
[----:B------:R0:W-:Y:S01]  /*1770*/  ATOMS.POPC.INC.32 RZ, [R26+URZ] ;  /* 0x000000001aff7f8c */ /* 0x0001e2000d8000ff */
[----:B------:R-:W-:Y:S02]  /*1780*/  LEA R25, R25, UR17, 0x2 ;  /* 0x0000001119197c11 */ /* 0x000fe4000f8e10ff */
[----:B------:R-:W-:Y:S01]  /*1790*/  LEA R27, R27, UR17, 0x2 ;  /* 0x000000111b1b7c11 */ /* 0x000fe2000f8e10ff */
[----:B------:R0:W-:Y:S01]  /*17a0*/  ATOMS.POPC.INC.32 RZ, [R23+URZ] ;  /* 0x0000000017ff7f8c */ /* 0x0001e2000d8000ff */
[----:B------:R-:W-:-:S03]  /*17b0*/  LEA R28, R28, UR17, 0x2 ;  /* 0x000000111c1c7c11 */ /* 0x000fc6000f8e10ff */
[----:B------:R0:W-:Y:S04]  /*17c0*/  ATOMS.POPC.INC.32 RZ, [R25+URZ] ;  /* 0x0000000019ff7f8c */ /* 0x0001e8000d8000ff */
[----:B------:R0:W-:Y:S04]  /*17d0*/  ATOMS.POPC.INC.32 RZ, [R27+URZ] ;  /* 0x000000001bff7f8c */ /* 0x0001e8000d8000ff */
[----:B------:R0:W-:Y:S01]  /*17e0*/  ATOMS.POPC.INC.32 RZ, [R28+URZ] ;  /* 0x000000001cff7f8c */ /* 0x0001e2000d8000ff */
[----:B------:R-:W-:Y:S05]  /*17f0*/  @!P0 BRA `(.L_x_149) ;  /* 0xfffffff800dc8947 */ /* 0x000fea000383ffff */
.L_x_148:
[----:B------:R-:W-:Y:S05]  /*1800*/  BRA.U !UP0, `(.L_x_150) ;  /* 0xfffffff108dc7547 */ /* 0x000fea000b83ffff */
.L_x_145:
[----:B------:R-:W-:Y:S01]  /*1810*/  BAR.SYNC.DEFER_BLOCKING 0x0 ;  /* 0x0000000000007b1d */ /* 0x000fe20000010000 */
[----:B------:R-:W-:-:S05]  /*1820*/  ISETP.NE.AND P0, PT, R20, RZ, PT ;  /* 0x000000ff1400720c */ /* 0x000fca0003f05270 */
[----:B------:R-:W-:Y:S08]  /*1830*/  BSSY.RECONVERGENT B0, `(.L_x_151) ;  /* 0x0000164000007945 */ /* 0x000ff00003800200 */
[----:B------:R-:W-:Y:S05]  /*1840*/  @P0 BRA `(.L_x_152) ;  /* 0x0000001400880947 */ /* 0x000fea0003800000 */
[----:B------:R-:W-:Y:S01]  /*1850*/  UISETP.GE.U32.AND UP0, UPT, UR22, 0x7, UPT ;  /* 0x000000071600788c */ /* 0x000fe2000bf06070 */
[----:B0-23--:R-:W-:-:S08]  /*1860*/  IMAD.MOV.U32 R3, RZ, RZ, RZ ;  /* 0x000000ffff037224 */ /* 0x00dfd000078e00ff */
[----:B------:R-:W-:Y:S05]  /*1870*/  BRA.U !UP0, `(.L_x_153) ;  /* 0x00000005085c7547 */ /* 0x000fea000b800000 */
[----:B----4-:R-:W0:Y:S01]  /*1880*/  LDC.64 R2, c[0x0][0x380] ;  /* 0x0000e000ff027b82 */ /* 0x010e220000000a00 */
[----:B-1---5:R-:W-:-:S07]  /*1890*/  IMAD.MOV.U32 R5, RZ, RZ, RZ ;  /* 0x000000ffff057224 */ /* 0x022fce00078e00ff */
.L_x_170:
[----:B----4-:R-:W-:Y:S01]  /*18a0*/  IMAD R7, R5, 0x400, R0 ;  /* 0x0000040005077824 */ /* 0x010fe200078e0200 */
[----:B------:R-:W-:Y:S04]  /*18b0*/  BSSY.RECONVERGENT B1, `(.L_x_154) ;  /* 0x000000f000017945 */ /* 0x000fe80003800200 */
[----:B01----:R-:W1:Y:S04]  /*18c0*/  LDS R18, [R7] ;  /* 0x0000000007127984 */ /* 0x003e680000000800 */
[----:B--23--:R2:W3:Y:S04]  /*18d0*/  LDS R9, [R7+0x400] ;  /* 0x0004000007097984 */ /* 0x00c4e80000000800 */
[----:B------:R2:W4:Y:S04]  /*18e0*/  LDS R22, [R7+0x800] ;  /* 0x0008000007167984 */ /* 0x0005280000000800 */
[----:B------:R2:W0:Y:S04]  /*18f0*/  LDS R14, [R7+0xc00] ;  /* 0x000c0000070e7984 */ /* 0x0004280000000800 */
[----:B------:R2:W0:Y:S04]  /*1900*/  LDS R12, [R7+0x1000] ;  /* 0x00100000070c7984 */ /* 0x0004280000000800 */
[----:B------:R2:W0:Y:S04]  /*1910*/  LDS R6, [R7+0x1400] ;  /* 0x0014000007067984 */ /* 0x0004280000000800 */
[----:B------:R2:W0:Y:S04]  /*1920*/  LDS R8, [R7+0x1800] ;  /* 0x0018000007087984 */ /* 0x0004280000000800 */
[----:B------:R2:W0:Y:S01]  /*1930*/  LDS R10, [R7+0x1c00] ;  /* 0x001c0000070a7984 */ /* 0x0004220000000800 */
[----:B-1----:R-:W-:-:S13]  /*1940*/  ISETP.NE.AND P0, PT, R18, RZ, PT ;  /* 0x000000ff1200720c */ /* 0x002fda0003f05270 */
[----:B--234-:R-:W-:Y:S05]  /*1950*/  @!P0 BRA `(.L_x_155) ;  /* 0x0000000000108947 */ /* 0x01cfea0003800000 */
[----:B------:R-:W-:Y:S01]  /*1960*/  LEA R17, R5, R4, 0x8 ;  /* 0x0000000405117211 */ /* 0x000fe200078e40ff */
[----:B------:R-:W-:-:S04]  /*1970*/  IMAD.MOV.U32 R19, RZ, RZ, RZ ;  /* 0x000000ffff137224 */ /* 0x000fc800078e00ff */
[----:B0-----:R-:W-:-:S05]  /*1980*/  IMAD.WIDE.U32 R16, R17, 0x8, R2 ;  /* 0x0000000811107825 */ /* 0x001fca00078e0002 */
[----:B------:R1:W-:Y:S02]  /*1990*/  REDG.E.ADD.64.STRONG.GPU desc[UR20][R16.64], R18 ;  /* 0x000000121000798e */ /* 0x0003e4000c12e514 */
.L_x_155:
[----:B------:R-:W-:Y:S05]  /*19a0*/  BSYNC.RECONVERGENT B1 ;  /* 0x0000000000017941 */ /* 0x000fea0003800200 */
.L_x_154:
[----:B------:R-:W-:Y:S01]  /*19b0*/  ISETP.NE.AND P6, PT, R9, RZ, PT ;  /* 0x000000ff0900720c */ /* 0x000fe20003fc5270 */
[----:B------:R-:W-:Y:S01]  /*19c0*/  BSSY.RECONVERGENT B1, `(.L_x_156) ;  /* 0x000000e000017945 */ /* 0x000fe20003800200 */
[----:B------:R-:W-:Y:S02]  /*19d0*/  ISETP.NE.AND P0, PT, R22, RZ, PT ;  /* 0x000000ff1600720c */ /* 0x000fe40003f05270 */
[----:B0-----:R-:W-:Y:S02]  /*19e0*/  ISETP.NE.AND P1, PT, R14, RZ, PT ;  /* 0x000000ff0e00720c */ /* 0x001fe40003f25270 */
[----:B------:R-:W-:Y:S02]  /*19f0*/  ISETP.NE.AND P2, PT, R12, RZ, PT ;  /* 0x000000ff0c00720c */ /* 0x000fe40003f45270 */
[----:B------:R-:W-:Y:S02]  /*1a00*/  ISETP.NE.AND P3, PT, R6, RZ, PT ;  /* 0x000000ff0600720c */ /* 0x000fe40003f65270 */
[----:B------:R-:W-:-:S02]  /*1a10*/  ISETP.NE.AND P4, PT, R8, RZ, PT ;  /* 0x000000ff0800720c */ /* 0x000fc40003f85270 */
[----:B------:R-:W-:Y:S01]  /*1a20*/  ISETP.NE.AND P5, PT, R10, RZ, PT ;  /* 0x000000ff0a00720c */ /* 0x000fe20003fa5270 */
[----:B------:R-:W-:-:S12]  /*1a30*/  @!P6 BRA `(.L_x_157) ;  /* 0x000000000018e947 */ /* 0x000fd80003800000 */
[----:B-1----:R-:W-:Y:S02]  /*1a40*/  IMAD R17, R5, 0x100, R4 ;  /* 0x0000010005117824 */ /* 0x002fe400078e0204 */
[----:B------:R-:W-:Y:S02]  /*1a50*/  IMAD.MOV.U32 R18, RZ, RZ, R9 ;  /* 0x000000ffff127224 */ /* 0x000fe400078e0009 */
[----:B------:R-:W-:Y:S02]  /*1a60*/  VIADD R17, R17, 0x100 ;  /* 0x0000010011117836 */ /* 0x000fe40000000000 */
[----:B------:R-:W-:Y:S02]  /*1a70*/  IMAD.MOV.U32 R19, RZ, RZ, RZ ;  /* 0x000000ffff137224 */ /* 0x000fe400078e00ff */
[----:B------:R-:W-:-:S05]  /*1a80*/  IMAD.WIDE.U32 R16, R17, 0x8, R2 ;  /* 0x0000000811107825 */ /* 0x000fca00078e0002 */
[----:B------:R0:W-:Y:S02]  /*1a90*/  REDG.E.ADD.64.STRONG.GPU desc[UR20][R16.64], R18 ;  /* 0x000000121000798e */ /* 0x0001e4000c12e514 */
.L_x_157:
[----:B------:R-:W-:Y:S05]  /*1aa0*/  BSYNC.RECONVERGENT B1 ;  /* 0x0000000000017941 */ /* 0x000fea0003800200 */
.L_x_156:
[----:B------:R-:W-:Y:S04]  /*1ab0*/  BSSY.RECONVERGENT B1, `(.L_x_158) ;  /* 0x0000007000017945 */ /* 0x000fe80003800200 */
[----:B------:R-:W-:Y:S05]  /*1ac0*/  @!P0 BRA `(.L_x_159) ;  /* 0x0000000000148947 */ /* 0x000fea0003800000 */
[----:B01----:R-:W-:Y:S02]  /*1ad0*/  IMAD R17, R5, 0x100, R4 ;  /* 0x0000010005117824 */ /* 0x003fe400078e0204 */
[----:B------:R-:W-:-:S03]  /*1ae0*/  IMAD.MOV.U32 R23, RZ, RZ, RZ ;  /* 0x000000ffff177224 */ /* 0x000fc600078e00ff */
[----:B------:R-:W-:-:S05]  /*1af0*/  IADD3 R17, PT, PT, R17, 0x200, RZ ;  /* 0x0000020011117810 */ /* 0x000fca0007ffe0ff */
[----:B------:R-:W-:-:S05]  /*1b00*/  IMAD.WIDE.U32 R16, R17, 0x8, R2 ;  /* 0x0000000811107825 */ /* 0x000fca00078e0002 */
[----:B------:R2:W-:Y:S02]  /*1b10*/  REDG.E.ADD.64.STRONG.GPU desc[UR20][R16.64], R22 ;  /* 0x000000161000798e */ /* 0x0005e4000c12e514 */
.L_x_159:
[----:B------:R-:W-:Y:S05]  /*1b20*/  BSYNC.RECONVERGENT B1 ;  /* 0x0000000000017941 */ /* 0x000fea0003800200 */
.L_x_158:
[----:B------:R-:W-:Y:S04]  /*1b30*/  BSSY.RECONVERGENT B1, `(.L_x_160) ;  /* 0x0000007000017945 */ /* 0x000fe80003800200 */
[----:B------:R-:W-:Y:S05]  /*1b40*/  @!P1 BRA `(.L_x_161) ;  /* 0x0000000000149947 */ /* 0x000fea0003800000 */
[----:B012---:R-:W-:Y:S02]  /*1b50*/  IMAD R17, R5, 0x100, R4 ;  /* 0x0000010005117824 */ /* 0x007fe400078e0204 */
[----:B------:R-:W-:Y:S02]  /*1b60*/  IMAD.MOV.U32 R15, RZ, RZ, RZ ;  /* 0x000000ffff0f7224 */ /* 0x000fe400078e00ff */
[----:B------:R-:W-:-:S04]  /*1b70*/  VIADD R17, R17, 0x300 ;  /* 0x0000030011117836 */ /* 0x000fc80000000000 */
[----:B------:R-:W-:-:S05]  /*1b80*/  IMAD.WIDE.U32 R16, R17, 0x8, R2 ;  /* 0x0000000811107825 */ /* 0x000fca00078e0002 */
[----:B------:R3:W-:Y:S02]  /*1b90*/  REDG.E.ADD.64.STRONG.GPU desc[UR20][R16.64], R14 ;  /* 0x0000000e1000798e */ /* 0x0007e4000c12e514 */
.L_x_161:
[----:B------:R-:W-:Y:S05]  /*1ba0*/  BSYNC.RECONVERGENT B1 ;  /* 0x0000000000017941 */ /* 0x000fea0003800200 */
.L_x_160:
[----:B------:R-:W-:Y:S04]  /*1bb0*/  BSSY.RECONVERGENT B1, `(.L_x_162) ;  /* 0x0000007000017945 */ /* 0x000fe80003800200 */
[----:B------:R-:W-:Y:S05]  /*1bc0*/  @!P2 BRA `(.L_x_163) ;  /* 0x000000000014a947 */ /* 0x000fea0003800000 */
[----:B---3--:R-:W-:Y:S02]  /*1bd0*/  IMAD R15, R5, 0x100, R4 ;  /* 0x00000100050f7824 */ /* 0x008fe400078e0204 */
[----:B------:R-:W-:Y:S02]  /*1be0*/  HFMA2 R13, -RZ, RZ, 0, 0 ;  /* 0x00000000ff0d7431 */ /* 0x000fe400000001ff */
[----:B------:R-:W-:-:S04]  /*1bf0*/  VIADD R15, R15, 0x400 ;  /* 0x000004000f0f7836 */ /* 0x000fc80000000000 */
[----:B------:R-:W-:-:S05]  /*1c00*/  IMAD.WIDE.U32 R14, R15, 0x8, R2 ;  /* 0x000000080f0e7825 */ /* 0x000fca00078e0002 */
[----:B------:R4:W-:Y:S02]  /*1c10*/  REDG.E.ADD.64.STRONG.GPU desc[UR20][R14.64], R12 ;  /* 0x0000000c0e00798e */ /* 0x0009e4000c12e514 */
.L_x_163:
[----:B------:R-:W-:Y:S05]  /*1c20*/  BSYNC.RECONVERGENT B1 ;  /* 0x0000000000017941 */ /* 0x000fea0003800200 */
.L_x_162:
[----:B------:R-:W-:Y:S04]  /*1c30*/  BSSY.RECONVERGENT B1, `(.L_x_164) ;  /* 0x0000007000017945 */ /* 0x000fe80003800200 */
[----:B------:R-:W-:Y:S05]  /*1c40*/  @!P3 BRA `(.L_x_165) ;  /* 0x000000000014b947 */ /* 0x000fea0003800000 */
[----:B----4-:R-:W-:Y:S02]  /*1c50*/  IMAD R13, R5, 0x100, R4 ;  /* 0x00000100050d7824 */ /* 0x010fe400078e0204 */
[----:B------:R-:W-:Y:S02]  /*1c60*/  IMAD.MOV.U32 R7, RZ, RZ, RZ ;  /* 0x000000ffff077224 */ /* 0x000fe400078e00ff */
[----:B------:R-:W-:-:S04]  /*1c70*/  VIADD R13, R13, 0x500 ;  /* 0x000005000d0d7836 */ /* 0x000fc80000000000 */
[----:B------:R-:W-:-:S05]  /*1c80*/  IMAD.WIDE.U32 R12, R13, 0x8, R2 ;  /* 0x000000080d0c7825 */ /* 0x000fca00078e0002 */
[----:B------:R4:W-:Y:S02]  /*1c90*/  REDG.E.ADD.64.STRONG.GPU desc[UR20][R12.64], R6 ;  /* 0x000000060c00798e */ /* 0x0009e4000c12e514 */
.L_x_165:
[----:B------:R-:W-:Y:S05]  /*1ca0*/  BSYNC.RECONVERGENT B1 ;  /* 0x0000000000017941 */ /* 0x000fea0003800200 */
.L_x_164:
[----:B------:R-:W-:Y:S04]  /*1cb0*/  BSSY.RECONVERGENT B1, `(.L_x_166) ;  /* 0x0000007000017945 */ /* 0x000fe80003800200 */
[----:B------:R-:W-:Y:S05]  /*1cc0*/  @!P4 BRA `(.L_x_167) ;  /* 0x000000000014c947 */ /* 0x000fea0003800000 */
[----:B----4-:R-:W-:Y:S02]  /*1cd0*/  IMAD R7, R5, 0x100, R4 ;  /* 0x0000010005077824 */ /* 0x010fe400078e0204 */
[----:B------:R-:W-:Y:S02]  /*1ce0*/  IMAD.MOV.U32 R9, RZ, RZ, RZ ;  /* 0x000000ffff097224 */ /* 0x000fe400078e00ff */
[----:B------:R-:W-:-:S04]  /*1cf0*/  VIADD R7, R7, 0x600 ;  /* 0x0000060007077836 */ /* 0x000fc80000000000 */
[----:B------:R-:W-:-:S05]  /*1d00*/  IMAD.WIDE.U32 R6, R7, 0x8, R2 ;  /* 0x0000000807067825 */ /* 0x000fca00078e0002 */
[----:B------:R4:W-:Y:S02]  /*1d10*/  REDG.E.ADD.64.STRONG.GPU desc[UR20][R6.64], R8 ;  /* 0x000000080600798e */ /* 0x0009e4000c12e514 */
.L_x_167:
[----:B------:R-:W-:Y:S05]  /*1d20*/  BSYNC.RECONVERGENT B1 ;  /* 0x0000000000017941 */ /* 0x000fea0003800200 */
.L_x_166:
[----:B------:R-:W-:Y:S04]  /*1d30*/  BSSY.RECONVERGENT B1, `(.L_x_168) ;  /* 0x0000007000017945 */ /* 0x000fe80003800200 */
[----:B------:R-:W-:Y:S05]  /*1d40*/  @!P5 BRA `(.L_x_169) ;  /* 0x000000000014d947 */ /* 0x000fea0003800000 */
[----:B----4-:R-:W-:Y:S01]  /*1d50*/  LEA R7, R5, R4, 0x8 ;  /* 0x0000000405077211 */ /* 0x010fe200078e40ff */
[----:B------:R-:W-:-:S04]  /*1d60*/  IMAD.MOV.U32 R11, RZ, RZ, RZ ;  /* 0x000000ffff0b7224 */ /* 0x000fc800078e00ff */
[----:B------:R-:W-:-:S04]  /*1d70*/  VIADD R7, R7, 0x700 ;  /* 0x0000070007077836 */ /* 0x000fc80000000000 */
[----:B------:R-:W-:-:S05]  /*1d80*/  IMAD.WIDE.U32 R6, R7, 0x8, R2 ;  /* 0x0000000807067825 */ /* 0x000fca00078e0002 */
[----:B------:R4:W-:Y:S02]  /*1d90*/  REDG.E.ADD.64.STRONG.GPU desc[UR20][R6.64], R10 ;  /* 0x0000000a0600798e */ /* 0x0009e4000c12e514 */
.L_x_169:
[----:B------:R-:W-:Y:S05]  /*1da0*/  BSYNC.RECONVERGENT B1 ;  /* 0x0000000000017941 */ /* 0x000fea0003800200 */
.L_x_168:
[----:B------:R-:W-:-:S05]  /*1db0*/  VIADD R5, R5, 0x8 ;  /* 0x0000000805057836 */ /* 0x000fca0000000000 */
[----:B------:R-:W-:-:S13]  /*1dc0*/  ISETP.NE.AND P0, PT, R5, UR27, PT ;  /* 0x0000001b05007c0c */ /* 0x000fda000bf05270 */
[----:B------:R-:W-:Y:S05]  /*1dd0*/  @P0 BRA `(.L_x_170) ;  /* 0xfffffff800b00947 */ /* 0x000fea000383ffff */
[----:B------:R-:W-:-:S07]  /*1de0*/  IMAD.U32 R3, RZ, RZ, UR27 ;  /* 0x0000001bff037e24 */ /* 0x000fce000f8e00ff */
.L_x_153:
[----:B------:R-:W-:Y:S02]  /*1df0*/  UISETP.NE.AND UP0, UPT, UR24, URZ, UPT ;  /* 0x000000ff1800728c */ /* 0x000fe4000bf05270 */
[----:B----45:R-:W-:Y:S02]  /*1e00*/  IMAD.U32 R8, RZ, RZ, UR24 ;  /* 0x00000018ff087e24 */ /* 0x030fe4000f8e00ff */
[----:B-1----:R-:W-:-:S03]  /*1e10*/  IMAD.U32 R5, RZ, RZ, UR25 ;  /* 0x00000019ff057e24 */ /* 0x002fc6000f8e00ff */
[----:B------:R-:W-:Y:S01]  /*1e20*/  IADD3 R8, PT, PT, R8, -0x1, RZ ;  /* 0xffffffff08087810 */ /* 0x000fe20007ffe0ff */
[----:B------:R-:W-:Y:S01]  /*1e30*/  VIADD R5, R5, 0xffffffff ;  /* 0xffffffff05057836 */ /* 0x000fe20000000000 */
[----:B------:R-:W-:Y:S06]  /*1e40*/  BRA.U !UP0, `(.L_x_171) ;  /* 0x0000000508707547 */ /* 0x000fec000b800000 */
[----:B------:R-:W-:-:S13]  /*1e50*/  ISETP.GE.U32.AND P0, PT, R8, 0x3, PT ;  /* 0x000000030800780c */ /* 0x000fda0003f06070 */
[----:B------:R-:W-:Y:S05]  /*1e60*/  @!P0 BRA `(.L_x_172) ;  /* 0x0000000000bc8947 */ /* 0x000fea0003800000 */
[----:B------:R-:W-:Y:S01]  /*1e70*/  IMAD R7, R3, 0x400, R0 ;  /* 0x0000040003077824 */ /* 0x000fe200078e0200 */
[----:B------:R-:W-:Y:S04]  /*1e80*/  BSSY.RECONVERGENT B1, `(.L_x_173) ;  /* 0x000000f000017945 */ /* 0x000fe80003800200 */
[----:B------:R-:W1:Y:S04]  /*1e90*/  LDS R12, [R7] ;  /* 0x00000000070c7984 */ /* 0x000e680000000800 */
[----:B------:R-:W4:Y:S04]  /*1ea0*/  LDS R9, [R7+0x400] ;  /* 0x0004000007097984 */ /* 0x000f280000000800 */
[----:B------:R-:W5:Y:S04]  /*1eb0*/  LDS R6, [R7+0x800] ;  /* 0x0008000007067984 */ /* 0x000f680000000800 */
[----:B------:R-:W0:Y:S01]  /*1ec0*/  LDS R2, [R7+0xc00] ;  /* 0x000c000007027984 */ /* 0x000e220000000800 */
[----:B-1----:R-:W-:-:S02]  /*1ed0*/  ISETP.NE.AND P0, PT, R12, RZ, PT ;  /* 0x000000ff0c00720c */ /* 0x002fc40003f05270 */
[----:B----4-:R-:W-:Y:S02]  /*1ee0*/  ISETP.NE.AND P1, PT, R9, RZ, PT ;  /* 0x000000ff0900720c */ /* 0x010fe40003f25270 */
[----:B-----5:R-:W-:Y:S02]  /*1ef0*/  ISETP.NE.AND P2, PT, R6, RZ, PT ;  /* 0x000000ff0600720c */ /* 0x020fe40003f45270 */
[----:B0-----:R-:W-:-:S07]  /*1f00*/  ISETP.NE.AND P3, PT, R2, RZ, PT ;  /* 0x000000ff0200720c */ /* 0x001fce0003f65270 */
[----:B------:R-:W-:Y:S06]  /*1f10*/  @!P0 BRA `(.L_x_174) ;  /* 0x0000000000148947 */ /* 0x000fec0003800000 */
[----:B------:R-:W0:Y:S01]  /*1f20*/  LDC.64 R10, c[0x0][0x380] ;  /* 0x0000e000ff0a7b82 */ /* 0x000e220000000a00 */
[----:B------:R-:W-:Y:S02]  /*1f30*/  IMAD R7, R3, 0x100, R4 ;  /* 0x0000010003077824 */ /* 0x000fe400078e0204 */
[----:B------:R-:W-:Y:S02]  /*1f40*/  IMAD.MOV.U32 R13, RZ, RZ, RZ ;  /* 0x000000ffff0d7224 */ /* 0x000fe400078e00ff */
[----:B0-----:R-:W-:-:S05]  /*1f50*/  IMAD.WIDE.U32 R10, R7, 0x8, R10 ;  /* 0x00000008070a7825 */ /* 0x001fca00078e000a */
[----:B------:R0:W-:Y:S02]  /*1f60*/  REDG.E.ADD.64.STRONG.GPU desc[UR20][R10.64], R12 ;  /* 0x0000000c0a00798e */ /* 0x0001e4000c12e514 */
.L_x_174:
[----:B------:R-:W-:Y:S05]  /*1f70*/  BSYNC.RECONVERGENT B1 ;  /* 0x0000000000017941 */ /* 0x000fea0003800200 */
.L_x_173:
[----:B------:R-:W-:Y:S04]  /*1f80*/  BSSY.RECONVERGENT B1, `(.L_x_175) ;  /* 0x0000009000017945 */ /* 0x000fe80003800200 */
[----:B------:R-:W-:Y:S05]  /*1f90*/  @!P1 BRA `(.L_x_176) ;  /* 0x00000000001c9947 */ /* 0x000fea0003800000 */
[----:B0-----:R-:W0:Y:S01]  /*1fa0*/  LDC.64 R10, c[0x0][0x380] ;  /* 0x0000e000ff0a7b82 */ /* 0x001e220000000a00 */
[----:B------:R-:W-:Y:S01]  /*1fb0*/  IMAD R7, R3, 0x100, R4 ;  /* 0x0000010003077824 */ /* 0x000fe200078e0204 */
[----:B------:R-:W-:Y:S01]  /*1fc0*/  MOV R12, R9 ;  /* 0x00000009000c7202 */ /* 0x000fe20000000f00 */
[----:B------:R-:W-:Y:S02]  /*1fd0*/  IMAD.MOV.U32 R13, RZ, RZ, RZ ;  /* 0x000000ffff0d7224 */ /* 0x000fe400078e00ff */
[----:B------:R-:W-:-:S04]  /*1fe0*/  VIADD R7, R7, 0x100 ;  /* 0x0000010007077836 */ /* 0x000fc80000000000 */
[----:B0-----:R-:W-:-:S05]  /*1ff0*/  IMAD.WIDE.U32 R10, R7, 0x8, R10 ;  /* 0x00000008070a7825 */ /* 0x001fca00078e000a */
[----:B------:R1:W-:Y:S02]  /*2000*/  REDG.E.ADD.64.STRONG.GPU desc[UR20][R10.64], R12 ;  /* 0x0000000c0a00798e */ /* 0x0003e4000c12e514 */
.L_x_176:
[----:B------:R-:W-:Y:S05]  /*2010*/  BSYNC.RECONVERGENT B1 ;  /* 0x0000000000017941 */ /* 0x000fea0003800200 */
.L_x_175:
[----:B------:R-:W-:Y:S04]  /*2020*/  BSSY.RECONVERGENT B1, `(.L_x_177) ;  /* 0x0000008000017945 */ /* 0x000fe80003800200 */
[----:B------:R-:W-:Y:S05]  /*2030*/  @!P2 BRA `(.L_x_178) ;  /* 0x000000000018a947 */ /* 0x000fea0003800000 */
[----:B01----:R-:W0:Y:S01]  /*2040*/  LDC.64 R10, c[0x0][0x380] ;  /* 0x0000e000ff0a7b82 */ /* 0x003e220000000a00 */
[----:B------:R-:W-:-:S04]  /*2050*/  IMAD R7, R3, 0x100, R4 ;  /* 0x0000010003077824 */ /* 0x000fc800078e0204 */
[----:B------:R-:W-:-:S04]  /*2060*/  VIADD R7, R7, 0x200 ;  /* 0x0000020007077836 */ /* 0x000fc80000000000 */
[----:B0-----:R-:W-:-:S04]  /*2070*/  IMAD.WIDE.U32 R10, R7, 0x8, R10 ;  /* 0x00000008070a7825 */ /* 0x001fc800078e000a */
[----:B------:R-:W-:-:S05]  /*2080*/  IMAD.MOV.U32 R7, RZ, RZ, RZ ;  /* 0x000000ffff077224 */ /* 0x000fca00078e00ff */
[----:B------:R4:W-:Y:S02]  /*2090*/  REDG.E.ADD.64.STRONG.GPU desc[UR20][R10.64], R6 ;  /* 0x000000060a00798e */ /* 0x0009e4000c12e514 */
.L_x_178:
[----:B------:R-:W-:Y:S05]  /*20a0*/  BSYNC.RECONVERGENT B1 ;  /* 0x0000000000017941 */ /* 0x000fea0003800200 */
.L_x_177:
[----:B------:R-:W-:Y:S04]  /*20b0*/  BSSY.RECONVERGENT B1, `(.L_x_179) ;  /* 0x0000009000017945 */ /* 0x000fe80003800200 */
[----:B------:R-:W-:Y:S05]  /*20c0*/  @!P3 BRA `(.L_x_180) ;  /* 0x00000000001cb947 */ /* 0x000fea0003800000 */
[----:B----4-:R-:W4:Y:S01]  /*20d0*/  LDC.64 R6, c[0x0][0x380] ;  /* 0x0000e000ff067b82 */ /* 0x010f220000000a00 */
[----:B------:R-:W-:Y:S01]  /*20e0*/  IMAD R9, R3, 0x100, R4 ;  /* 0x0000010003097824 */ /* 0x000fe200078e0204 */
[----:B01----:R-:W-:Y:S01]  /*20f0*/  MOV R10, R2 ;  /* 0x00000002000a7202 */ /* 0x003fe20000000f00 */
[----:B------:R-:W-:Y:S02]  /*2100*/  IMAD.MOV.U32 R11, RZ, RZ, RZ ;  /* 0x000000ffff0b7224 */ /* 0x000fe400078e00ff */
[----:B------:R-:W-:-:S04]  /*2110*/  VIADD R9, R9, 0x300 ;  /* 0x0000030009097836 */ /* 0x000fc80000000000 */
[----:B----4-:R-:W-:-:S05]  /*2120*/  IMAD.WIDE.U32 R6, R9, 0x8, R6 ;  /* 0x0000000809067825 */ /* 0x010fca00078e0006 */
[----:B------:R0:W-:Y:S02]  /*2130*/  REDG.E.ADD.64.STRONG.GPU desc[UR20][R6.64], R10 ;  /* 0x0000000a0600798e */ /* 0x0001e4000c12e514 */
.L_x_180:
[----:B------:R-:W-:Y:S05]  /*2140*/  BSYNC.RECONVERGENT B1 ;  /* 0x0000000000017941 */ /* 0x000fea0003800200 */
.L_x_179:
[----:B------:R-:W-:-:S07]  /*2150*/  VIADD R3, R3, 0x4 ;  /* 0x0000000403037836 */ /* 0x000fce0000000000 */
.L_x_172:
[----:B------:R-:W-:Y:S01]  /*2160*/  UISETP.NE.AND UP0, UPT, UR25, URZ, UPT ;  /* 0x000000ff1900728c */ /* 0x000fe2000bf05270 */
[----:B------:R-:W-:Y:S08]  /*2170*/  BSSY.RECONVERGENT B1, `(.L_x_171) ;  /* 0x0000029000017945 */ /* 0x000ff00003800200 */
[----:B------:R-:W-:Y:S05]  /*2180*/  BRA.U !UP0, `(.L_x_181) ;  /* 0x00000001089c7547 */ /* 0x000fea000b800000 */
[----:B------:R-:W-:-:S13]  /*2190*/  ISETP.NE.AND P0, PT, R5, RZ, PT ;  /* 0x000000ff0500720c */ /* 0x000fda0003f05270 */
[----:B------:R-:W-:Y:S05]  /*21a0*/  @!P0 BRA `(.L_x_182) ;  /* 0x0000000000648947 */ /* 0x000fea0003800000 */
[----:B0---4-:R-:W-:Y:S01]  /*21b0*/  IMAD R6, R3, 0x400, R0 ;  /* 0x0000040003067824 */ /* 0x011fe200078e0200 */
[----:B------:R-:W-:Y:S04]  /*21c0*/  BSSY.RECONVERGENT B2, `(.L_x_183) ;  /* 0x000000c000027945 */ /* 0x000fe80003800200 */
[----:B------:R-:W0:Y:S04]  /*21d0*/  LDS R2, [R6] ;  /* 0x0000000006027984 */ /* 0x000e280000000800 */
[----:B------:R-:W4:Y:S01]  /*21e0*/  LDS R9, [R6+0x400] ;  /* 0x0004000006097984 */ /* 0x000f220000000800 */
[----:B0-----:R-:W-:-:S02]  /*21f0*/  ISETP.NE.AND P0, PT, R2, RZ, PT ;  /* 0x000000ff0200720c */ /* 0x001fc40003f05270 */
[----:B----4-:R-:W-:-:S11]  /*2200*/  ISETP.NE.AND P1, PT, R9, RZ, PT ;  /* 0x000000ff0900720c */ /* 0x010fd60003f25270 */
[----:B------:R-:W-:Y:S05]  /*2210*/  @!P0 BRA `(.L_x_184) ;  /* 0x0000000000188947 */ /* 0x000fea0003800000 */
[----:B------:R-:W0:Y:S01]  /*2220*/  LDC.64 R6, c[0x0][0x380] ;  /* 0x0000e000ff067b82 */ /* 0x000e220000000a00 */
[----:B-1----:R-:W-:-:S04]  /*2230*/  IMAD R11, R3, 0x100, R4 ;  /* 0x00000100030b7824 */ /* 0x002fc800078e0204 */
[----:B0-----:R-:W-:-:S04]  /*2240*/  IMAD.WIDE.U32 R10, R11, 0x8, R6 ;  /* 0x000000080b0a7825 */ /* 0x001fc800078e0006 */
[----:B------:R-:W-:Y:S02]  /*2250*/  IMAD.MOV.U32 R6, RZ, RZ, R2 ;  /* 0x000000ffff067224 */ /* 0x000fe400078e0002 */
[----:B------:R-:W-:-:S05]  /*2260*/  IMAD.MOV.U32 R7, RZ, RZ, RZ ;  /* 0x000000ffff077224 */ /* 0x000fca00078e00ff */
[----:B------:R0:W-:Y:S02]  /*2270*/  REDG.E.ADD.64.STRONG.GPU desc[UR20][R10.64], R6 ;  /* 0x000000060a00798e */ /* 0x0001e4000c12e514 */
.L_x_184:
[----:B------:R-:W-:Y:S05]  /*2280*/  BSYNC.RECONVERGENT B2 ;  /* 0x0000000000027941 */ /* 0x000fea0003800200 */
.L_x_183:
[----:B------:R-:W-:Y:S04]  /*2290*/  BSSY.RECONVERGENT B2, `(.L_x_185) ;  /* 0x0000009000027945 */ /* 0x000fe80003800200 */
[----:B------:R-:W-:Y:S05]  /*22a0*/  @!P1 BRA `(.L_x_186) ;  /* 0x00000000001c9947 */ /* 0x000fea0003800000 */
[----:B0-----:R-:W0:Y:S01]  /*22b0*/  LDC.64 R6, c[0x0][0x380] ;  /* 0x0000e000ff067b82 */ /* 0x001e220000000a00 */
[----:B------:R-:W-:-:S05]  /*22c0*/  LEA R2, R3, R4, 0x8 ;  /* 0x0000000403027211 */ /* 0x000fca00078e40ff */
[----:B-1----:R-:W-:-:S04]  /*22d0*/  VIADD R11, R2, 0x100 ;  /* 0x00000100020b7836 */ /* 0x002fc80000000000 */
[----:B0-----:R-:W-:-:S04]  /*22e0*/  IMAD.WIDE.U32 R10, R11, 0x8, R6 ;  /* 0x000000080b0a7825 */ /* 0x001fc800078e0006 */
[----:B------:R-:W-:Y:S02]  /*22f0*/  IMAD.MOV.U32 R6, RZ, RZ, R9 ;  /* 0x000000ffff067224 */ /* 0x000fe400078e0009 */
[----:B------:R-:W-:-:S05]  /*2300*/  IMAD.MOV.U32 R7, RZ, RZ, RZ ;  /* 0x000000ffff077224 */ /* 0x000fca00078e00ff */
[----:B------:R4:W-:Y:S02]  /*2310*/  REDG.E.ADD.64.STRONG.GPU desc[UR20][R10.64], R6 ;  /* 0x000000060a00798e */ /* 0x0009e4000c12e514 */
.L_x_186:
[----:B------:R-:W-:Y:S05]  /*2320*/  BSYNC.RECONVERGENT B2 ;  /* 0x0000000000027941 */ /* 0x000fea0003800200 */
.L_x_185:
[----:B------:R-:W-:-:S07]  /*2330*/  VIADD R3, R3, 0x2 ;  /* 0x0000000203037836 */ /* 0x000fce0000000000 */
.L_x_182:
[----:B------:R-:W-:-:S09]  /*2340*/  UISETP.NE.AND UP0, UPT, UR9, URZ, UPT ;  /* 0x000000ff0900728c */ /* 0x000fd2000bf05270 */
[----:B------:R-:W-:Y:S05]  /*2350*/  BRA.U !UP0, `(.L_x_181) ;  /* 0x0000000108287547 */ /* 0x000fea000b800000 */
[----:B------:R-:W-:-:S05]  /*2360*/  IMAD R2, R3, 0x400, R0 ;  /* 0x0000040003027824 */ /* 0x000fca00078e0200 */
[----:B------:R-:W5:Y:S02]  /*2370*/  LDS R9, [R2] ;  /* 0x0000000002097984 */ /* 0x000f640000000800 */
[----:B-----5:R-:W-:-:S13]  /*2380*/  ISETP.NE.AND P0, PT, R9, RZ, PT ;  /* 0x000000ff0900720c */ /* 0x020fda0003f05270 */
[----:B------:R-:W-:Y:S05]  /*2390*/  @!P0 BRA `(.L_x_181) ;  /* 0x0000000000188947 */ /* 0x000fea0003800000 */
[----:B0---4-:R-:W0:Y:S01]  /*23a0*/  LDC.64 R6, c[0x0][0x380] ;  /* 0x0000e000ff067b82 */ /* 0x011e220000000a00 */
[----:B------:R-:W-:-:S04]  /*23b0*/  IMAD R3, R3, 0x100, R4 ;  /* 0x0000010003037824 */ /* 0x000fc800078e0204 */
[----:B0-----:R-:W-:Y:S01]  /*23c0*/  IMAD.WIDE.U32 R2, R3, 0x8, R6 ;  /* 0x0000000803027825 */ /* 0x001fe200078e0006 */
[----:B------:R-:W-:-:S03]  /*23d0*/  MOV R6, R9 ;  /* 0x0000000900067202 */ /* 0x000fc60000000f00 */
[----:B------:R-:W-:-:S05]  /*23e0*/  IMAD.MOV.U32 R7, RZ, RZ, RZ ;  /* 0x000000ffff077224 */ /* 0x000fca00078e00ff */
[----:B------:R0:W-:Y:S02]  /*23f0*/  REDG.E.ADD.64.STRONG.GPU desc[UR20][R2.64], R6 ;  /* 0x000000060200798e */ /* 0x0001e4000c12e514 */
.L_x_181:
[----:B------:R-:W-:Y:S05]  /*2400*/  BSYNC.RECONVERGENT B1 ;  /* 0x0000000000017941 */ /* 0x000fea0003800200 */
.L_x_171:
[----:B------:R-:W-:-:S13]  /*2410*/  ISETP.GT.U32.AND P0, PT, R4, 0x7f, PT ;  /* 0x0000007f0400780c */ /* 0x000fda0003f04070 */
[----:B------:R-:W-:Y:S05]  /*2420*/  @P0 BRA `(.L_x_152) ;  /* 0x0000000800900947 */ /* 0x000fea0003800000 */
[----:B------:R-:W-:Y:S01]  /*2430*/  UISETP.GE.U32.AND UP0, UPT, UR22, 0x7, UPT ;  /* 0x000000071600788c */ /* 0x000fe2000bf06070 */
[----:B0-----:R-:W-:-:S08]  /*2440*/  IMAD.MOV.U32 R3, RZ, RZ, RZ ;  /* 0x000000ffff037224 */ /* 0x001fd000078e00ff */
[----:B------:R-:W-:Y:S05]  /*2450*/  BRA.U !UP0, `(.L_x_187) ;  /* 0x0000000508147547 */ /* 0x000fea000b800000 */
[----:B------:R-:W0:Y:S01]  /*2460*/  LDC.64 R2, c[0x0][0x380] ;  /* 0x0000e000ff027b82 */ /* 0x000e220000000a00 */
[----:B------:R-:W-:-:S07]  /*2470*/  IMAD.MOV.U32 R9, RZ, RZ, RZ ;  /* 0x000000ffff097224 */ /* 0x000fce00078e00ff */
.L_x_204:
[C---:B01--4-:R-:W-:Y:S01]  /*2480*/  IMAD R11, R9.reuse, 0x400, R0 ;  /* 0x00000400090b7824 */ /* 0x053fe200078e0200 */
[----:B------:R-:W-:Y:S01]  /*2490*/  BSSY.RECONVERGENT B1, `(.L_x_188) ;  /* 0x0000011000017945 */ /* 0x000fe20003800200 */
[C---:B--23--:R-:W-:Y:S02]  /*24a0*/  IMAD R7, R9.reuse, 0x100, R4 ;  /* 0x0000010009077824 */ /* 0x04cfe400078e0204 */
[----:B------:R-:W-:Y:S01]  /*24b0*/  VIADD R9, R9, 0x8 ;  /* 0x0000000809097836 */ /* 0x000fe20000000000 */
[----:B---3--:R-:W1:Y:S01]  /*24c0*/  LDS R14, [R11+0x200] ;  /* 0x000200000b0e7984 */ /* 0x008e620000000800 */
[----:B0-----:R-:W-:-:S03]  /*24d0*/  IMAD.WIDE.U32 R6, R7, 0x8, R2 ;  /* 0x0000000807067825 */ /* 0x001fc600078e0002 */
[----:B------:R-:W0:Y:S04]  /*24e0*/  LDS R13, [R11+0x600] ;  /* 0x000600000b0d7984 */ /* 0x000e280000000800 */
[----:B--2---:R2:W3:Y:S04]  /*24f0*/  LDS R17, [R11+0xa00] ;  /* 0x000a00000b117984 */ /* 0x0044e80000000800 */
[----:B------:R2:W4:Y:S04]  /*2500*/  LDS R18, [R11+0xe00] ;  /* 0x000e00000b127984 */ /* 0x0005280000000800 */
[----:B------:R2:W2:Y:S04]  /*2510*/  LDS R19, [R11+0x1200] ;  /* 0x001200000b137984 */ /* 0x0004a80000000800 */
[----:B------:R0:W2:Y:S04]  /*2520*/  LDS R16, [R11+0x1600] ;  /* 0x001600000b107984 */ /* 0x0000a80000000800 */
[----:B------:R0:W2:Y:S04]  /*2530*/  LDS R12, [R11+0x1a00] ;  /* 0x001a00000b0c7984 */ /* 0x0000a80000000800 */
[----:B------:R0:W2:Y:S01]  /*2540*/  LDS R10, [R11+0x1e00] ;  /* 0x001e00000b0a7984 */ /* 0x0000a20000000800 */
[----:B-1----:R-:W-:-:S02]  /*2550*/  ISETP.NE.AND P0, PT, R14, RZ, PT ;  /* 0x000000ff0e00720c */ /* 0x002fc40003f05270 */
[----:B0-----:R-:W-:-:S11]  /*2560*/  ISETP.NE.AND P1, PT, R13, RZ, PT ;  /* 0x000000ff0d00720c */ /* 0x001fd60003f25270 */
[----:B---34-:R-:W-:Y:S05]  /*2570*/  @!P0 BRA `(.L_x_189) ;  /* 0x0000000000088947 */ /* 0x018fea0003800000 */
[----:B------:R-:W-:-:S05]  /*2580*/  HFMA2 R15, -RZ, RZ, 0, 0 ;  /* 0x00000000ff0f7431 */ /* 0x000fca00000001ff */
[----:B------:R0:W-:Y:S02]  /*2590*/  REDG.E.ADD.64.STRONG.GPU desc[UR20][R6.64+0x400], R14 ;  /* 0x0004000e0600798e */ /* 0x0001e4000c12e514 */
.L_x_189:
[----:B------:R-:W-:Y:S05]  /*25a0*/  BSYNC.RECONVERGENT B1 ;  /* 0x0000000000017941 */ /* 0x000fea0003800200 */
.L_x_188:
[----:B------:R-:W-:Y:S04]  /*25b0*/  BSSY.RECONVERGENT B1, `(.L_x_190) ;  /* 0x0000005000017945 */ /* 0x000fe80003800200 */
[----:B------:R-:W-:Y:S05]  /*25c0*/  @!P1 BRA `(.L_x_191) ;  /* 0x00000000000c9947 */ /* 0x000fea0003800000 */
[----:B0-----:R-:W-:Y:S02]  /*25d0*/  IMAD.MOV.U32 R14, RZ, RZ, R13 ;  /* 0x000000ffff0e7224 */ /* 0x001fe400078e000d */
[----:B------:R-:W-:-:S05]  /*25e0*/  IMAD.MOV.U32 R15, RZ, RZ, RZ ;  /* 0x000000ffff0f7224 */ /* 0x000fca00078e00ff */
[----:B------:R1:W-:Y:S02]  /*25f0*/  REDG.E.ADD.64.STRONG.GPU desc[UR20][R6.64+0xc00], R14 ;  /* 0x000c000e0600798e */ /* 0x0003e4000c12e514 */
.L_x_191:
[----:B------:R-:W-:Y:S05]  /*2600*/  BSYNC.RECONVERGENT B1 ;  /* 0x0000000000017941 */ /* 0x000fea0003800200 */
.L_x_190:
[----:B------:R-:W-:Y:S01]  /*2610*/  ISETP.NE.AND P6, PT, R17, RZ, PT ;  /* 0x000000ff1100720c */ /* 0x000fe20003fc5270 */
[----:B------:R-:W-:Y:S01]  /*2620*/  BSSY.RECONVERGENT B1, `(.L_x_192) ;  /* 0x000000b000017945 */ /* 0x000fe20003800200 */
[----:B------:R-:W-:Y:S02]  /*2630*/  ISETP.NE.AND P0, PT, R9, UR27, PT ;  /* 0x0000001b09007c0c */ /* 0x000fe4000bf05270 */
[----:B------:R-:W-:Y:S02]  /*2640*/  ISETP.NE.AND P1, PT, R18, RZ, PT ;  /* 0x000000ff1200720c */ /* 0x000fe40003f25270 */
[----:B--2---:R-:W-:Y:S02]  /*2650*/  ISETP.NE.AND P2, PT, R19, RZ, PT ;  /* 0x000000ff1300720c */ /* 0x004fe40003f45270 */
[----:B------:R-:W-:Y:S02]  /*2660*/  ISETP.NE.AND P3, PT, R16, RZ, PT ;  /* 0x000000ff1000720c */ /* 0x000fe40003f65270 */
[----:B------:R-:W-:-:S02]  /*2670*/  ISETP.NE.AND P4, PT, R12, RZ, PT ;  /* 0x000000ff0c00720c */ /* 0x000fc40003f85270 */
[----:B------:R-:W-:Y:S01]  /*2680*/  ISETP.NE.AND P5, PT, R10, RZ, PT ;  /* 0x000000ff0a00720c */ /* 0x000fe20003fa5270 */
[----:B------:R-:W-:-:S12]  /*2690*/  @!P6 BRA `(.L_x_193) ;  /* 0x00000000000ce947 */ /* 0x000fd80003800000 */
[----:B01----:R-:W-:Y:S02]  /*26a0*/  IMAD.MOV.U32 R14, RZ, RZ, R17 ;  /* 0x000000ffff0e7224 */ /* 0x003fe400078e0011 */
[----:B------:R-:W-:-:S05]  /*26b0*/  IMAD.MOV.U32 R15, RZ, RZ, RZ ;  /* 0x000000ffff0f7224 */ /* 0x000fca00078e00ff */
[----:B------:R2:W-:Y:S02]  /*26c0*/  REDG.E.ADD.64.STRONG.GPU desc[UR20][R6.64+0x1400], R14 ;  /* 0x0014000e0600798e */ /* 0x0005e4000c12e514 */
.L_x_193:
[----:B------:R-:W-:Y:S05]  /*26d0*/  BSYNC.RECONVERGENT B1 ;  /* 0x0000000000017941 */ /* 0x000fea0003800200 */
.L_x_192:
[----:B------:R-:W-:Y:S04]  /*26e0*/  BSSY.RECONVERGENT B1, `(.L_x_194) ;  /* 0x0000005000017945 */ /* 0x000fe80003800200 */
[----:B------:R-:W-:Y:S05]  /*26f0*/  @!P1 BRA `(.L_x_195) ;  /* 0x00000000000c9947 */ /* 0x000fea0003800000 */
[----:B012---:R-:W-:Y:S02]  /*2700*/  IMAD.MOV.U32 R14, RZ, RZ, R18 ;  /* 0x000000ffff0e7224 */ /* 0x007fe400078e0012 */
[----:B------:R-:W-:-:S05]  /*2710*/  IMAD.MOV.U32 R15, RZ, RZ, RZ ;  /* 0x000000ffff0f7224 */ /* 0x000fca00078e00ff */
[----:B------:R3:W-:Y:S02]  /*2720*/  REDG.E.ADD.64.STRONG.GPU desc[UR20][R6.64+0x1c00], R14 ;  /* 0x001c000e0600798e */ /* 0x0007e4000c12e514 */
.L_x_195:
[----:B------:R-:W-:Y:S05]  /*2730*/  BSYNC.RECONVERGENT B1 ;  /* 0x0000000000017941 */ /* 0x000fea0003800200 */
.L_x_194:
[----:B------:R-:W-:Y:S04]  /*2740*/  BSSY.RECONVERGENT B1, `(.L_x_196) ;  /* 0x0000005000017945 */ /* 0x000fe80003800200 */
[----:B------:R-:W-:Y:S05]  /*2750*/  @!P2 BRA `(.L_x_197) ;  /* 0x00000000000ca947 */ /* 0x000fea0003800000 */
[----:B0123--:R-:W-:Y:S01]  /*2760*/  MOV R14, R19 ;  /* 0x00000013000e7202 */ /* 0x00ffe20000000f00 */
[----:B------:R-:W-:-:S05]  /*2770*/  IMAD.MOV.U32 R15, RZ, RZ, RZ ;  /* 0x000000ffff0f7224 */ /* 0x000fca00078e00ff */
[----:B------:R4:W-:Y:S02]  /*2780*/  REDG.E.ADD.64.STRONG.GPU desc[UR20][R6.64+0x2400], R14 ;  /* 0x0024000e0600798e */ /* 0x0009e4000c12e514 */
.L_x_197:
[----:B------:R-:W-:Y:S05]  /*2790*/  BSYNC.RECONVERGENT B1 ;  /* 0x0000000000017941 */ /* 0x000fea0003800200 */
.L_x_196:
[----:B------:R-:W-:Y:S04]  /*27a0*/  BSSY.RECONVERGENT B1, `(.L_x_198) ;  /* 0x0000004000017945 */ /* 0x000fe80003800200 */
[----:B------:R-:W-:Y:S05]  /*27b0*/  @!P3 BRA `(.L_x_199) ;  /* 0x000000000008b947 */ /* 0x000fea0003800000 */
[----:B------:R-:W-:-:S05]  /*27c0*/  IMAD.MOV.U32 R17, RZ, RZ, RZ ;  /* 0x000000ffff117224 */ /* 0x000fca00078e00ff */
[----:B------:R0:W-:Y:S02]  /*27d0*/  REDG.E.ADD.64.STRONG.GPU desc[UR20][R6.64+0x2c00], R16 ;  /* 0x002c00100600798e */ /* 0x0001e4000c12e514 */
.L_x_199:
[----:B------:R-:W-:Y:S05]  /*27e0*/  BSYNC.RECONVERGENT B1 ;  /* 0x0000000000017941 */ /* 0x000fea0003800200 */
.L_x_198:
[----:B------:R-:W-:Y:S04]  /*27f0*/  BSSY.RECONVERGENT B1, `(.L_x_200) ;  /* 0x0000004000017945 */ /* 0x000fe80003800200 */
[----:B------:R-:W-:Y:S05]  /*2800*/  @!P4 BRA `(.L_x_201) ;  /* 0x000000000008c947 */ /* 0x000fea0003800000 */
[----:B------:R-:W-:-:S05]  /*2810*/  IMAD.MOV.U32 R13, RZ, RZ, RZ ;  /* 0x000000ffff0d7224 */ /* 0x000fca00078e00ff */
[----:B------:R0:W-:Y:S02]  /*2820*/  REDG.E.ADD.64.STRONG.GPU desc[UR20][R6.64+0x3400], R12 ;  /* 0x0034000c0600798e */ /* 0x0001e4000c12e514 */
.L_x_201:
[----:B------:R-:W-:Y:S05]  /*2830*/  BSYNC.RECONVERGENT B1 ;  /* 0x0000000000017941 */ /* 0x000fea0003800200 */
.L_x_200:
[----:B------:R-:W-:Y:S04]  /*2840*/  BSSY.RECONVERGENT B1, `(.L_x_202) ;  /* 0x0000004000017945 */ /* 0x000fe80003800200 */
[----:B------:R-:W-:Y:S05]  /*2850*/  @!P5 BRA `(.L_x_203) ;  /* 0x000000000008d947 */ /* 0x000fea0003800000 */
[----:B------:R-:W-:-:S05]  /*2860*/  IMAD.MOV.U32 R11, RZ, RZ, RZ ;  /* 0x000000ffff0b7224 */ /* 0x000fca00078e00ff */
[----:B------:R0:W-:Y:S02]  /*2870*/  REDG.E.ADD.64.STRONG.GPU desc[UR20][R6.64+0x3c00], R10 ;  /* 0x003c000a0600798e */ /* 0x0001e4000c12e514 */
.L_x_203:
[----:B------:R-:W-:Y:S05]  /*2880*/  BSYNC.RECONVERGENT B1 ;  /* 0x0000000000017941 */ /* 0x000fea0003800200 */
.L_x_202:
[----:B------:R-:W-:Y:S05]  /*2890*/  @P0 BRA `(.L_x_204) ;  /* 0xfffffff800f80947 */ /* 0x000fea000383ffff */
[----:B------:R-:W-:-:S07]  /*28a0*/  IMAD.U32 R3, RZ, RZ, UR27 ;  /* 0x0000001bff037e24 */ /* 0x000fce000f8e00ff */
.L_x_187:
[----:B------:R-:W-:-:S09]  /*28b0*/  UISETP.NE.AND UP0, UPT, UR24, URZ, UPT ;  /* 0x000000ff1800728c */ /* 0x000fd2000bf05270 */
[----:B------:R-:W-:Y:S05]  /*28c0*/  BRA.U !UP0, `(.L_x_152) ;  /* 0x0000000508687547 */ /* 0x000fea000b800000 */
[----:B------:R-:W-:-:S13]  /*28d0*/  ISETP.GE.U32.AND P0, PT, R8, 0x3, PT ;  /* 0x000000030800780c */ /* 0x000fda0003f06070 */
[----:B------:R-:W-:Y:S05]  /*28e0*/  @!P0 BRA `(.L_x_205) ;  /* 0x0000000000bc8947 */ /* 0x000fea0003800000 */
[----:B01234-:R-:W-:Y:S01]  /*28f0*/  IMAD R7, R3, 0x400, R0 ;  /* 0x0000040003077824 */ /* 0x01ffe200078e0200 */
[----:B------:R-:W-:Y:S04]  /*2900*/  BSSY.RECONVERGENT B1, `(.L_x_206) ;  /* 0x000000f000017945 */ /* 0x000fe80003800200 */
[----:B------:R-:W0:Y:S04]  /*2910*/  LDS R10, [R7+0x200] ;  /* 0x00020000070a7984 */ /* 0x000e280000000800 */
[----:B------:R-:W1:Y:S04]  /*2920*/  LDS R12, [R7+0x600] ;  /* 0x00060000070c7984 */ /* 0x000e680000000800 */
[----:B------:R-:W2:Y:S04]  /*2930*/  LDS R6, [R7+0xa00] ;  /* 0x000a000007067984 */ /* 0x000ea80000000800 */
[----:B------:R-:W3:Y:S01]  /*2940*/  LDS R2, [R7+0xe00] ;  /* 0x000e000007027984 */ /* 0x000ee20000000800 */
[----:B0-----:R-:W-:-:S02]  /*2950*/  ISETP.NE.AND P0, PT, R10, RZ, PT ;  /* 0x000000ff0a00720c */ /* 0x001fc40003f05270 */
[----:B-1----:R-:W-:Y:S02]  /*2960*/  ISETP.NE.AND P1, PT, R12, RZ, PT ;  /* 0x000000ff0c00720c */ /* 0x002fe40003f25270 */
[----:B--2---:R-:W-:Y:S02]  /*2970*/  ISETP.NE.AND P2, PT, R6, RZ, PT ;  /* 0x000000ff0600720c */ /* 0x004fe40003f45270 */
[----:B---3--:R-:W-:-:S07]  /*2980*/  ISETP.NE.AND P3, PT, R2, RZ, PT ;  /* 0x000000ff0200720c */ /* 0x008fce0003f65270 */
[----:B------:R-:W-:Y:S06]  /*2990*/  @!P0 BRA `(.L_x_207) ;  /* 0x0000000000148947 */ /* 0x000fec0003800000 */
[----:B------:R-:W0:Y:S01]  /*29a0*/  LDC.64 R8, c[0x0][0x380] ;  /* 0x0000e000ff087b82 */ /* 0x000e220000000a00 */
[----:B------:R-:W-:Y:S01]  /*29b0*/  LEA R7, R3, R4, 0x8 ;  /* 0x0000000403077211 */ /* 0x000fe200078e40ff */
[----:B------:R-:W-:-:S04]  /*29c0*/  IMAD.MOV.U32 R11, RZ, RZ, RZ ;  /* 0x000000ffff0b7224 */ /* 0x000fc800078e00ff */
[----:B0-----:R-:W-:-:S05]  /*29d0*/  IMAD.WIDE.U32 R8, R7, 0x8, R8 ;  /* 0x0000000807087825 */ /* 0x001fca00078e0008 */
[----:B------:R0:W-:Y:S02]  /*29e0*/  REDG.E.ADD.64.STRONG.GPU desc[UR20][R8.64+0x400], R10 ;  /* 0x0004000a0800798e */ /* 0x0001e4000c12e514 */
.L_x_207:
[----:B------:R-:W-:Y:S05]  /*29f0*/  BSYNC.RECONVERGENT B1 ;  /* 0x0000000000017941 */ /* 0x000fea0003800200 */
.L_x_206:
[----:B------:R-:W-:Y:S04]  /*2a00*/  BSSY.RECONVERGENT B1, `(.L_x_208) ;  /* 0x0000009000017945 */ /* 0x000fe80003800200 */
[----:B------:R-:W-:Y:S05]  /*2a10*/  @!P1 BRA `(.L_x_209) ;  /* 0x00000000001c9947 */ /* 0x000fea0003800000 */
[----:B0-----:R-:W0:Y:S01]  /*2a20*/  LDC.64 R8, c[0x0][0x380] ;  /* 0x0000e000ff087b82 */ /* 0x001e220000000a00 */
[----:B------:R-:W-:Y:S02]  /*2a30*/  IMAD R7, R3, 0x100, R4 ;  /* 0x0000010003077824 */ /* 0x000fe400078e0204 */
[----:B------:R-:W-:Y:S02]  /*2a40*/  IMAD.MOV.U32 R10, RZ, RZ, R12 ;  /* 0x000000ffff0a7224 */ /* 0x000fe400078e000c */
[----:B------:R-:W-:Y:S02]  /*2a50*/  VIADD R7, R7, 0x100 ;  /* 0x0000010007077836 */ /* 0x000fe40000000000 */
[----:B------:R-:W-:Y:S02]  /*2a60*/  IMAD.MOV.U32 R11, RZ, RZ, RZ ;  /* 0x000000ffff0b7224 */ /* 0x000fe400078e00ff */
[----:B0-----:R-:W-:-:S05]  /*2a70*/  IMAD.WIDE.U32 R8, R7, 0x8, R8 ;  /* 0x0000000807087825 */ /* 0x001fca00078e0008 */
[----:B------:R1:W-:Y:S02]  /*2a80*/  REDG.E.ADD.64.STRONG.GPU desc[UR20][R8.64+0x400], R10 ;  /* 0x0004000a0800798e */ /* 0x0003e4000c12e514 */
.L_x_209:
[----:B------:R-:W-:Y:S05]  /*2a90*/  BSYNC.RECONVERGENT B1 ;  /* 0x0000000000017941 */ /* 0x000fea0003800200 */
.L_x_208:
[----:B------:R-:W-:Y:S04]  /*2aa0*/  BSSY.RECONVERGENT B1, `(.L_x_210) ;  /* 0x0000008000017945 */ /* 0x000fe80003800200 */
[----:B------:R-:W-:Y:S05]  /*2ab0*/  @!P2 BRA `(.L_x_211) ;  /* 0x000000000018a947 */ /* 0x000fea0003800000 */
[----:B01----:R-:W0:Y:S01]  /*2ac0*/  LDC.64 R8, c[0x0][0x380] ;  /* 0x0000e000ff087b82 */ /* 0x003e220000000a00 */
[----:B------:R-:W-:-:S05]  /*2ad0*/  IMAD R7, R3, 0x100, R4 ;  /* 0x0000010003077824 */ /* 0x000fca00078e0204 */
[----:B------:R-:W-:-:S05]  /*2ae0*/  IADD3 R7, PT, PT, R7, 0x200, RZ ;  /* 0x0000020007077810 */ /* 0x000fca0007ffe0ff */
[----:B0-----:R-:W-:-:S04]  /*2af0*/  IMAD.WIDE.U32 R8, R7, 0x8, R8 ;  /* 0x0000000807087825 */ /* 0x001fc800078e0008 */
[----:B------:R-:W-:-:S05]  /*2b00*/  IMAD.MOV.U32 R7, RZ, RZ, RZ ;  /* 0x000000ffff077224 */ /* 0x000fca00078e00ff */
[----:B------:R2:W-:Y:S02]  /*2b10*/  REDG.E.ADD.64.STRONG.GPU desc[UR20][R8.64+0x400], R6 ;  /* 0x000400060800798e */ /* 0x0005e4000c12e514 */
.L_x_211:
[----:B------:R-:W-:Y:S05]  /*2b20*/  BSYNC.RECONVERGENT B1 ;  /* 0x0000000000017941 */ /* 0x000fea0003800200 */
.L_x_210:
[----:B------:R-:W-:Y:S04]  /*2b30*/  BSSY.RECONVERGENT B1, `(.L_x_212) ;  /* 0x0000009000017945 */ /* 0x000fe80003800200 */
[----:B------:R-:W-:Y:S05]  /*2b40*/  @!P3 BRA `(.L_x_213) ;  /* 0x00000000001cb947 */ /* 0x000fea0003800000 */
[----:B--2---:R-:W2:Y:S01]  /*2b50*/  LDC.64 R6, c[0x0][0x380] ;  /* 0x0000e000ff067b82 */ /* 0x004ea20000000a00 */
[----:B01----:R-:W-:Y:S02]  /*2b60*/  IMAD R9, R3, 0x100, R4 ;  /* 0x0000010003097824 */ /* 0x003fe400078e0204 */
[----:B------:R-:W-:Y:S02]  /*2b70*/  IMAD.MOV.U32 R8, RZ, RZ, R2 ;  /* 0x000000ffff087224 */ /* 0x000fe400078e0002 */
[----:B------:R-:W-:-:S04]  /*2b80*/  VIADD R9, R9, 0x300 ;  /* 0x0000030009097836 */ /* 0x000fc80000000000 */
[----:B--2---:R-:W-:-:S04]  /*2b90*/  IMAD.WIDE.U32 R6, R9, 0x8, R6 ;  /* 0x0000000809067825 */ /* 0x004fc800078e0006 */
[----:B------:R-:W-:-:S05]  /*2ba0*/  IMAD.MOV.U32 R9, RZ, RZ, RZ ;  /* 0x000000ffff097224 */ /* 0x000fca00078e00ff */
[----:B------:R3:W-:Y:S02]  /*2bb0*/  REDG.E.ADD.64.STRONG.GPU desc[UR20][R6.64+0x400], R8 ;  /* 0x000400080600798e */ /* 0x0007e4000c12e514 */
.L_x_213:
[----:B------:R-:W-:Y:S05]  /*2bc0*/  BSYNC.RECONVERGENT B1 ;  /* 0x0000000000017941 */ /* 0x000fea0003800200 */
.L_x_212:
[----:B------:R-:W-:-:S07]  /*2bd0*/  VIADD R3, R3, 0x4 ;  /* 0x0000000403037836 */ /* 0x000fce0000000000 */
.L_x_205:
[----:B------:R-:W-:-:S09]  /*2be0*/  UISETP.NE.AND UP0, UPT, UR25, URZ, UPT ;  /* 0x000000ff1900728c */ /* 0x000fd2000bf05270 */
[----:B------:R-:W-:Y:S05]  /*2bf0*/  BRA.U !UP0, `(.L_x_152) ;  /* 0x00000001089c7547 */ /* 0x000fea000b800000 */
[----:B------:R-:W-:-:S13]  /*2c00*/  ISETP.NE.AND P0, PT, R5, RZ, PT ;  /* 0x000000ff0500720c */ /* 0x000fda0003f05270 */
[----:B------:R-:W-:Y:S05]  /*2c10*/  @!P0 BRA `(.L_x_214) ;  /* 0x0000000000648947 */ /* 0x000fea0003800000 */
[----:B01234-:R-:W-:Y:S01]  /*2c20*/  LEA R6, R3, R0, 0xa ;  /* 0x0000000003067211 */ /* 0x01ffe200078e50ff */
[----:B------:R-:W-:Y:S04]  /*2c30*/  BSSY.RECONVERGENT B1, `(.L_x_215) ;  /* 0x000000c000017945 */ /* 0x000fe80003800200 */
[----:B------:R-:W0:Y:S04]  /*2c40*/  LDS R2, [R6+0x200] ;  /* 0x0002000006027984 */ /* 0x000e280000000800 */
[----:B------:R-:W1:Y:S01]  /*2c50*/  LDS R5, [R6+0x600] ;  /* 0x0006000006057984 */ /* 0x000e620000000800 */
[----:B0-----:R-:W-:-:S02]  /*2c60*/  ISETP.NE.AND P0, PT, R2, RZ, PT ;  /* 0x000000ff0200720c */ /* 0x001fc40003f05270 */
[----:B-1----:R-:W-:-:S11]  /*2c70*/  ISETP.NE.AND P1, PT, R5, RZ, PT ;  /* 0x000000ff0500720c */ /* 0x002fd60003f25270 */
[----:B------:R-:W-:Y:S05]  /*2c80*/  @!P0 BRA `(.L_x_216) ;  /* 0x0000000000188947 */ /* 0x000fea0003800000 */
[----:B------:R-:W0:Y:S01]  /*2c90*/  LDC.64 R6, c[0x0][0x380] ;  /* 0x0000e000ff067b82 */ /* 0x000e220000000a00 */
[----:B------:R-:W-:-:S04]  /*2ca0*/  IMAD R9, R3, 0x100, R4 ;  /* 0x0000010003097824 */ /* 0x000fc800078e0204 */
[----:B0-----:R-:W-:-:S04]  /*2cb0*/  IMAD.WIDE.U32 R8, R9, 0x8, R6 ;  /* 0x0000000809087825 */ /* 0x001fc800078e0006 */
[----:B------:R-:W-:Y:S02]  /*2cc0*/  IMAD.MOV.U32 R6, RZ, RZ, R2 ;  /* 0x000000ffff067224 */ /* 0x000fe400078e0002 */
[----:B------:R-:W-:-:S05]  /*2cd0*/  IMAD.MOV.U32 R7, RZ, RZ, RZ ;  /* 0x000000ffff077224 */ /* 0x000fca00078e00ff */
[----:B------:R0:W-:Y:S02]  /*2ce0*/  REDG.E.ADD.64.STRONG.GPU desc[UR20][R8.64+0x400], R6 ;  /* 0x000400060800798e */ /* 0x0001e4000c12e514 */
.L_x_216:
[----:B------:R-:W-:Y:S05]  /*2cf0*/  BSYNC.RECONVERGENT B1 ;  /* 0x0000000000017941 */ /* 0x000fea0003800200 */
.L_x_215:
[----:B------:R-:W-:Y:S04]  /*2d00*/  BSSY.RECONVERGENT B1, `(.L_x_217) ;  /* 0x0000009000017945 */ /* 0x000fe80003800200 */
[----:B------:R-:W-:Y:S05]  /*2d10*/  @!P1 BRA `(.L_x_218) ;  /* 0x00000000001c9947 */ /* 0x000fea0003800000 */
[----:B0-----:R-:W0:Y:S01]  /*2d20*/  LDC.64 R6, c[0x0][0x380] ;  /* 0x0000e000ff067b82 */ /* 0x001e220000000a00 */
[----:B------:R-:W-:-:S04]  /*2d30*/  IMAD R2, R3, 0x100, R4 ;  /* 0x0000010003027824 */ /* 0x000fc800078e0204 */
[----:B------:R-:W-:-:S04]  /*2d40*/  VIADD R9, R2, 0x100 ;  /* 0x0000010002097836 */ /* 0x000fc80000000000 */
[----:B0-----:R-:W-:-:S04]  /*2d50*/  IMAD.WIDE.U32 R8, R9, 0x8, R6 ;  /* 0x0000000809087825 */ /* 0x001fc800078e0006 */
[----:B------:R-:W-:Y:S02]  /*2d60*/  HFMA2 R7, -RZ, RZ, 0, 0 ;  /* 0x00000000ff077431 */ /* 0x000fe400000001ff */
[----:B------:R-:W-:-:S05]  /*2d70*/  IMAD.MOV.U32 R6, RZ, RZ, R5 ;  /* 0x000000ffff067224 */ /* 0x000fca00078e0005 */
[----:B------:R1:W-:Y:S02]  /*2d80*/  REDG.E.ADD.64.STRONG.GPU desc[UR20][R8.64+0x400], R6 ;  /* 0x000400060800798e */ /* 0x0003e4000c12e514 */
.L_x_218:
[----:B------:R-:W-:Y:S05]  /*2d90*/  BSYNC.RECONVERGENT B1 ;  /* 0x0000000000017941 */ /* 0x000fea0003800200 */
.L_x_217:
[----:B------:R-:W-:-:S07]  /*2da0*/  VIADD R3, R3, 0x2 ;  /* 0x0000000203037836 */ /* 0x000fce0000000000 */
.L_x_214:
[----:B------:R-:W-:-:S09]  /*2db0*/  UISETP.NE.AND UP0, UPT, UR9, URZ, UPT ;  /* 0x000000ff0900728c */ /* 0x000fd2000bf05270 */
[----:B------:R-:W-:Y:S05]  /*2dc0*/  BRA.U !UP0, `(.L_x_152) ;  /* 0x0000000108287547 */ /* 0x000fea000b800000 */
[----:B------:R-:W-:-:S05]  /*2dd0*/  IMAD R2, R3, 0x400, R0 ;  /* 0x0000040003027824 */ /* 0x000fca00078e0200 */
[----:B------:R-:W5:Y:S02]  /*2de0*/  LDS R5, [R2+0x200] ;  /* 0x0002000002057984 */ /* 0x000f640000000800 */
[----:B-----5:R-:W-:-:S13]  /*2df0*/  ISETP.NE.AND P0, PT, R5, RZ, PT ;  /* 0x000000ff0500720c */ /* 0x020fda0003f05270 */
[----:B------:R-:W-:Y:S05]  /*2e00*/  @!P0 BRA `(.L_x_152) ;  /* 0x0000000000188947 */ /* 0x000fea0003800000 */
[----:B01234-:R-:W0:Y:S01]  /*2e10*/  LDC.64 R6, c[0x0][0x380] ;  /* 0x0000e000ff067b82 */ /* 0x01fe220000000a00 */
[----:B------:R-:W-:-:S04]  /*2e20*/  IMAD R3, R3, 0x100, R4 ;  /* 0x0000010003037824 */ /* 0x000fc800078e0204 */
[----:B0-----:R-:W-:-:S04]  /*2e30*/  IMAD.WIDE.U32 R2, R3, 0x8, R6 ;  /* 0x0000000803027825 */ /* 0x001fc800078e0006 */
[----:B------:R-:W-:Y:S02]  /*2e40*/  IMAD.MOV.U32 R6, RZ, RZ, R5 ;  /* 0x000000ffff067224 */ /* 0x000fe400078e0005 */
[----:B------:R-:W-:-:S05]  /*2e50*/  IMAD.MOV.U32 R7, RZ, RZ, RZ ;  /* 0x000000ffff077224 */ /* 0x000fca00078e00ff */
[----:B------:R0:W-:Y:S02]  /*2e60*/  REDG.E.ADD.64.STRONG.GPU desc[UR20][R2.64+0x400], R6 ;  /* 0x000400060200798e */ /* 0x0001e4000c12e514 */
.L_x_152:
[----:B------:R-:W-:Y:S05]  /*2e70*/  BSYNC.RECONVERGENT B0 ;  /* 0x0000000000007941 */ /* 0x000fea0003800200 */
.L_x_151:
[----:B------:R-:W-:Y:S01]  /*2e80*/  BAR.SYNC.DEFER_BLOCKING 0x0 ;  /* 0x0000000000007b1d */ /* 0x000fe20000010000 */
[----:B------:R-:W-:-:S04]  /*2e90*/  UIADD3 UR6, UP0, UPT, UR6, 0x1, URZ ;  /* 0x0000000106067890 */ /* 0x000fc8000ff1e0ff */
[----:B------:R-:W-:Y:S02]  /*2ea0*/  UIADD3.X UR7, UPT, UPT, URZ, UR7, URZ, UP0, !UPT ;  /* 0x00000007ff077290 */ /* 0x000fe400087fe4ff */
[----:B------:R-:W-:-:S04]  /*2eb0*/  UISETP.NE.U32.AND UP0, UPT, UR6, UR11, UPT ;  /* 0x0000000b0600728c */ /* 0x000fc8000bf05070 */
[----:B------:R-:W-:-:S09]  /*2ec0*/  UISETP.NE.AND.EX UP0, UPT, UR7, UR12, UPT, UP0 ;  /* 0x0000000c0700728c */ /* 0x000fd2000bf05300 */
[----:B------:R-:W-:Y:S05]  /*2ed0*/  BRA.U UP0, `(.L_x_219) ;  /* 0xffffffd100f07547 */ /* 0x000fea000b83ffff */
[----:B------:R-:W-:Y:S05]  /*2ee0*/  EXIT ;  /* 0x000000000000794d */ /* 0x000fea0003800000 */
.L_x_220:
        /* <DEDUP_REMOVED lines=9> */
.L_x_589:


//--------------------- .text._ZN3cub18CUB_300001_SM_10006detail10radix_sort31DeviceRadixSortSingleTileKernelINS1_5radix10policy_hubIiiyE10Policy1000ELNS0_9SortOrderE0EiiyNS1_21identity_decomposer_tEEEvPKT1_PSA_PKT2_PSE_T3_iiT4_ --------------------------
	.section	.text._ZN3cub18CUB_300001_SM_10006detail10radix_sort31DeviceRadixSortSingleTileKernelINS1_5radix10policy_hubIiiyE10Policy1000ELNS0_9SortOrderE0EiiyNS1_21identity_decomposer_tEEEvPKT1_PSA_PKT2_PSE_T3_iiT4_,"ax",@progbits
	.align	128
        .global         _ZN3cub18CUB_300001_SM_10006detail10radix_sort31DeviceRadixSortSingleTileKernelINS1_5radix10policy_hubIiiyE10Policy1000ELNS0_9SortOrderE0EiiyNS1_21identity_decomposer_tEEEvPKT1_PSA_PKT2_PSE_T3_iiT4_
        .type           _ZN3cub18CUB_300001_SM_10006detail10radix_sort31DeviceRadixSortSingleTileKernelINS1_5radix10policy_hubIiiyE10Policy1000ELNS0_9SortOrderE0EiiyNS1_21identity_decomposer_tEEEvPKT1_PSA_PKT2_PSE_T3_iiT4_,@function
        .size           _ZN3cub18CUB_300001_SM_10006detail10radix_sort31DeviceRadixSortSingleTileKernelINS1_5radix10policy_hubIiiyE10Policy1000ELNS0_9SortOrderE0EiiyNS1_21identity_decomposer_tEEEvPKT1_PSA_PKT2_PSE_T3_iiT4_,(.L_x_590 - _ZN3cub18CUB_300001_SM_10006detail10radix_sort31DeviceRadixSortSingleTileKernelINS1_5radix10policy_hubIiiyE10Policy1000ELNS0_9SortOrderE0EiiyNS1_21identity_decomposer_tEEEvPKT1_PSA_PKT2_PSE_T3_iiT4_)
        .other          _ZN3cub18CUB_300001_SM_10006detail10radix_sort31DeviceRadixSortSingleTileKernelINS1_5radix10policy_hubIiiyE10Policy1000ELNS0_9SortOrderE0EiiyNS1_21identity_decomposer_tEEEvPKT1_PSA_PKT2_PSE_T3_iiT4_,@"STO_CUDA_ENTRY STV_DEFAULT"
_ZN3cub18CUB_300001_SM_10006detail10radix_sort31DeviceRadixSortSingleTileKernelINS1_5radix10policy_hubIiiyE10Policy1000ELNS0_9SortOrderE0EiiyNS1_21identity_decomposer_tEEEvPKT1_PSA_PKT2_PSE_T3_iiT4_:
.text._ZN3cub18CUB_300001_SM_10006detail10radix_sort31DeviceRadixSortSingleTileKernelINS1_5radix10policy_hubIiiyE10Policy1000ELNS0_9SortOrderE0EiiyNS1_21identity_decomposer_tEEEvPKT1_PSA_PKT2_PSE_T3_iiT4_:
[----:B------:R-:W-:Y:S01]  /*0000*/  LDC R1, c[0x0][0x37c] ;  /* 0x0000df00ff017b82 */ /* 0x000fe20000000800 */
[----:B------:R-:W0:Y:S01]  /*0010*/  S2R R0, SR_TID.X ;  /* 0x0000000000007919 */ /* 0x000e220000002100 */
[----:B------:R-:W1:Y:S06]  /*0020*/  LDCU UR4, c[0x0][0x3a0] ;  /* 0x00007400ff0477ac */ /* 0x000e6c0008000800 */
[----:B------:R-:W2:Y:S01]  /*0030*/  LDC.64 R6, c[0x0][0x380] ;  /* 0x0000e000ff067b82 */ /* 0x000ea20000000a00 */
[----:B------:R-:W3:Y:S01]  /*0040*/  LDCU.64 UR8, c[0x0][0x358] ;  /* 0x00006b00ff0877ac */ /* 0x000ee20008000a00 */
[----:B------:R-:W4:Y:S01]  /*0050*/  LDCU UR10, c[0x0][0x3ac] ;  /* 0x00007580ff0a77ac */ /* 0x000f220008000800 */
[----:B0-----:R-:W-:-:S04]  /*0060*/  IMAD R9, R0, 0x13, RZ ;  /* 0x0000001300097824 */ /* 0x001fc800078e02ff */
[C---:B------:R-:W-:Y:S01]  /*0070*/  VIADD R4, R9.reuse, 0x1 ;  /* 0x0000000109047836 */ /* 0x040fe20000000000 */
[C---:B-1----:R-:W-:Y:S01]  /*0080*/  ISETP.GE.AND P6, PT, R9.reuse, UR4, PT ;  /* 0x0000000409007c0c */ /* 0x042fe2000bfc6270 */
[C---:B------:R-:W-:Y:S02]  /*0090*/  VIADD R8, R9.reuse, 0x5 ;  /* 0x0000000509087836 */ /* 0x040fe40000000000 */
[C---:B--2---:R-:W-:Y:S01]  /*00a0*/  IMAD.WIDE.U32 R6, R9.reuse, 0x4, R6 ;  /* 0x0000000409067825 */ /* 0x044fe200078e0006 */
[----:B------:R-:W-:Y:S02]  /*00b0*/  ISETP.GE.AND P5, PT, R4, UR4, PT ;  /* 0x0000000404007c0c */ /* 0x000fe4000bfa6270 */
[----:B------:R-:W-:Y:S01]  /*00c0*/  ISETP.GE.AND P1, PT, R8, UR4, PT ;  /* 0x0000000408007c0c */ /* 0x000fe2000bf26270 */
[C---:B------:R-:W-:Y:S01]  /*00d0*/  VIADD R5, R9.reuse, 0x2 ;  /* 0x0000000209057836 */ /* 0x040fe20000000000 */
[----:B------:R-:W-:Y:S01]  /*00e0*/  P2R R46, PR, RZ, 0x20 ;  /* 0x00000020ff2e7803 */ /* 0x000fe20000000000 */
[C---:B------:R-:W-:Y:S01]  /*00f0*/  VIADD R10, R9.reuse, 0x6 ;  /* 0x00000006090a7836 */ /* 0x040fe20000000000 */
[----:B------:R-:W-:Y:S01]  /*0100*/  P2R R49, PR, RZ, 0x2 ;  /* 0x00000002ff317803 */ /* 0x000fe20000000000 */
[----:B------:R-:W-:Y:S01]  /*0110*/  VIADD R4, R9, 0x3 ;  /* 0x0000000309047836 */ /* 0x000fe20000000000 */
[----:B------:R-:W-:Y:S01]  /*0120*/  ISETP.GE.AND P4, PT, R5, UR4, PT ;  /* 0x0000000405007c0c */ /* 0x000fe2000bf86270 */
[C---:B------:R-:W-:Y:S01]  /*0130*/  VIADD R5, R9.reuse, 0x4 ;  /* 0x0000000409057836 */ /* 0x040fe20000000000 */
[----:B------:R-:W-:Y:S01]  /*0140*/  ISETP.GE.AND P0, PT, R10, UR4, PT ;  /* 0x000000040a007c0c */ /* 0x000fe2000bf06270 */
[----:B------:R-:W-:Y:S01]  /*0150*/  VIADD R29, R9, 0x9 ;  /* 0x00000009091d7836 */ /* 0x000fe20000000000 */
[----:B------:R-:W-:Y:S01]  /*0160*/  ISETP.GE.AND P3, PT, R4, UR4, PT ;  /* 0x0000000404007c0c */ /* 0x000fe2000bf66270 */
[----:B---3--:R-:W2:Y:S01]  /*0170*/  @!P5 LDG.E R8, desc[UR8][R6.64+0x4] ;  /* 0x000004080608d981 */ /* 0x008ea2000c1e1900 */
[----:B------:R-:W-:Y:S01]  /*0180*/  ISETP.GE.AND P2, PT, R5, UR4, PT ;  /* 0x0000000405007c0c */ /* 0x000fe2000bf46270 */
[C---:B------:R-:W-:Y:S01]  /*0190*/  VIADD R4, R9.reuse, 0x7 ;  /* 0x0000000709047836 */ /* 0x040fe20000000000 */
[----:B------:R-:W-:Y:S01]  /*01a0*/  P2R R50, PR, RZ, 0x1 ;  /* 0x00000001ff327803 */ /* 0x000fe20000000000 */
[----:B------:R-:W3:Y:S01]  /*01b0*/  @!P1 LDG.E R35, desc[UR8][R6.64+0x14] ;  /* 0x0000140806239981 */ /* 0x000ee2000c1e1900 */
[C---:B------:R-:W-:Y:S01]  /*01c0*/  VIADD R5, R9.reuse, 0x8 ;  /* 0x0000000809057836 */ /* 0x040fe20000000000 */
[----:B------:R-:W-:Y:S01]  /*01d0*/  P2R R47, PR, RZ, 0x8 ;  /* 0x00000008ff2f7803 */ /* 0x000fe20000000000 */
[C---:B------:R-:W-:Y:S01]  /*01e0*/  VIADD R30, R9.reuse, 0xa ;  /* 0x0000000a091e7836 */ /* 0x040fe20000000000 */
[----:B------:R-:W4:Y:S01]  /*01f0*/  @!P4 LDG.E R10, desc[UR8][R6.64+0x8] ;  /* 0x00000808060ac981 */ /* 0x000f22000c1e1900 */
[C---:B------:R-:W-:Y:S01]  /*0200*/  VIADD R31, R9.reuse, 0xb ;  /* 0x0000000b091f7836 */ /* 0x040fe20000000000 */
[----:B------:R-:W-:Y:S01]  /*0210*/  P2R R48, PR, RZ, 0x4 ;  /* 0x00000004ff307803 */ /* 0x000fe20000000000 */
[C---:B------:R-:W-:Y:S01]  /*0220*/  VIADD R32, R9.reuse, 0xc ;  /* 0x0000000c09207836 */ /* 0x040fe20000000000 */
[----:B------:R-:W3:Y:S01]  /*0230*/  @!P3 LDG.E R11, desc[UR8][R6.64+0xc] ;  /* 0x00000c08060bb981 */ /* 0x000ee2000c1e1900 */
[----:B------:R-:W-:Y:S01]  /*0240*/  VIADD R33, R9, 0x10 ;  /* 0x0000001009217836 */ /* 0x000fe20000000000 */
[----:B------:R-:W-:-:S02]  /*0250*/  P2R R45, PR, RZ, 0x10 ;  /* 0x00000010ff2d7803 */ /* 0x000fc40000000000 */
[----:B------:R-:W3:Y:S04]  /*0260*/  @!P2 LDG.E R34, desc[UR8][R6.64+0x10] ;  /* 0x000010080622a981 */ /* 0x000ee8000c1e1900 */
[----:B------:R-:W3:Y:S01]  /*0270*/  @!P0 LDG.E R36, desc[UR8][R6.64+0x18] ;  /* 0x0000180806248981 */ /* 0x000ee2000c1e1900 */
[----:B------:R-:W-:-:S03]  /*0280*/  ISETP.GE.AND P0, PT, R4, UR4, PT ;  /* 0x0000000404007c0c */ /* 0x000fc6000bf06270 */
[----:B------:R-:W3:Y:S01]  /*0290*/  @!P6 LDG.E R61, desc[UR8][R6.64] ;  /* 0x00000008063de981 */ /* 0x000ee2000c1e1900 */
[----:B------:R-:W-:-:S09]  /*02a0*/  P2R R51, PR, RZ, 0x1 ;  /* 0x00000001ff337803 */ /* 0x000fd20000000000 */
[----:B------:R-:W3:Y:S01]  /*02b0*/  @!P0 LDG.E R37, desc[UR8][R6.64+0x1c] ;  /* 0x00001c0806258981 */ /* 0x000ee2000c1e1900 */
[----:B------:R-:W-:Y:S02]  /*02c0*/  ISETP.GE.AND P0, PT, R5, UR4, PT ;  /* 0x0000000405007c0c */ /* 0x000fe4000bf06270 */
[----:B------:R-:W0:Y:S02]  /*02d0*/  LDC.64 R4, c[0x0][0x390] ;  /* 0x0000e400ff047b82 */ /* 0x000e240000000a00 */
[----:B------:R-:W-:-:S09]  /*02e0*/  P2R R52, PR, RZ, 0x1 ;  /* 0x00000001ff347803 */ /* 0x000fd20000000000 */
[----:B------:R-:W3:Y:S01]  /*02f0*/  @!P0 LDG.E R38, desc[UR8][R6.64+0x20] ;  /* 0x0000200806268981 */ /* 0x000ee2000c1e1900 */
[----:B------:R-:W-:-:S04]  /*0300*/  ISETP.GE.AND P0, PT, R29, UR4, PT ;  /* 0x000000041d007c0c */ /* 0x000fc8000bf06270 */
[----:B------:R-:W-:-:S09]  /*0310*/  P2R R53, PR, RZ, 0x1 ;  /* 0x00000001ff357803 */ /* 0x000fd20000000000 */
[----:B------:R-:W3:Y:S01]  /*0320*/  @!P0 LDG.E R39, desc[UR8][R6.64+0x24] ;  /* 0x0000240806278981 */ /* 0x000ee2000c1e1900 */
[----:B------:R-:W-:Y:S01]  /*0330*/  ISETP.GE.AND P0, PT, R30, UR4, PT ;  /* 0x000000041e007c0c */ /* 0x000fe2000bf06270 */
[----:B------:R-:W-:-:S05]  /*0340*/  VIADD R30, R9, 0xd ;  /* 0x0000000d091e7836 */ /* 0x000fca0000000000 */
[----:B------:R-:W-:Y:S02]  /*0350*/  ISETP.GE.AND P1, PT, R30, UR4, PT ;  /* 0x000000041e007c0c */ /* 0x000fe4000bf26270 */
[----:B------:R-:W-:Y:S02]  /*0360*/  P2R R54, PR, RZ, 0x1 ;  /* 0x00000001ff367803 */ /* 0x000fe40000000000 */
[----:B------:R-:W-:-:S03]  /*0370*/  P2R R58, PR, RZ, 0x2 ;  /* 0x00000002ff3a7803 */ /* 0x000fc60000000000 */
[----:B------:R-:W3:Y:S01]  /*0380*/  @!P0 LDG.E R40, desc[UR8][R6.64+0x28] ;  /* 0x0000280806288981 */ /* 0x000ee2000c1e1900 */
[----:B------:R-:W-:-:S05]  /*0390*/  ISETP.GE.AND P0, PT, R31, UR4, PT ;  /* 0x000000041f007c0c */ /* 0x000fca000bf06270 */
[----:B------:R-:W3:Y:S01]  /*03a0*/  @!P1 LDG.E R62, desc[UR8][R6.64+0x34] ;  /* 0x00003408063e9981 */ /* 0x000ee2000c1e1900 */
[----:B------:R-:W-:-:S04]  /*03b0*/  ISETP.NE.AND P1, PT, R54, RZ, PT ;  /* 0x000000ff3600720c */ /* 0x000fc80003f25270 */
[----:B------:R-:W-:Y:S02]  /*03c0*/  P2R R57, PR, RZ, 0x2 ;  /* 0x00000002ff397803 */ /* 0x000fe40000000000 */
[----:B------:R-:W-:Y:S01]  /*03d0*/  ISETP.NE.AND P1, PT, R53, RZ, PT ;  /* 0x000000ff3500720c */ /* 0x000fe20003f25270 */
[----:B------:R-:W3:Y:S03]  /*03e0*/  @!P0 LDG.E R41, desc[UR8][R6.64+0x2c] ;  /* 0x00002c0806298981 */ /* 0x000ee6000c1e1900 */
[----:B------:R-:W-:Y:S02]  /*03f0*/  P2R R56, PR, RZ, 0x2 ;  /* 0x00000002ff387803 */ /* 0x000fe40000000000 */
[----:B------:R-:W-:Y:S02]  /*0400*/  ISETP.NE.AND P1, PT, R52, RZ, PT ;  /* 0x000000ff3400720c */ /* 0x000fe40003f25270 */
[----:B------:R-:W-:-:S02]  /*0410*/  P2R R60, PR, RZ, 0x1 ;  /* 0x00000001ff3c7803 */ /* 0x000fc40000000000 */
[----:B------:R-:W-:Y:S02]  /*0420*/  P2R R55, PR, RZ, 0x2 ;  /* 0x00000002ff377803 */ /* 0x000fe40000000000 */
[----:B------:R-:W-:Y:S02]  /*0430*/  ISETP.GE.AND P0, PT, R32, UR4, PT ;  /* 0x0000000420007c0c */ /* 0x000fe4000bf06270 */
[----:B------:R-:W-:Y:S01]  /*0440*/  ISETP.NE.AND P1, PT, R51, RZ, PT ;  /* 0x000000ff3300720c */ /* 0x000fe20003f25270 */
[----:B------:R-:W-:-:S03]  /*0450*/  VIADD R32, R9, 0xf ;  /* 0x0000000f09207836 */ /* 0x000fc60000000000 */
[----:B------:R-:W-:Y:S02]  /*0460*/  P2R R54, PR, RZ, 0x2 ;  /* 0x00000002ff367803 */ /* 0x000fe40000000000 */
[----:B------:R-:W-:Y:S02]  /*0470*/  ISETP.NE.AND P1, PT, R50, RZ, PT ;  /* 0x000000ff3200720c */ /* 0x000fe40003f25270 */
[----:B------:R-:W-:Y:S02]  /*0480*/  ISETP.GE.AND P3, PT, R32, UR4, PT ;  /* 0x0000000420007c0c */ /* 0x000fe4000bf66270 */
[----:B------:R-:W-:Y:S01]  /*0490*/  P2R R53, PR, RZ, 0x2 ;  /* 0x00000002ff357803 */ /* 0x000fe20000000000 */
[----:B------:R-:W3:Y:S01]  /*04a0*/  @!P0 LDG.E R42, desc[UR8][R6.64+0x30] ;  /* 0x00003008062a8981 */ /* 0x000ee2000c1e1900 */
[----:B------:R-:W-:Y:S01]  /*04b0*/  ISETP.NE.AND P1, PT, R49, RZ, PT ;  /* 0x000000ff3100720c */ /* 0x000fe20003f25270 */
[----:B------:R-:W-:-:S03]  /*04c0*/  VIADD R31, R9, 0xe ;  /* 0x0000000e091f7836 */ /* 0x000fc60000000000 */
[----:B------:R-:W-:Y:S01]  /*04d0*/  P2R R51, PR, RZ, 0x2 ;  /* 0x00000002ff337803 */ /* 0x000fe20000000000 */
[C---:B------:R-:W-:Y:S01]  /*04e0*/  VIADD R43, R9.reuse, 0x11 ;  /* 0x00000011092b7836 */ /* 0x040fe20000000000 */
[----:B------:R-:W-:Y:S01]  /*04f0*/  ISETP.NE.AND P1, PT, R48, RZ, PT ;  /* 0x000000ff3000720c */ /* 0x000fe20003f25270 */
[----:B------:R-:W-:Y:S01]  /*0500*/  VIADD R44, R9, 0x12 ;  /* 0x00000012092c7836 */ /* 0x000fe20000000000 */
[----:B------:R-:W-:Y:S02]  /*0510*/  ISETP.GE.AND P2, PT, R31, UR4, PT ;  /* 0x000000041f007c0c */ /* 0x000fe4000bf46270 */
[----:B------:R-:W-:Y:S02]  /*0520*/  P2R R49, PR, RZ, 0x2 ;  /* 0x00000002ff317803 */ /* 0x000fe40000000000 */
[----:B------:R-:W-:Y:S02]  /*0530*/  ISETP.NE.AND P1, PT, R47, RZ, PT ;  /* 0x000000ff2f00720c */ /* 0x000fe40003f25270 */
[----:B------:R-:W-:Y:S01]  /*0540*/  ISETP.GE.AND P4, PT, R33, UR4, PT ;  /* 0x0000000421007c0c */ /* 0x000fe2000bf86270 */
[----:B------:R-:W3:Y:S01]  /*0550*/  @!P3 LDG.E R47, desc[UR8][R6.64+0x3c] ;  /* 0x00003c08062fb981 */ /* 0x000ee2000c1e1900 */
[----:B------:R-:W-:-:S02]  /*0560*/  ISETP.GE.AND P5, PT, R43, UR4, PT ;  /* 0x000000042b007c0c */ /* 0x000fc4000bfa6270 */
[----:B------:R-:W-:Y:S02]  /*0570*/  ISETP.GE.AND P6, PT, R44, UR4, PT ;  /* 0x000000042c007c0c */ /* 0x000fe4000bfc6270 */
[----:B------:R-:W-:Y:S02]  /*0580*/  P2R R48, PR, RZ, 0x2 ;  /* 0x00000002ff307803 */ /* 0x000fe40000000000 */
[----:B------:R-:W-:-:S04]  /*0590*/  ISETP.NE.AND P1, PT, R45, RZ, PT ;  /* 0x000000ff2d00720c */ /* 0x000fc80003f25270 */
[----:B------:R-:W-:Y:S01]  /*05a0*/  P2R R45, PR, RZ, 0x2 ;  /* 0x00000002ff2d7803 */ /* 0x000fe20000000000 */
[----:B0-----:R-:W-:Y:S01]  /*05b0*/  IMAD.WIDE.U32 R4, R9, 0x4, R4 ;  /* 0x0000000409047825 */ /* 0x001fe200078e0004 */
[----:B------:R-:W-:Y:S01]  /*05c0*/  ISETP.NE.AND P1, PT, R46, RZ, PT ;  /* 0x000000ff2e00720c */ /* 0x000fe20003f25270 */
[----:B------:R-:W3:Y:S01]  /*05d0*/  @!P4 LDG.E R50, desc[UR8][R6.64+0x40] ;  /* 0x000040080632c981 */ /* 0x000ee2000c1e1900 */
[----:B------:R-:W-:-:S03]  /*05e0*/  P2R R59, PR, RZ, 0x1 ;  /* 0x00000001ff3b7803 */ /* 0x000fc60000000000 */
[----:B------:R-:W3:Y:S01]  /*05f0*/  @!P2 LDG.E R46, desc[UR8][R6.64+0x38] ;  /* 0x00003808062ea981 */ /* 0x000ee2000c1e1900 */
[----:B------:R-:W-:Y:S01]  /*0600*/  ISETP.GE.AND P0, PT, R9, UR4, PT ;  /* 0x0000000409007c0c */ /* 0x000fe2000bf06270 */
[----:B------:R-:W-:Y:S01]  /*0610*/  IMAD.MOV.U32 R30, RZ, RZ, -0x1 ;  /* 0xffffffffff1e7424 */ /* 0x000fe200078e00ff */
[----:B------:R-:W0:Y:S01]  /*0620*/  S2UR UR6, SR_CgaCtaId ;  /* 0x00000000000679c3 */ /* 0x000e220000008800 */
[----:B------:R-:W3:Y:S01]  /*0630*/  @!P5 LDG.E R9, desc[UR8][R6.64+0x44] ;  /* 0x000044080609d981 */ /* 0x000ee2000c1e1900 */
[----:B------:R-:W-:Y:S01]  /*0640*/  IMAD.MOV.U32 R31, RZ, RZ, -0x1 ;  /* 0xffffffffff1f7424 */ /* 0x000fe200078e00ff */
[----:B------:R-:W1:Y:S02]  /*0650*/  LDCU.64 UR4, c[0x0][0x3a8] ;  /* 0x00007500ff0477ac */ /* 0x000e640008000a00 */
[----:B------:R-:W3:Y:S03]  /*0660*/  @!P6 LDG.E R52, desc[UR8][R6.64+0x48] ;  /* 0x000048080634e981 */ /* 0x000ee6000c1e1900 */
[----:B------:R-:W-:Y:S06]  /*0670*/  BAR.SYNC.DEFER_BLOCKING 0x0 ;  /* 0x0000000000007b1d */ /* 0x000fec0000010000 */
[----:B------:R0:W5:Y:S01]  /*0680*/  @!P1 LDG.E R3, desc[UR8][R4.64+0x4] ;  /* 0x0000040804039981 */ /* 0x000162000c1e1900 */
[----:B------:R-:W-:-:S02]  /*0690*/  IMAD.MOV.U32 R32, RZ, RZ, -0x1 ;  /* 0xffffffffff207424 */ /* 0x000fc400078e00ff */
[----:B------:R-:W-:Y:S01]  /*06a0*/  IMAD.MOV.U32 R33, RZ, RZ, -0x1 ;  /* 0xffffffffff217424 */ /* 0x000fe200078e00ff */
[----:B------:R0:W5:Y:S01]  /*06b0*/  @!P0 LDG.E R2, desc[UR8][R4.64] ;  /* 0x0000000804028981 */ /* 0x000162000c1e1900 */
[----:B--2---:R-:W-:Y:S01]  /*06c0*/  @!P1 LOP3.LUT R30, R8, 0x80000000, RZ, 0x3c, !PT ;  /* 0x80000000081e9812 */ /* 0x004fe200078e3cff */
[----:B------:R-:W-:Y:S01]  /*06d0*/  IMAD.MOV.U32 R29, RZ, RZ, -0x1 ;  /* 0xffffffffff1d7424 */ /* 0x000fe200078e00ff */
[----:B------:R-:W-:Y:S01]  /*06e0*/  ISETP.NE.AND P1, PT, R45, RZ, PT ;  /* 0x000000ff2d00720c */ /* 0x000fe20003f25270 */
[----:B------:R2:W5:Y:S01]  /*06f0*/  @!P2 LDG.E R24, desc[UR8][R4.64+0x38] ;  /* 0x000038080418a981 */ /* 0x000562000c1e1900 */
[----:B-1----:R-:W-:-:S03]  /*0700*/  UIADD3 UR7, UPT, UPT, UR4, 0x6, URZ ;  /* 0x0000000604077890 */ /* 0x002fc6000fffe0ff */
[----:B------:R2:W5:Y:S01]  /*0710*/  @!P3 LDG.E R25, desc[UR8][R4.64+0x3c] ;  /* 0x00003c080419b981 */ /* 0x000562000c1e1900 */
[----:B------:R-:W-:-:S03]  /*0720*/  UIADD3 UR5, UPT, UPT, -UR4, UR5, URZ ;  /* 0x0000000504057290 */ /* 0x000fc6000fffe1ff */
[----:B------:R2:W5:Y:S04]  /*0730*/  @!P4 LDG.E R26, desc[UR8][R4.64+0x40] ;  /* 0x00004008041ac981 */ /* 0x000568000c1e1900 */
[----:B----4-:R-:W-:Y:S01]  /*0740*/  @!P1 LOP3.LUT R31, R10, 0x80000000, RZ, 0x3c, !PT ;  /* 0x800000000a1f9812 */ /* 0x010fe200078e3cff */
[----:B------:R2:W5:Y:S01]  /*0750*/  @!P1 LDG.E R12, desc[UR8][R4.64+0x8] ;  /* 0x00000808040c9981 */ /* 0x000562000c1e1900 */
[----:B------:R-:W-:-:S03]  /*0760*/  ISETP.NE.AND P1, PT, R48, RZ, PT ;  /* 0x000000ff3000720c */ /* 0x000fc60003f25270 */
[----:B------:R2:W5:Y:S04]  /*0770*/  @!P5 LDG.E R27, desc[UR8][R4.64+0x44] ;  /* 0x00004408041bd981 */ /* 0x000568000c1e1900 */
[----:B------:R2:W5:Y:S06]  /*0780*/  @!P6 LDG.E R28, desc[UR8][R4.64+0x48] ;  /* 0x00004808041ce981 */ /* 0x00056c000c1e1900 */
[----:B---3--:R-:W-:Y:S01]  /*0790*/  @!P1 LOP3.LUT R32, R11, 0x80000000, RZ, 0x3c, !PT ;  /* 0x800000000b209812 */ /* 0x008fe200078e3cff */
[----:B------:R2:W5:Y:S01]  /*07a0*/  @!P1 LDG.E R13, desc[UR8][R4.64+0xc] ;  /* 0x00000c08040d9981 */ /* 0x000562000c1e1900 */
[----:B------:R-:W-:-:S13]  /*07b0*/  ISETP.NE.AND P1, PT, R49, RZ, PT ;  /* 0x000000ff3100720c */ /* 0x000fda0003f25270 */
[----:B------:R-:W-:Y:S01]  /*07c0*/  @!P1 LOP3.LUT R33, R34, 0x80000000, RZ, 0x3c, !PT ;  /* 0x8000000022219812 */ /* 0x000fe200078e3cff */
[----:B------:R2:W5:Y:S01]  /*07d0*/  @!P1 LDG.E R14, desc[UR8][R4.64+0x10] ;  /* 0x00001008040e9981 */ /* 0x000562000c1e1900 */
[----:B------:R-:W-:Y:S01]  /*07e0*/  ISETP.NE.AND P1, PT, R51, RZ, PT ;  /* 0x000000ff3300720c */ /* 0x000fe20003f25270 */
[----:B------:R-:W-:-:S12]  /*07f0*/  IMAD.MOV.U32 R34, RZ, RZ, -0x1 ;  /* 0xffffffffff227424 */ /* 0x000fd800078e00ff */
        /* <DEDUP_REMOVED lines=15> */
[----:B------:R-:W-:Y:S01]  /*08f0*/  IMAD.MOV.U32 R38, RZ, RZ, -0x1 ;  /* 0xffffffffff267424 */ /* 0x000fe200078e00ff */
[----:B------:R-:W-:Y:S02]  /*0900*/  @!P0 LOP3.LUT R29, R61, 0x80000000, RZ, 0x3c, !PT ;  /* 0x800000003d1d8812 */ /* 0x000fe400078e3cff */
[----:B------:R-:W-:-:S09]  /*0910*/  ISETP.NE.AND P0, PT, R60, RZ, PT ;  /* 0x000000ff3c00720c */ /* 0x000fd20003f05270 */
[----:B------:R-:W-:Y:S01]  /*0920*/  @!P1 LOP3.LUT R38, R39, 0x80000000, RZ, 0x3c, !PT ;  /* 0x8000000027269812 */ /* 0x000fe200078e3cff */
[----:B------:R2:W5:Y:S01]  /*0930*/  @!P1 LDG.E R19, desc[UR8][R4.64+0x24] ;  /* 0x0000240804139981 */ /* 0x000562000c1e1900 */
[----:B------:R-:W-:Y:S01]  /*0940*/  ISETP.NE.AND P1, PT, R57, RZ, PT ;  /* 0x000000ff3900720c */ /* 0x000fe20003f25270 */
[----:B------:R-:W-:Y:S02]  /*0950*/  IMAD.MOV.U32 R39, RZ, RZ, -0x1 ;  /* 0xffffffffff277424 */ /* 0x000fe400078e00ff */
[----:B------:R2:W5:Y:S10]  /*0960*/  @!P0 LDG.E R21, desc[UR8][R4.64+0x2c] ;  /* 0x00002c0804158981 */ /* 0x000574000c1e1900 */
[----:B------:R-:W-:Y:S01]  /*0970*/  @!P1 LOP3.LUT R39, R40, 0x80000000, RZ, 0x3c, !PT ;  /* 0x8000000028279812 */ /* 0x000fe200078e3cff */
[----:B------:R-:W-:Y:S01]  /*0980*/  IMAD.MOV.U32 R40, RZ, RZ, -0x1 ;  /* 0xffffffffff287424 */ /* 0x000fe200078e00ff */
[----:B------:R2:W5:Y:S01]  /*0990*/  @!P1 LDG.E R20, desc[UR8][R4.64+0x28] ;  /* 0x0000280804149981 */ /* 0x000562000c1e1900 */
[----:B------:R-:W-:-:S02]  /*09a0*/  @!P0 LOP3.LUT R40, R41, 0x80000000, RZ, 0x3c, !PT ;  /* 0x8000000029288812 */ /* 0x000fc400078e3cff */
[----:B------:R-:W-:Y:S02]  /*09b0*/  ISETP.NE.AND P1, PT, R58, RZ, PT ;  /* 0x000000ff3a00720c */ /* 0x000fe40003f25270 */
[----:B------:R-:W-:Y:S01]  /*09c0*/  ISETP.NE.AND P0, PT, R59, RZ, PT ;  /* 0x000000ff3b00720c */ /* 0x000fe20003f05270 */
[----:B------:R-:W-:Y:S01]  /*09d0*/  IMAD.MOV.U32 R41, RZ, RZ, -0x1 ;  /* 0xffffffffff297424 */ /* 0x000fe200078e00ff */
[----:B------:R-:W-:Y:S02]  /*09e0*/  UMOV UR4, 0x400 ;  /* 0x0000040000047882 */ /* 0x000fe40000000000 */
[----:B0-----:R-:W-:-:S07]  /*09f0*/  ULEA UR4, UR6, UR4, 0x18 ;  /* 0x0000000406047291 */ /* 0x001fce000f8ec0ff */
[----:B------:R2:W5:Y:S02]  /*0a00*/  @!P1 LDG.E R23, desc[UR8][R4.64+0x34] ;  /* 0x0000340804179981 */ /* 0x000564000c1e1900 */
[----:B------:R-:W-:Y:S02]  /*0a10*/  @!P0 LOP3.LUT R41, R42, 0x80000000, RZ, 0x3c, !PT ;  /* 0x800000002a298812 */ /* 0x000fe400078e3cff */
[----:B------:R2:W5:Y:S01]  /*0a20*/  @!P0 LDG.E R22, desc[UR8][R4.64+0x30] ;  /* 0x0000300804168981 */ /* 0x000562000c1e1900 */
[----:B------:R-:W0:Y:S01]  /*0a30*/  S2R R42, SR_LANEID ;  /* 0x00000000002a7919 */ /* 0x000e220000000000 */
[----:B------:R-:W-:Y:S01]  /*0a40*/  IMAD.MOV.U32 R45, RZ, RZ, -0x1 ;  /* 0xffffffffff2d7424 */ /* 0x000fe200078e00ff */
[----:B------:R-:W-:Y:S02]  /*0a50*/  @!P3 LOP3.LUT R45, R47, 0x80000000, RZ, 0x3c, !PT ;  /* 0x800000002f2db812 */ /* 0x000fe400078e3cff */
[----:B------:R-:W-:Y:S01]  /*0a60*/  LEA R47, R0, UR4, 0x2 ;  /* 0x00000004002f7c11 */ /* 0x000fe2000f8e10ff */
[----:B------:R-:W-:Y:S01]  /*0a70*/  IMAD.MOV.U32 R44, RZ, RZ, -0x1 ;  /* 0xffffffffff2c7424 */ /* 0x000fe200078e00ff */
[----:B------:R-:W-:-:S02]  /*0a80*/  SHF.R.U32.HI R124, RZ, 0x5, R0 ;  /* 0x00000005ff7c7819 */ /* 0x000fc40000011600 */
[----:B------:R-:W-:Y:S01]  /*0a90*/  @!P2 LOP3.LUT R44, R46, 0x80000000, RZ, 0x3c, !PT ;  /* 0x800000002e2ca812 */ /* 0x000fe200078e3cff */
[----:B------:R-:W-:Y:S02]  /*0aa0*/  IMAD R51, R0, 0x80, R47 ;  /* 0x0000008000337824 */ /* 0x000fe400078e022f */
[----:B------:R-:W-:Y:S01]  /*0ab0*/  IMAD.MOV.U32 R46, RZ, RZ, -0x1 ;  /* 0xffffffffff2e7424 */ /* 0x000fe200078e00ff */
[----:B------:R-:W-:Y:S01]  /*0ac0*/  @!P4 LOP3.LUT R46, R50, 0x80000000, RZ, 0x3c, !PT ;  /* 0x80000000322ec812 */ /* 0x000fe200078e3cff */
[----:B------:R-:W-:Y:S01]  /*0ad0*/  IMAD.MOV.U32 R43, RZ, RZ, -0x1 ;  /* 0xffffffffff2b7424 */ /* 0x000fe200078e00ff */
[----:B------:R-:W-:Y:S01]  /*0ae0*/  @!P1 LOP3.LUT R43, R62, 0x80000000, RZ, 0x3c, !PT ;  /* 0x800000003e2b9812 */ /* 0x000fe200078e3cff */
[----:B------:R-:W-:Y:S01]  /*0af0*/  IMAD.MOV.U32 R48, RZ, RZ, -0x1 ;  /* 0xffffffffff307424 */ /* 0x000fe200078e00ff */
[----:B------:R-:W-:Y:S01]  /*0b00*/  @!P5 LOP3.LUT R48, R9, 0x80000000, RZ, 0x3c, !PT ;  /* 0x800000000930d812 */ /* 0x000fe200078e3cff */
[----:B------:R-:W-:Y:S01]  /*0b10*/  IMAD.MOV.U32 R49, RZ, RZ, -0x1 ;  /* 0xffffffffff317424 */ /* 0x000fe200078e00ff */
[----:B------:R-:W-:Y:S01]  /*0b20*/  @!P6 LOP3.LUT R49, R52, 0x80000000, RZ, 0x3c, !PT ;  /* 0x800000003431e812 */ /* 0x000fe200078e3cff */
[----:B------:R-:W-:Y:S01]  /*0b30*/  IMAD R53, R0, -0x38, R51 ;  /* 0xffffffc800357824 */ /* 0x000fe200078e0233 */
[----:B------:R-:W-:Y:S01]  /*0b40*/  LEA R50, R124, UR4, 0x2 ;  /* 0x000000047c327c11 */ /* 0x000fe2000f8e10ff */
[----:B--2---:R-:W-:Y:S06]  /*0b50*/  BAR.SYNC.DEFER_BLOCKING 0x0 ;  /* 0x0000000000007b1d */ /* 0x004fec0000010000 */
.L_x_222:
[----:B------:R-:W-:Y:S01]  /*0b60*/  UISETP.LT.AND UP0, UPT, UR5, 0x6, UPT ;  /* 0x000000060500788c */ /* 0x000fe2000bf01270 */
[----:B------:R-:W-:Y:S01]  /*0b70*/  STS [R47], RZ ;  /* 0x000000ff2f007388 */ /* 0x000fe20000000800 */
[----:B------:R-:W-:Y:S01]  /*0b80*/  UIADD3 UR6, UPT, UPT, UR7, -0x6, URZ ;  /* 0xfffffffa07067890 */ /* 0x000fe2000fffe0ff */
[----:B0-----:R-:W-:Y:S01]  /*0b90*/  ISETP.NE.AND P1, PT, R42, 0x1f, PT ;  /* 0x0000001f2a00780c */ /* 0x001fe20003f25270 */
[----:B------:R-:W-:Y:S01]  /*0ba0*/  USEL UR4, UR5, 0x6, UP0 ;  /* 0x0000000605047887 */ /* 0x000fe20008000000 */
[----:B------:R-:W-:Y:S01]  /*0bb0*/  STS [R47+0x400], RZ ;  /* 0x000400ff2f007388 */ /* 0x000fe20000000800 */
[C---:B------:R-:W-:Y:S01]  /*0bc0*/  ISETP.NE.AND P2, PT, R124.reuse, 0x6, PT ;  /* 0x000000067c00780c */ /* 0x040fe20003f45270 */
[----:B------:R-:W-:Y:S01]  /*0bd0*/  UISETP.GE.AND UP0, UPT, UR7, UR10, UPT ;  /* 0x0000000a0700728c */ /* 0x000fe2000bf06270 */
[----:B-1----:R-:W-:Y:S01]  /*0be0*/  SHF.R.U32.HI R4, RZ, UR6, R29 ;  /* 0x00000006ff047c19 */ /* 0x002fe2000801161d */
[----:B------:R-:W-:Y:S01]  /*0bf0*/  UBMSK UR4, URZ, UR4 ;  /* 0x00000004ff04729b */ /* 0x000fe20008000000 */
[----:B------:R-:W-:Y:S01]  /*0c00*/  STS [R47+0x800], RZ ;  /* 0x000800ff2f007388 */ /* 0x000fe20000000800 */
[----:B------:R-:W-:-:S03]  /*0c10*/  ISETP.NE.AND P3, PT, R124, 0x7, PT ;  /* 0x000000077c00780c */ /* 0x000fc60003f65270 */
[----:B------:R-:W-:Y:S01]  /*0c20*/  STS [R47+0xc00], RZ ;  /* 0x000c00ff2f007388 */ /* 0x000fe20000000800 */
[----:B------:R-:W-:-:S03]  /*0c30*/  LOP3.LUT R4, R4, UR4, RZ, 0xc0, !PT ;  /* 0x0000000404047c12 */ /* 0x000fc6000f8ec0ff */
[----:B------:R-:W-:Y:S02]  /*0c40*/  STS [R47+0x1000], RZ ;  /* 0x001000ff2f007388 */ /* 0x000fe40000000800 */
[----:B------:R-:W-:Y:S01]  /*0c50*/  IMAD.SHL.U32 R5, R4, 0x400, RZ ;  /* 0x0000040004057824 */ /* 0x000fe200078e00ff */
[----:B------:R-:W-:Y:S01]  /*0c60*/  SHF.R.U32.HI R4, RZ, 0x4, R4 ;  /* 0x00000004ff047819 */ /* 0x000fe20000011604 */
[----:B------:R-:W-:Y:S03]  /*0c70*/  STS [R47+0x1400], RZ ;  /* 0x001400ff2f007388 */ /* 0x000fe60000000800 */
[----:B------:R-:W-:Y:S01]  /*0c80*/  LOP3.LUT R54, R5, 0x7c00, RZ, 0xc0, !PT ;  /* 0x00007c0005367812 */ /* 0x000fe200078ec0ff */
[----:B------:R-:W-:Y:S01]  /*0c90*/  STS [R47+0x1800], RZ ;  /* 0x001800ff2f007388 */ /* 0x000fe20000000800 */
[----:B------:R-:W-:-:S03]  /*0ca0*/  LOP3.LUT R4, R4, 0xffffffe, RZ, 0xc0, !PT ;  /* 0x0ffffffe04047812 */ /* 0x000fc600078ec0ff */
[----:B------:R-:W-:Y:S01]  /*0cb0*/  STS [R47+0x1c00], RZ ;  /* 0x001c00ff2f007388 */ /* 0x000fe20000000800 */
[----:B------:R-:W-:Y:S02]  /*0cc0*/  IADD3 R54, PT, PT, R4, R47, R54 ;  /* 0x0000002f04367210 */ /* 0x000fe40007ffe036 */
[----:B------:R-:W-:Y:S01]  /*0cd0*/  SHF.R.U32.HI R4, RZ, UR6, R30 ;  /* 0x00000006ff047c19 */ /* 0x000fe2000801161e */
[----:B------:R-:W-:Y:S03]  /*0ce0*/  STS [R47+0x2000], RZ ;  /* 0x002000ff2f007388 */ /* 0x000fe60000000800 */
[----:B------:R-:W-:Y:S01]  /*0cf0*/  LOP3.LUT R4, R4, UR4, RZ, 0xc0, !PT ;  /* 0x0000000404047c12 */ /* 0x000fe2000f8ec0ff */
[----:B------:R-:W-:Y:S04]  /*0d00*/  STS [R47+0x2400], RZ ;  /* 0x002400ff2f007388 */ /* 0x000fe80000000800 */
[----:B------:R-:W-:Y:S01]  /*0d10*/  STS [R47+0x2800], RZ ;  /* 0x002800ff2f007388 */ /* 0x000fe20000000800 */
[----:B------:R-:W-:Y:S01]  /*0d20*/  IMAD.SHL.U32 R5, R4, 0x400, RZ ;  /* 0x0000040004057824 */ /* 0x000fe200078e00ff */
[----:B------:R-:W-:-:S02]  /*0d30*/  SHF.R.U32.HI R4, RZ, 0x4, R4 ;  /* 0x00000004ff047819 */ /* 0x000fc40000011604 */
[----:B------:R-:W-:Y:S02]  /*0d40*/  STS [R47+0x2c00], RZ ;  /* 0x002c00ff2f007388 */ /* 0x000fe40000000800 */
[----:B------:R-:W-:Y:S02]  /*0d50*/  LOP3.LUT R56, R5, 0x7c00, RZ, 0xc0, !PT ;  /* 0x00007c0005387812 */ /* 0x000fe400078ec0ff */
        /* <DEDUP_REMOVED lines=32> */
[----:B------:R-:W0:Y:S02]  /*0f60*/  LDS.U16 R52, [R54] ;  /* 0x0000000036347984 */ /* 0x000e240000000400 */
[----:B0-----:R-:W-:-:S05]  /*0f70*/  VIADD R5, R52, 0x1 ;  /* 0x0000000134057836 */ /* 0x001fca0000000000 */
[----:B------:R0:W-:Y:S04]  /*0f80*/  STS.U16 [R54], R5 ;  /* 0x0000000536007388 */ /* 0x0001e80000000400 */
[----:B------:R-:W1:Y:S01]  /*0f90*/  LDS.U16 R57, [R56] ;  /* 0x0000000038397984 */ /* 0x000e620000000400 */
[----:B0-----:R-:W-:Y:S01]  /*0fa0*/  IMAD.SHL.U32 R5, R4, 0x400, RZ ;  /* 0x0000040004057824 */ /* 0x001fe200078e00ff */
[----:B------:R-:W-:-:S04]  /*0fb0*/  SHF.R.U32.HI R4, RZ, 0x4, R4 ;  /* 0x00000004ff047819 */ /* 0x000fc80000011604 */
[----:B------:R-:W-:Y:S02]  /*0fc0*/  LOP3.LUT R60, R5, 0x7c00, RZ, 0xc0, !PT ;  /* 0x00007c00053c7812 */ /* 0x000fe400078ec0ff */
[----:B------:R-:W-:-:S04]  /*0fd0*/  LOP3.LUT R4, R4, 0xffffffe, RZ, 0xc0, !PT ;  /* 0x0ffffffe04047812 */ /* 0x000fc800078ec0ff */
[----:B------:R-:W-:Y:S02]  /*0fe0*/  IADD3 R60, PT, PT, R4, R47, R60 ;  /* 0x0000002f043c7210 */ /* 0x000fe40007ffe03c */
[----:B------:R-:W-:-:S04]  /*0ff0*/  SHF.R.U32.HI R4, RZ, UR6, R33 ;  /* 0x00000006ff047c19 */ /* 0x000fc80008011621 */
[----:B------:R-:W-:-:S05]  /*1000*/  LOP3.LUT R4, R4, UR4, RZ, 0xc0, !PT ;  /* 0x0000000404047c12 */ /* 0x000fca000f8ec0ff */
[----:B------:R-:W-:Y:S01]  /*1010*/  IMAD.SHL.U32 R6, R4, 0x400, RZ ;  /* 0x0000040004067824 */ /* 0x000fe200078e00ff */
[----:B------:R-:W-:-:S04]  /*1020*/  SHF.R.U32.HI R4, RZ, 0x4, R4 ;  /* 0x00000004ff047819 */ /* 0x000fc80000011604 */
[----:B------:R-:W-:Y:S02]  /*1030*/  LOP3.LUT R6, R6, 0x7c00, RZ, 0xc0, !PT ;  /* 0x00007c0006067812 */ /* 0x000fe400078ec0ff */
[----:B------:R-:W-:-:S04]  /*1040*/  LOP3.LUT R4, R4, 0xffffffe, RZ, 0xc0, !PT ;  /* 0x0ffffffe04047812 */ /* 0x000fc800078ec0ff */
[----:B------:R-:W-:Y:S01]  /*1050*/  IADD3 R62, PT, PT, R4, R47, R6 ;  /* 0x0000002f043e7210 */ /* 0x000fe20007ffe006 */
[----:B-1----:R-:W-:Y:S01]  /*1060*/  VIADD R7, R57, 0x1 ;  /* 0x0000000139077836 */ /* 0x002fe20000000000 */
[----:B------:R-:W-:-:S04]  /*1070*/  SHF.R.U32.HI R4, RZ, UR6, R34 ;  /* 0x00000006ff047c19 */ /* 0x000fc80008011622 */
[----:B------:R-:W-:Y:S01]  /*1080*/  STS.U16 [R56], R7 ;  /* 0x0000000738007388 */ /* 0x000fe20000000400 */
[----:B------:R-:W-:-:S03]  /*1090*/  LOP3.LUT R4, R4, UR4, RZ, 0xc0, !PT ;  /* 0x0000000404047c12 */ /* 0x000fc6000f8ec0ff */
        /* <DEDUP_REMOVED lines=129> */
[----:B------:R-:W-:Y:S01]  /*18b0*/  SHF.R.U32.HI R4, RZ, UR6, R49 ;  /* 0x00000006ff047c19 */ /* 0x000fe20008011631 */
[----:B------:R-:W0:Y:S03]  /*18c0*/  S2UR UR6, SR_CgaCtaId ;  /* 0x00000000000679c3 */ /* 0x000e260000008800 */
[----:B------:R-:W-:Y:S01]  /*18d0*/  LOP3.LUT R4, R4, UR4, RZ, 0xc0, !PT ;  /* 0x0000000404047c12 */ /* 0x000fe2000f8ec0ff */
[----:B------:R-:W-:-:S04]  /*18e0*/  UMOV UR4, 0x400 ;  /* 0x0000040000047882 */ /* 0x000fc80000000000 */
[----:B------:R-:W-:Y:S01]  /*18f0*/  IMAD.SHL.U32 R6, R4, 0x400, RZ ;  /* 0x0000040004067824 */ /* 0x000fe200078e00ff */
[----:B------:R-:W-:-:S04]  /*1900*/  SHF.R.U32.HI R4, RZ, 0x4, R4 ;  /* 0x00000004ff047819 */ /* 0x000fc80000011604 */
[----:B------:R-:W-:Y:S02]  /*1910*/  LOP3.LUT R6, R6, 0x7c00, RZ, 0xc0, !PT ;  /* 0x00007c0006067812 */ /* 0x000fe400078ec0ff */
[----:B------:R-:W-:-:S04]  /*1920*/  LOP3.LUT R4, R4, 0xffffffe, RZ, 0xc0, !PT ;  /* 0x0ffffffe04047812 */ /* 0x000fc800078ec0ff */
[----:B------:R-:W-:Y:S01]  /*1930*/  IADD3 R90, PT, PT, R4, R47, R6 ;  /* 0x0000002f045a7210 */ /* 0x000fe20007ffe006 */
[----:B-1----:R-:W-:Y:S01]  /*1940*/  VIADD R7, R85, 0x1 ;  /* 0x0000000155077836 */ /* 0x002fe20000000000 */
[----:B0-----:R-:W-:-:S04]  /*1950*/  ULEA UR4, UR6, UR4, 0x18 ;  /* 0x0000000406047291 */ /* 0x001fc8000f8ec0ff */
[----:B------:R-:W-:Y:S04]  /*1960*/  STS.U16 [R84], R7 ;  /* 0x0000000754007388 */ /* 0x000fe80000000400 */
[----:B------:R-:W0:Y:S02]  /*1970*/  LDS.U16 R87, [R86] ;  /* 0x0000000056577984 */ /* 0x000e240000000400 */
[----:B0-----:R-:W-:-:S05]  /*1980*/  VIADD R5, R87, 0x1 ;  /* 0x0000000157057836 */ /* 0x001fca0000000000 */
[----:B------:R-:W-:Y:S04]  /*1990*/  STS.U16 [R86], R5 ;  /* 0x0000000556007388 */ /* 0x000fe80000000400 */
[----:B------:R-:W0:Y:S02]  /*19a0*/  LDS.U16 R89, [R88] ;  /* 0x0000000058597984 */ /* 0x000e240000000400 */
[----:B0-----:R-:W-:-:S05]  /*19b0*/  VIADD R7, R89, 0x1 ;  /* 0x0000000159077836 */ /* 0x001fca0000000000 */
[----:B------:R-:W-:Y:S04]  /*19c0*/  STS.U16 [R88], R7 ;  /* 0x0000000758007388 */ /* 0x000fe80000000400 */
[----:B------:R-:W0:Y:S02]  /*19d0*/  LDS.U16 R91, [R90] ;  /* 0x000000005a5b7984 */ /* 0x000e240000000400 */
[----:B0-----:R-:W-:-:S05]  /*19e0*/  VIADD R5, R91, 0x1 ;  /* 0x000000015b057836 */ /* 0x001fca0000000000 */
[----:B------:R-:W-:Y:S01]  /*19f0*/  STS.U16 [R90], R5 ;  /* 0x000000055a007388 */ /* 0x000fe20000000400 */
[----:B------:R-:W-:Y:S06]  /*1a00*/  BAR.SYNC.DEFER_BLOCKING 0x0 ;  /* 0x0000000000007b1d */ /* 0x000fec0000010000 */
[----:B------:R-:W-:Y:S04]  /*1a10*/  LDS R92, [R51] ;  /* 0x00000000335c7984 */ /* 0x000fe80000000800 */
[----:B------:R-:W0:Y:S04]  /*1a20*/  LDS R93, [R51+0x4] ;  /* 0x00000400335d7984 */ /* 0x000e280000000800 */
[----:B------:R-:W1:Y:S04]  /*1a30*/  LDS R94, [R51+0x8] ;  /* 0x00000800335e7984 */ /* 0x000e680000000800 */
[----:B------:R-:W2:Y:S04]  /*1a40*/  LDS R95, [R51+0xc] ;  /* 0x00000c00335f7984 */ /* 0x000ea80000000800 */
[----:B------:R-:W3:Y:S04]  /*1a50*/  LDS R96, [R51+0x10] ;  /* 0x0000100033607984 */ /* 0x000ee80000000800 */
[----:B------:R-:W4:Y:S04]  /*1a60*/  LDS R97, [R51+0x14] ;  /* 0x0000140033617984 */ /* 0x000f280000000800 */
[----:B------:R-:W4:Y:S04]  /*1a70*/  LDS R98, [R51+0x18] ;  /* 0x0000180033627984 */ /* 0x000f280000000800 */
[----:B------:R-:W4:Y:S04]  /*1a80*/  LDS R99, [R51+0x1c] ;  /* 0x00001c0033637984 */ /* 0x000f280000000800 */
[----:B------:R-:W4:Y:S04]  /*1a90*/  LDS R100, [R51+0x20] ;  /* 0x0000200033647984 */ /* 0x000f280000000800 */
[----:B------:R-:W4:Y:S04]  /*1aa0*/  LDS R101, [R51+0x24] ;  /* 0x0000240033657984 */ /* 0x000f280000000800 */
[----:B------:R-:W4:Y:S04]  /*1ab0*/  LDS R102, [R51+0x28] ;  /* 0x0000280033667984 */ /* 0x000f280000000800 */
[----:B------:R-:W4:Y:S01]  /*1ac0*/  LDS R103, [R51+0x2c] ;  /* 0x00002c0033677984 */ /* 0x000f220000000800 */
[----:B0-----:R-:W-:-:S03]  /*1ad0*/  IMAD.IADD R93, R92, 0x1, R93 ;  /* 0x000000015c5d7824 */ /* 0x001fc600078e025d */
[----:B------:R-:W0:Y:S01]  /*1ae0*/  LDS R104, [R51+0x30] ;  /* 0x0000300033687984 */ /* 0x000e220000000800 */
[----:B-1----:R-:W-:-:S03]  /*1af0*/  IMAD.IADD R94, R94, 0x1, R93 ;  /* 0x000000015e5e7824 */ /* 0x002fc600078e025d */
[----:B------:R-:W1:Y:S01]  /*1b00*/  LDS R105, [R51+0x34] ;  /* 0x0000340033697984 */ /* 0x000e620000000800 */
[----:B--2---:R-:W-:-:S03]  /*1b10*/  IMAD.IADD R95, R95, 0x1, R94 ;  /* 0x000000015f5f7824 */ /* 0x004fc600078e025e */
[----:B------:R-:W2:Y:S01]  /*1b20*/  LDS R106, [R51+0x38] ;  /* 0x00003800336a7984 */ /* 0x000ea20000000800 */
[----:B---3--:R-:W-:-:S03]  /*1b30*/  IMAD.IADD R96, R96, 0x1, R95 ;  /* 0x0000000160607824 */ /* 0x008fc600078e025f */
[----:B------:R-:W3:Y:S01]  /*1b40*/  LDS R107, [R51+0x3c] ;  /* 0x00003c00336b7984 */ /* 0x000ee20000000800 */
[----:B----4-:R-:W-:-:S03]  /*1b50*/  IMAD.IADD R97, R97, 0x1, R96 ;  /* 0x0000000161617824 */ /* 0x010fc600078e0260 */
[----:B------:R-:W4:Y:S01]  /*1b60*/  LDS R108, [R51+0x40] ;  /* 0x00004000336c7984 */ /* 0x000f220000000800 */
[----:B------:R-:W-:-:S03]  /*1b70*/  IMAD.IADD R98, R98, 0x1, R97 ;  /* 0x0000000162627824 */ /* 0x000fc600078e0261 */
        /* <DEDUP_REMOVED lines=31> */
[----:B------:R-:W-:-:S04]  /*1d70*/  IMAD.IADD R114, R114, 0x1, R113 ;  /* 0x0000000172727824 */ /* 0x000fc800078e0271 */
[----:B0-----:R-:W-:-:S04]  /*1d80*/  IMAD.IADD R115, R115, 0x1, R114 ;  /* 0x0000000173737824 */ /* 0x001fc800078e0272 */
[----:B-1----:R-:W-:-:S04]  /*1d90*/  IMAD.IADD R116, R116, 0x1, R115 ;  /* 0x0000000174747824 */ /* 0x002fc800078e0273 */
[----:B--2---:R-:W-:-:S04]  /*1da0*/  IMAD.IADD R117, R117, 0x1, R116 ;  /* 0x0000000175757824 */ /* 0x004fc800078e0274 */
[----:B---3--:R-:W-:-:S04]  /*1db0*/  IMAD.IADD R118, R118, 0x1, R117 ;  /* 0x0000000176767824 */ /* 0x008fc800078e0275 */
[----:B----4-:R-:W-:-:S04]  /*1dc0*/  IMAD.IADD R119, R119, 0x1, R118 ;  /* 0x0000000177777824 */ /* 0x010fc800078e0276 */
[----:B------:R-:W-:-:S04]  /*1dd0*/  IMAD.IADD R120, R120, 0x1, R119 ;  /* 0x0000000178787824 */ /* 0x000fc800078e0277 */
[----:B------:R-:W-:-:S04]  /*1de0*/  IMAD.IADD R121, R121, 0x1, R120 ;  /* 0x0000000179797824 */ /* 0x000fc800078e0278 */
[----:B------:R-:W-:-:S04]  /*1df0*/  IMAD.IADD R122, R122, 0x1, R121 ;  /* 0x000000017a7a7824 */ /* 0x000fc800078e0279 */
[----:B------:R-:W-:-:S04]  /*1e00*/  IMAD.IADD R123, R123, 0x1, R122 ;  /* 0x000000017b7b7824 */ /* 0x000fc800078e027a */
[----:B------:R-:W-:-:S05]  /*1e10*/  IMAD.IADD R125, R4, 0x1, R123 ;  /* 0x00000001047d7824 */ /* 0x000fca00078e027b */
        /* <DEDUP_REMOVED lines=8> */
[----:B------:R-:W0:Y:S02]  /*1ea0*/  SHFL.UP P0, R126, R127, 0x10, RZ ;  /* 0x060000007f7e7989 */ /* 0x000e2400000000ff */
[----:B0-----:R-:W-:Y:S01]  /*1eb0*/  @P0 IMAD.IADD R126, R127, 0x1, R126 ;  /* 0x000000017f7e0824 */ /* 0x001fe200078e027e */
[----:B------:R-:W-:-:S03]  /*1ec0*/  ISETP.NE.AND P0, PT, R124, 0x1, PT ;  /* 0x000000017c00780c */ /* 0x000fc60003f05270 */
[----:B------:R-:W-:Y:S01]  /*1ed0*/  IMAD.IADD R125, R126, 0x1, -R125 ;  /* 0x000000017e7d7824 */ /* 0x000fe200078e0a7d */
[----:B------:R-:W-:Y:S01]  /*1ee0*/  @!P1 STS [R50+0x8400], R126 ;  /* 0x0084007e32009388 */ /* 0x000fe20000000800 */
[----:B------:R-:W-:Y:S01]  /*1ef0*/  BAR.SYNC.DEFER_BLOCKING 0x0 ;  /* 0x0000000000007b1d */ /* 0x000fe20000010000 */
[----:B------:R-:W-:-:S05]  /*1f00*/  ISETP.NE.AND P1, PT, R124, 0x4, PT ;  /* 0x000000047c00780c */ /* 0x000fca0003f25270 */
[----:B------:R-:W0:Y:S04]  /*1f10*/  LDS.128 R4, [UR4+0x8400] ;  /* 0x00840004ff047984 */ /* 0x000e280008000c00 */
[----:B------:R-:W1:Y:S01]  /*1f20*/  LDS.128 R8, [UR4+0x8410] ;  /* 0x00841004ff087984 */ /* 0x000e620008000c00 */
[C---:B0-----:R-:W-:Y:S01]  /*1f30*/  SEL R55, R4.reuse, R55, !P0 ;  /* 0x0000003704377207 */ /* 0x041fe20004000000 */
[----:B------:R-:W-:Y:S01]  /*1f40*/  IMAD.IADD R5, R4, 0x1, R5 ;  /* 0x0000000104057824 */ /* 0x000fe200078e0205 */
[----:B------:R-:W-:-:S03]  /*1f50*/  ISETP.NE.AND P0, PT, R124, 0x2, PT ;  /* 0x000000027c00780c */ /* 0x000fc60003f05270 */
[----:B------:R-:W-:Y:S01]  /*1f60*/  IMAD.IADD R6, R6, 0x1, R5 ;  /* 0x0000000106067824 */ /* 0x000fe200078e0205 */
[----:B------:R-:W-:Y:S02]  /*1f70*/  SEL R55, R5, R55, !P0 ;  /* 0x0000003705377207 */ /* 0x000fe40004000000 */
[----:B------:R-:W-:Y:S01]  /*1f80*/  ISETP.NE.AND P0, PT, R124, 0x3, PT ;  /* 0x000000037c00780c */ /* 0x000fe20003f05270 */
[----:B------:R-:W-:-:S03]  /*1f90*/  IMAD.IADD R7, R7, 0x1, R6 ;  /* 0x0000000107077824 */ /* 0x000fc600078e0206 */
[----:B------:R-:W-:Y:S01]  /*1fa0*/  SEL R55, R6, R55, !P0 ;  /* 0x0000003706377207 */ /* 0x000fe20004000000 */
[C---:B-1----:R-:W-:Y:S01]  /*1fb0*/  IMAD.IADD R8, R7.reuse, 0x1, R8 ;  /* 0x0000000107087824 */ /* 0x042fe200078e0208 */
[----:B------:R-:W-:Y:S02]  /*1fc0*/  ISETP.NE.AND P0, PT, R124, 0x5, PT ;  /* 0x000000057c00780c */ /* 0x000fe40003f05270 */
[----:B------:R-:W-:Y:S01]  /*1fd0*/  SEL R55, R7, R55, !P1 ;  /* 0x0000003707377207 */ /* 0x000fe20004800000 */
[----:B------:R-:W-:Y:S01]  /*1fe0*/  IMAD.IADD R9, R9, 0x1, R8 ;  /* 0x0000000109097824 */ /* 0x000fe200078e0208 */
[----:B------:R-:W-:Y:S02]  /*1ff0*/  ISETP.NE.AND P1, PT, R42, RZ, PT ;  /* 0x000000ff2a00720c */ /* 0x000fe40003f25270 */
[----:B------:R-:W-:Y:S01]  /*2000*/  SEL R55, R8, R55, !P0 ;  /* 0x0000003708377207 */ /* 0x000fe20004000000 */
[----:B------:R-:W-:Y:S01]  /*2010*/  IMAD.IADD R10, R10, 0x1, R9 ;  /* 0x000000010a0a7824 */ /* 0x000fe200078e0209 */
[----:B------:R-:W-:-:S02]  /*2020*/  ISETP.GT.U32.AND P0, PT, R0, 0x1f, PT ;  /* 0x0000001f0000780c */ /* 0x000fc40003f04070 */
[----:B------:R-:W-:Y:S01]  /*2030*/  SEL R55, R9, R55, !P2 ;  /* 0x0000003709377207 */ /* 0x000fe20005000000 */
[----:B------:R-:W-:Y:S01]  /*2040*/  IMAD.IADD R11, R11, 0x1, R10 ;  /* 0x000000010b0b7824 */ /* 0x000fe200078e020a */
[----:B------:R-:W-:Y:S02]  /*2050*/  ISETP.GT.U32.OR P2, PT, R0, 0x1f, P1 ;  /* 0x0000001f0000780c */ /* 0x000fe40000f44470 */
[----:B------:R-:W-:Y:S02]  /*2060*/  SEL R4, R125, RZ, P1 ;  /* 0x000000ff7d047207 */ /* 0x000fe40000800000 */
[----:B------:R-:W-:-:S05]  /*2070*/  SEL R55, R10, R55, !P3 ;  /* 0x000000370a377207 */ /* 0x000fca0005800000 */
[----:B------:R-:W-:Y:S01]  /*2080*/  @P0 IMAD.IADD R125, R55, 0x1, R4 ;  /* 0x00000001377d0824 */ /* 0x000fe200078e0204 */
[----:B------:R-:W-:-:S03]  /*2090*/  ISETP.NE.AND P0, PT, R0, RZ, PT ;  /* 0x000000ff0000720c */ /* 0x000fc60003f05270 */
[----:B------:R-:W-:-:S05]  /*20a0*/  @!P2 IMAD.U32 R125, R11, 0x10000, RZ ;  /* 0x000100000b7da824 */ /* 0x000fca00078e00ff */
[----:B------:R-:W-:Y:S01]  /*20b0*/  @!P2 STS [UR4+0x8428], R125 ;  /* 0x0084287dff00a988 */ /* 0x000fe20008000804 */
[----:B------:R-:W-:Y:S06]  /*20c0*/  BAR.SYNC.DEFER_BLOCKING 0x0 ;  /* 0x0000000000007b1d */ /* 0x000fec0000010000 */
[----:B------:R-:W0:Y:S02]  /*20d0*/  LDS R4, [UR4+0x8428] ;  /* 0x00842804ff047984 */ /* 0x000e240008000800 */
[----:B0-----:R-:W-:-:S05]  /*20e0*/  SEL R4, R4, RZ, P0 ;  /* 0x000000ff04047207 */ /* 0x001fca0000000000 */
[----:B------:R-:W-:-:S04]  /*20f0*/  IMAD.IADD R4, R4, 0x1, R125 ;  /* 0x0000000104047824 */ /* 0x000fc800078e027d */
[--C-:B------:R-:W-:Y:S01]  /*2100*/  IMAD.IADD R92, R92, 0x1, R4.reuse ;  /* 0x000000015c5c7824 */ /* 0x100fe200078e0204 */
[----:B------:R-:W-:Y:S01]  /*2110*/  STS [R51], R4 ;  /* 0x0000000433007388 */ /* 0x000fe20000000800 */
[--C-:B------:R-:W-:Y:S02]  /*2120*/  IMAD.IADD R6, R93, 0x1, R4.reuse ;  /* 0x000000015d067824 */ /* 0x100fe400078e0204 */
[--C-:B------:R-:W-:Y:S01]  /*2130*/  IMAD.IADD R94, R94, 0x1, R4.reuse ;  /* 0x000000015e5e7824 */ /* 0x100fe200078e0204 */
[----:B------:R-:W-:Y:S01]  /*2140*/  STS [R51+0x4], R92 ;  /* 0x0000045c33007388 */ /* 0x000fe20000000800 */
[--C-:B------:R-:W-:Y:S02]  /*2150*/  IMAD.IADD R8, R95, 0x1, R4.reuse ;  /* 0x000000015f087824 */ /* 0x100fe400078e0204 */
[--C-:B------:R-:W-:Y:S01]  /*2160*/  IMAD.IADD R96, R96, 0x1, R4.reuse ;  /* 0x0000000160607824 */ /* 0x100fe200078e0204 */
[----:B------:R-:W-:Y:S01]  /*2170*/  STS [R51+0x8], R6 ;  /* 0x0000080633007388 */ /* 0x000fe20000000800 */
[----:B------:R-:W-:-:S02]  /*2180*/  IMAD.IADD R10, R97, 0x1, R4 ;  /* 0x00000001610a7824 */ /* 0x000fc400078e0204 */
[--C-:B------:R-:W-:Y:S01]  /*2190*/  IMAD.IADD R98, R98, 0x1, R4.reuse ;  /* 0x0000000162627824 */ /* 0x100fe200078e0204 */
[----:B------:R-:W-:Y:S01]  /*21a0*/  STS [R51+0xc], R94 ;  /* 0x00000c5e33007388 */ /* 0x000fe20000000800 */
        /* <DEDUP_REMOVED lines=36> */
[----:B------:R-:W-:-:S03]  /*23f0*/  IMAD.IADD R150, R123, 0x1, R4 ;  /* 0x000000017b967824 */ /* 0x000fc600078e0204 */
[----:B------:R-:W-:Y:S04]  /*2400*/  STS [R51+0x40], R134 ;  /* 0x0000408633007388 */ /* 0x000fe80000000800 */
        /* <DEDUP_REMOVED lines=15> */
[----:B------:R-:W-:Y:S01]  /*2500*/  STS [R51+0x80], R150 ;  /* 0x0000809633007388 */ /* 0x000fe20000000800 */
[----:B------:R-:W-:Y:S06]  /*2510*/  BAR.SYNC.DEFER_BLOCKING 0x0 ;  /* 0x0000000000007b1d */ /* 0x000fec0000010000 */
[----:B------:R-:W0:Y:S04]  /*2520*/  LDS.U16 R5, [R54] ;  /* 0x0000000036057984 */ /* 0x000e280000000400 */
[----:B------:R-:W1:Y:S04]  /*2530*/  LDS.U16 R56, [R56] ;  /* 0x0000000038387984 */ /* 0x000e680000000400 */
[----:B------:R-:W2:Y:S04]  /*2540*/  LDS.U16 R58, [R58] ;  /* 0x000000003a3a7984 */ /* 0x000ea80000000400 */
[----:B------:R-:W3:Y:S04]  /*2550*/  LDS.U16 R60, [R60] ;  /* 0x000000003c3c7984 */ /* 0x000ee80000000400 */
[----:B------:R-:W4:Y:S04]  /*2560*/  LDS.U16 R62, [R62] ;  /* 0x000000003e3e7984 */ /* 0x000f280000000400 */
[----:B------:R-:W4:Y:S04]  /*2570*/  LDS.U16 R64, [R64] ;  /* 0x0000000040407984 */ /* 0x000f280000000400 */
[----:B------:R-:W4:Y:S04]  /*2580*/  LDS.U16 R66, [R66] ;  /* 0x0000000042427984 */ /* 0x000f280000000400 */
[----:B------:R-:W4:Y:S04]  /*2590*/  LDS.U16 R68, [R68] ;  /* 0x0000000044447984 */ /* 0x000f280000000400 */
[----:B------:R-:W4:Y:S04]  /*25a0*/  LDS.U16 R70, [R70] ;  /* 0x0000000046467984 */ /* 0x000f280000000400 */
[----:B------:R-:W4:Y:S04]  /*25b0*/  LDS.U16 R72, [R72] ;  /* 0x0000000048487984 */ /* 0x000f280000000400 */
[----:B------:R-:W4:Y:S01]  /*25c0*/  LDS.U16 R74, [R74] ;  /* 0x000000004a4a7984 */ /* 0x000f220000000400 */
[----:B0-----:R-:W-:-:S03]  /*25d0*/  IMAD.IADD R5, R52, 0x1, R5 ;  /* 0x0000000134057824 */ /* 0x001fc600078e0205 */
[----:B------:R-:W0:Y:S01]  /*25e0*/  LDS.U16 R76, [R76] ;  /* 0x000000004c4c7984 */ /* 0x000e220000000400 */
[----:B-1----:R-:W-:-:S03]  /*25f0*/  IMAD.IADD R56, R57, 0x1, R56 ;  /* 0x0000000139387824 */ /* 0x002fc600078e0238 */
[----:B------:R-:W1:Y:S01]  /*2600*/  LDS.U16 R78, [R78] ;  /* 0x000000004e4e7984 */ /* 0x000e620000000400 */
[----:B--2---:R-:W-:-:S03]  /*2610*/  IMAD.IADD R58, R59, 0x1, R58 ;  /* 0x000000013b3a7824 */ /* 0x004fc600078e023a */
[----:B------:R-:W2:Y:S01]  /*2620*/  LDS.U16 R80, [R80] ;  /* 0x0000000050507984 */ /* 0x000ea20000000400 */
[----:B---3--:R-:W-:-:S03]  /*2630*/  IMAD.IADD R60, R61, 0x1, R60 ;  /* 0x000000013d3c7824 */ /* 0x008fc600078e023c */
[----:B------:R-:W3:Y:S01]  /*2640*/  LDS.U16 R82, [R82] ;  /* 0x0000000052527984 */ /* 0x000ee20000000400 */
[----:B----4-:R-:W-:-:S03]  /*2650*/  IMAD.IADD R62, R63, 0x1, R62 ;  /* 0x000000013f3e7824 */ /* 0x010fc600078e023e */
[----:B------:R-:W4:Y:S01]  /*2660*/  LDS.U16 R84, [R84] ;  /* 0x0000000054547984 */ /* 0x000f220000000400 */
[----:B------:R-:W-:-:S03]  /*2670*/  IMAD.IADD R64, R65, 0x1, R64 ;  /* 0x0000000141407824 */ /* 0x000fc600078e0240 */
[----:B------:R-:W4:Y:S01]  /*2680*/  LDS.U16 R86, [R86] ;  /* 0x0000000056567984 */ /* 0x000f220000000400 */
[----:B------:R-:W-:-:S03]  /*2690*/  IMAD.IADD R66, R67, 0x1, R66 ;  /* 0x0000000143427824 */ /* 0x000fc600078e0242 */
[----:B------:R-:W4:Y:S01]  /*26a0*/  LDS.U16 R88, [R88] ;  /* 0x0000000058587984 */ /* 0x000f220000000400 */
[----:B------:R-:W-:-:S03]  /*26b0*/  IMAD.IADD R68, R69, 0x1, R68 ;  /* 0x0000000145447824 */ /* 0x000fc600078e0244 */
[----:B------:R-:W4:Y:S01]  /*26c0*/  LDS.U16 R90, [R90] ;  /* 0x000000005a5a7984 */ /* 0x000f220000000400 */
[----:B------:R-:W-:Y:S02]  /*26d0*/  IMAD.IADD R70, R71, 0x1, R70 ;  /* 0x0000000147467824 */ /* 0x000fe400078e0246 */
[----:B------:R-:W-:Y:S02]  /*26e0*/  IMAD.IADD R72, R73, 0x1, R72 ;  /* 0x0000000149487824 */ /* 0x000fe400078e0248 */
[----:B------:R-:W-:Y:S02]  /*26f0*/  IMAD.IADD R74, R75, 0x1, R74 ;  /* 0x000000014b4a7824 */ /* 0x000fe400078e024a */
[----:B0-----:R-:W-:Y:S02]  /*2700*/  IMAD.IADD R76, R77, 0x1, R76 ;  /* 0x000000014d4c7824 */ /* 0x001fe400078e024c */
[----:B-1----:R-:W-:Y:S02]  /*2710*/  IMAD.IADD R78, R79, 0x1, R78 ;  /* 0x000000014f4e7824 */ /* 0x002fe400078e024e */
[----:B--2---:R-:W-:-:S02]  /*2720*/  IMAD.IADD R80, R81, 0x1, R80 ;  /* 0x0000000151507824 */ /* 0x004fc400078e0250 */
[----:B---3--:R-:W-:Y:S02]  /*2730*/  IMAD.IADD R82, R83, 0x1, R82 ;  /* 0x0000000153527824 */ /* 0x008fe400078e0252 */
[----:B----4-:R-:W-:Y:S02]  /*2740*/  IMAD.IADD R84, R85, 0x1, R84 ;  /* 0x0000000155547824 */ /* 0x010fe400078e0254 */
[----:B------:R-:W-:Y:S02]  /*2750*/  IMAD.IADD R86, R87, 0x1, R86 ;  /* 0x0000000157567824 */ /* 0x000fe400078e0256 */
[----:B------:R-:W-:Y:S02]  /*2760*/  IMAD.IADD R88, R89, 0x1, R88 ;  /* 0x0000000159587824 */ /* 0x000fe400078e0258 */
[----:B------:R-:W-:Y:S01]  /*2770*/  IMAD.IADD R90, R91, 0x1, R90 ;  /* 0x000000015b5a7824 */ /* 0x000fe200078e025a */
[----:B------:R-:W-:Y:S06]  /*2780*/  BAR.SYNC.DEFER_BLOCKING 0x0 ;  /* 0x0000000000007b1d */ /* 0x000fec0000010000 */
[----:B------:R-:W-:Y:S05]  /*2790*/  BRA.U UP0, `(.L_x_221) ;  /* 0x0000000500987547 */ /* 0x000fea000b800000 */
[----:B------:R-:W-:Y:S01]  /*27a0*/  LEA R4, R5, UR4, 0x2 ;  /* 0x0000000405047c11 */ /* 0x000fe2000f8e10ff */
[----:B------:R-:W-:Y:S01]  /*27b0*/  UIADD3 UR7, UPT, UPT, UR7, 0x6, URZ ;  /* 0x0000000607077890 */ /* 0x000fe2000fffe0ff */
[----:B------:R-:W-:Y:S01]  /*27c0*/  LEA R5, R56, UR4, 0x2 ;  /* 0x0000000438057c11 */ /* 0x000fe2000f8e10ff */
[----:B------:R-:W-:Y:S01]  /*27d0*/  UIADD3 UR5, UPT, UPT, UR5, -0x6, URZ ;  /* 0xfffffffa05057890 */ /* 0x000fe2000fffe0ff */
[----:B------:R-:W-:Y:S01]  /*27e0*/  LEA R6, R58, UR4, 0x2 ;  /* 0x000000043a067c11 */ /* 0x000fe2000f8e10ff */
[----:B------:R1:W-:Y:S01]  /*27f0*/  STS [R4], R29 ;  /* 0x0000001d04007388 */ /* 0x0003e20000000800 */
[----:B------:R-:W-:Y:S02]  /*2800*/  LEA R7, R60, UR4, 0x2 ;  /* 0x000000043c077c11 */ /* 0x000fe4000f8e10ff */
[----:B------:R-:W-:Y:S01]  /*2810*/  LEA R8, R62, UR4, 0x2 ;  /* 0x000000043e087c11 */ /* 0x000fe2000f8e10ff */
[----:B------:R1:W-:Y:S01]  /*2820*/  STS [R5], R30 ;  /* 0x0000001e05007388 */ /* 0x0003e20000000800 */
[----:B------:R-:W-:-:S02]  /*2830*/  LEA R9, R64, UR4, 0x2 ;  /* 0x0000000440097c11 */ /* 0x000fc4000f8e10ff */
[----:B------:R-:W-:Y:S01]  /*2840*/  LEA R10, R66, UR4, 0x2 ;  /* 0x00000004420a7c11 */ /* 0x000fe2000f8e10ff */
[----:B------:R1:W-:Y:S01]  /*2850*/  STS [R6], R31 ;  /* 0x0000001f06007388 */ /* 0x0003e20000000800 */
[----:B------:R-:W-:Y:S02]  /*2860*/  LEA R11, R68, UR4, 0x2 ;  /* 0x00000004440b7c11 */ /* 0x000fe4000f8e10ff */
        /* <DEDUP_REMOVED lines=16> */
[----:B------:R1:W-:Y:S04]  /*2970*/  STS [R52], R37 ;  /* 0x0000002534007388 */ /* 0x0003e80000000800 */
        /* <DEDUP_REMOVED lines=9> */
[----:B------:R1:W-:Y:S01]  /*2a10*/  STS [R64], R49 ;  /* 0x0000003140007388 */ /* 0x0003e20000000800 */
[----:B------:R-:W-:Y:S06]  /*2a20*/  BAR.SYNC.DEFER_BLOCKING 0x0 ;  /* 0x0000000000007b1d */ /* 0x000fec0000010000 */
[----:B------:R1:W2:Y:S04]  /*2a30*/  LDS R29, [R53] ;  /* 0x00000000351d7984 */ /* 0x0002a80000000800 */
[----:B------:R1:W3:Y:S04]  /*2a40*/  LDS R30, [R53+0x4] ;  /* 0x00000400351e7984 */ /* 0x0002e80000000800 */
[----:B------:R1:W4:Y:S04]  /*2a50*/  LDS R31, [R53+0x8] ;  /* 0x00000800351f7984 */ /* 0x0003280000000800 */
[----:B------:R1:W0:Y:S04]  /*2a60*/  LDS R32, [R53+0xc] ;  /* 0x00000c0035207984 */ /* 0x0002280000000800 */
        /* <DEDUP_REMOVED lines=14> */
[----:B------:R1:W0:Y:S01]  /*2b50*/  LDS R49, [R53+0x48] ;  /* 0x0000480035317984 */ /* 0x0002220000000800 */
[----:B------:R-:W-:Y:S06]  /*2b60*/  BAR.SYNC.DEFER_BLOCKING 0x0 ;  /* 0x0000000000007b1d */ /* 0x000fec0000010000 */
[----:B-----5:R1:W-:Y:S04]  /*2b70*/  STS [R4], R2 ;  /* 0x0000000204007388 */ /* 0x0203e80000000800 */
        /* <DEDUP_REMOVED lines=19> */
[----:B------:R1:W0:Y:S04]  /*2cb0*/  LDS R2, [R53] ;  /* 0x0000000035027984 */ /* 0x0002280000000800 */
        /* <DEDUP_REMOVED lines=19> */
[----:B--234-:R-:W-:Y:S05]  /*2df0*/  BRA `(.L_x_222) ;  /* 0xffffffdc00587947 */ /* 0x01cfea000383ffff */
.L_x_221:
[----:B------:R-:W-:Y:S01]  /*2e00*/  LEA R5, R5, UR4, 0x2 ;  /* 0x0000000405057c11 */ /* 0x000fe2000f8e10ff */
[----:B------:R-:W-:Y:S01]  /*2e10*/  IMAD R53, R0, -0x48, R53 ;  /* 0xffffffb800357824 */ /* 0x000fe200078e0235 */
[----:B------:R-:W-:Y:S01]  /*2e20*/  LEA R56, R56, UR4, 0x2 ;  /* 0x0000000438387c11 */ /* 0x000fe2000f8e10ff */
[----:B------:R-:W0:Y:S01]  /*2e30*/  LDCU.64 UR6, c[0x0][0x3a0] ;  /* 0x00007400ff0677ac */ /* 0x000e220008000a00 */
[----:B------:R-:W-:Y:S01]  /*2e40*/  LEA R58, R58, UR4, 0x2 ;  /* 0x000000043a3a7c11 */ /* 0x000fe2000f8e10ff */
[----:B------:R-:W-:Y:S01]  /*2e50*/  STS [R5], R29 ;  /* 0x0000001d05007388 */ /* 0x000fe20000000800 */
[----:B------:R-:W-:Y:S02]  /*2e60*/  LEA R60, R60, UR4, 0x2 ;  /* 0x000000043c3c7c11 */ /* 0x000fe4000f8e10ff */
[----:B------:R-:W-:Y:S01]  /*2e70*/  LEA R62, R62, UR4, 0x2 ;  /* 0x000000043e3e7c11 */ /* 0x000fe2000f8e10ff */
[----:B------:R-:W-:Y:S01]  /*2e80*/  STS [R56], R30 ;  /* 0x0000001e38007388 */ /* 0x000fe20000000800 */
[----:B------:R-:W-:-:S02]  /*2e90*/  LEA R64, R64, UR4, 0x2 ;  /* 0x0000000440407c11 */ /* 0x000fc4000f8e10ff */
[----:B------:R-:W-:Y:S01]  /*2ea0*/  LEA R66, R66, UR4, 0x2 ;  /* 0x0000000442427c11 */ /* 0x000fe2000f8e10ff */
[----:B------:R-:W-:Y:S01]  /*2eb0*/  STS [R58], R31 ;  /* 0x0000001f3a007388 */ /* 0x000fe20000000800 */
[----:B------:R-:W-:Y:S02]  /*2ec0*/  LEA R68, R68, UR4, 0x2 ;  /* 0x0000000444447c11 */ /* 0x000fe4000f8e10ff */
[----:B------:R-:W-:Y:S01]  /*2ed0*/  LEA R70, R70, UR4, 0x2 ;  /* 0x0000000446467c11 */ /* 0x000fe2000f8e10ff */
[----:B------:R-:W-:Y:S01]  /*2ee0*/  STS [R60], R32 ;  /* 0x000000203c007388 */ /* 0x000fe20000000800 */
[----:B------:R-:W-:Y:S02]  /*2ef0*/  LEA R72, R72, UR4, 0x2 ;  /* 0x0000000448487c11 */ /* 0x000fe4000f8e10ff */
[----:B------:R-:W-:Y:S01]  /*2f00*/  LEA R74, R74, UR4, 0x2 ;  /* 0x000000044a4a7c11 */ /* 0x000fe2000f8e10ff */
[----:B------:R-:W-:Y:S01]  /*2f10*/  STS [R62], R33 ;  /* 0x000000213e007388 */ /* 0x000fe20000000800 */
[----:B------:R-:W-:Y:S01]  /*2f20*/  LEA R76, R76, UR4, 0x2 ;  /* 0x000000044c4c7c11 */ /* 0x000fe2000f8e10ff */
[----:B0-----:R-:W-:Y:S01]  /*2f30*/  IMAD.U32 R4, RZ, RZ, UR7 ;  /* 0x00000007ff047e24 */ /* 0x001fe2000f8e00ff */
        /* <DEDUP_REMOVED lines=11> */
[----:B------:R-:W-:-:S03]  /*2ff0*/  ISETP.LT.U32.AND P2, PT, R0, UR6, PT ;  /* 0x0000000600007c0c */ /* 0x000fc6000bf41070 */
[----:B------:R-:W-:Y:S01]  /*3000*/  STS [R72], R38 ;  /* 0x0000002648007388 */ /* 0x000fe20000000800 */
[----:B------:R-:W-:-:S03]  /*3010*/  ISETP.GT.U32.AND.EX P2, PT, R4, RZ, PT, P2 ;  /* 0x000000ff0400720c */ /* 0x000fc60003f44120 */
[----:B------:R-:W-:Y:S04]  /*3020*/  STS [R74], R39 ;  /* 0x000000274a007388 */ /* 0x000fe80000000800 */
[----:B------:R-:W-:Y:S04]  /*3030*/  STS [R76], R40 ;  /* 0x000000284c007388 */ /* 0x000fe80000000800 */
[----:B------:R-:W-:Y:S04]  /*3040*/  STS [R78], R41 ;  /* 0x000000294e007388 */ /* 0x000fe80000000800 */
[----:B------:R-:W-:Y:S04]  /*3050*/  STS [R80], R43 ;  /* 0x0000002b50007388 */ /* 0x000fe80000000800 */
[----:B------:R-:W-:Y:S04]  /*3060*/  STS [R47], R44 ;  /* 0x0000002c2f007388 */ /* 0x000fe80000000800 */
[----:B------:R-:W-:Y:S04]  /*3070*/  STS [R84], R45 ;  /* 0x0000002d54007388 */ /* 0x000fe80000000800 */
[----:B------:R-:W-:Y:S04]  /*3080*/  STS [R51], R46 ;  /* 0x0000002e33007388 */ /* 0x000fe80000000800 */
[----:B------:R-:W-:Y:S04]  /*3090*/  STS [R88], R48 ;  /* 0x0000003058007388 */ /* 0x000fe80000000800 */
[----:B------:R-:W-:Y:S01]  /*30a0*/  STS [R90], R49 ;  /* 0x000000315a007388 */ /* 0x000fe20000000800 */
[----:B------:R-:W-:Y:S06]  /*30b0*/  BAR.SYNC.DEFER_BLOCKING 0x0 ;  /* 0x0000000000007b1d */ /* 0x000fec0000010000 */
[----:B------:R-:W0:Y:S04]  /*30c0*/  LDS R6, [R53] ;  /* 0x0000000035067984 */ /* 0x000e280000000800 */
[----:B------:R-:W1:Y:S04]  /*30d0*/  LDS R7, [R53+0x400] ;  /* 0x0004000035077984 */ /* 0x000e680000000800 */
[----:B------:R-:W2:Y:S04]  /*30e0*/  LDS R8, [R53+0x800] ;  /* 0x0008000035087984 */ /* 0x000ea80000000800 */
[----:B------:R-:W-:Y:S04]  /*30f0*/  LDS R9, [R53+0xc00] ;  /* 0x000c000035097984 */ /* 0x000fe80000000800 */
[----:B------:R-:W-:Y:S04]  /*3100*/  LDS R10, [R53+0x1000] ;  /* 0x00100000350a7984 */ /* 0x000fe80000000800 */
[----:B------:R-:W-:Y:S04]  /*3110*/  LDS R11, [R53+0x1400] ;  /* 0x00140000350b7984 */ /* 0x000fe80000000800 */
[----:B------:R-:W3:Y:S04]  /*3120*/  LDS R29, [R53+0x1800] ;  /* 0x00180000351d7984 */ /* 0x000ee80000000800 */
[----:B------:R-:W-:Y:S04]  /*3130*/  LDS R30, [R53+0x1c00] ;  /* 0x001c0000351e7984 */ /* 0x000fe80000000800 */
        /* <DEDUP_REMOVED lines=10> */
[----:B------:R-:W-:Y:S01]  /*31e0*/  LDS R41, [R53+0x4800] ;  /* 0x0048000035297984 */ /* 0x000fe20000000800 */
[----:B------:R-:W-:Y:S06]  /*31f0*/  BAR.SYNC.DEFER_BLOCKING 0x0 ;  /* 0x0000000000007b1d */ /* 0x000fec0000010000 */
[----:B-----5:R4:W-:Y:S04]  /*3200*/  STS [R5], R2 ;  /* 0x0000000205007388 */ /* 0x0209e80000000800 */
[----:B------:R0:W-:Y:S04]  /*3210*/  STS [R56], R3 ;  /* 0x0000000338007388 */ /* 0x0001e80000000800 */
[----:B------:R1:W-:Y:S01]  /*3220*/  STS [R58], R12 ;  /* 0x0000000c3a007388 */ /* 0x0003e20000000800 */
[----:B----4-:R-:W4:Y:S03]  /*3230*/  LDC.64 R4, c[0x0][0x398] ;  /* 0x0000e600ff047b82 */ /* 0x010f260000000a00 */
[----:B------:R-:W-:Y:S04]  /*3240*/  STS [R60], R13 ;  /* 0x0000000d3c007388 */ /* 0x000fe80000000800 */
[----:B------:R2:W-:Y:S01]  /*3250*/  STS [R62], R14 ;  /* 0x0000000e3e007388 */ /* 0x0005e20000000800 */
[----:B0-----:R-:W0:Y:S01]  /*3260*/  LDC.64 R2, c[0x0][0x388] ;  /* 0x0000e200ff027b82 */ /* 0x001e220000000a00 */
[----:B-1----:R-:W-:-:S02]  /*3270*/  VIADD R12, R0, 0x100 ;  /* 0x00000100000c7836 */ /* 0x002fc40000000000 */
[----:B------:R-:W-:Y:S04]  /*3280*/  STS [R64], R15 ;  /* 0x0000000f40007388 */ /* 0x000fe80000000800 */
[----:B------:R1:W-:Y:S01]  /*3290*/  STS [R66], R16 ;  /* 0x0000001042007388 */ /* 0x0003e20000000800 */
[----:B------:R-:W-:Y:S01]  /*32a0*/  ISETP.LT.U32.AND P4, PT, R12, UR6, PT ;  /* 0x000000060c007c0c */ /* 0x000fe2000bf81070 */
[C---:B--2---:R-:W-:Y:S01]  /*32b0*/  VIADD R14, R0.reuse, 0x200 ;  /* 0x00000200000e7836 */ /* 0x044fe20000000000 */
[----:B------:R-:W-:Y:S01]  /*32c0*/  LOP3.LUT R12, R0, 0x400, RZ, 0xfc, !PT ;  /* 0x00000400000c7812 */ /* 0x000fe200078efcff */
[----:B------:R-:W-:Y:S03]  /*32d0*/  STS [R68], R17 ;  /* 0x0000001144007388 */ /* 0x000fe60000000800 */
[----:B------:R-:W-:Y:S01]  /*32e0*/  ISETP.LT.U32.AND P3, PT, R14, UR6, PT ;  /* 0x000000060e007c0c */ /* 0x000fe2000bf61070 */
[----:B------:R-:W-:Y:S01]  /*32f0*/  STS [R70], R18 ;  /* 0x0000001246007388 */ /* 0x000fe20000000800 */
[----:B------:R-:W-:Y:S01]  /*3300*/  VIADD R14, R0, 0x500 ;  /* 0x00000500000e7836 */ /* 0x000fe20000000000 */
[----:B------:R-:W-:Y:S01]  /*3310*/  ISETP.LT.U32.AND P0, PT, R12, UR6, PT ;  /* 0x000000060c007c0c */ /* 0x000fe2000bf01070 */
[C---:B-1----:R-:W-:Y:S01]  /*3320*/  VIADD R16, R0.reuse, 0x300 ;  /* 0x0000030000107836 */ /* 0x042fe20000000000 */
[----:B------:R-:W-:Y:S01]  /*3330*/  STS [R72], R19 ;  /* 0x0000001348007388 */ /* 0x000fe20000000800 */
[----:B------:R-:W-:Y:S01]  /*3340*/  VIADD R12, R0, 0x600 ;  /* 0x00000600000c7836 */ /* 0x000fe20000000000 */
[----:B------:R-:W-:Y:S01]  /*3350*/  ISETP.LT.U32.AND P1, PT, R14, UR6, PT ;  /* 0x000000060e007c0c */ /* 0x000fe2000bf21070 */
[----:B------:R-:W-:Y:S01]  /*3360*/  IMAD.U32 R14, RZ, RZ, UR7 ;  /* 0x00000007ff0e7e24 */ /* 0x000fe2000f8e00ff */
[----:B------:R-:W-:Y:S01]  /*3370*/  STS [R74], R20 ;  /* 0x000000144a007388 */ /* 0x000fe20000000800 */
[----:B------:R-:W-:Y:S01]  /*3380*/  ISETP.LT.U32.AND P5, PT, R16, UR6, PT ;  /* 0x0000000610007c0c */ /* 0x000fe2000bfa1070 */
[----:B------:R-:W-:Y:S01]  /*3390*/  IMAD.U32 R16, RZ, RZ, UR7 ;  /* 0x00000007ff107e24 */ /* 0x000fe2000f8e00ff */
[----:B------:R-:W-:Y:S01]  /*33a0*/  ISETP.LT.U32.AND P6, PT, R12, UR6, PT ;  /* 0x000000060c007c0c */ /* 0x000fe2000bfc1070 */
[----:B------:R-:W-:Y:S01]  /*33b0*/  STS [R76], R21 ;  /* 0x000000154c007388 */ /* 0x000fe20000000800 */
[----:B0-----:R-:W-:Y:S01]  /*33c0*/  IMAD.WIDE.U32 R2, R0, 0x4, R2 ;  /* 0x0000000400027825 */ /* 0x001fe200078e0002 */
[----:B------:R-:W-:-:S02]  /*33d0*/  ISETP.GT.U32.AND.EX P3, PT, R14, RZ, PT, P3 ;  /* 0x000000ff0e00720c */ /* 0x000fc40003f64130 */
[----:B------:R-:W-:Y:S01]  /*33e0*/  STS [R78], R22 ;  /* 0x000000164e007388 */ /* 0x000fe20000000800 */
[----:B------:R-:W-:Y:S01]  /*33f0*/  ISETP.GT.U32.AND.EX P4, PT, R16, RZ, PT, P4 ;  /* 0x000000ff1000720c */ /* 0x000fe20003f84140 */
[----:B----4-:R-:W-:Y:S02]  /*3400*/  IMAD.WIDE.U32 R4, R0, 0x4, R4 ;  /* 0x0000000400047825 */ /* 0x010fe400078e0004 */
[----:B------:R0:W-:Y:S02]  /*3410*/  STS [R80], R23 ;  /* 0x0000001750007388 */ /* 0x0001e40000000800 */
[----:B------:R-:W-:Y:S02]  /*3420*/  IMAD.U32 R12, RZ, RZ, UR7 ;  /* 0x00000007ff0c7e24 */ /* 0x000fe4000f8e00ff */
[----:B------:R-:W-:Y:S03]  /*3430*/  STS [R47], R24 ;  /* 0x000000182f007388 */ /* 0x000fe60000000800 */
[----:B------:R-:W-:Y:S01]  /*3440*/  ISETP.GT.U32.AND.EX P5, PT, R12, RZ, PT, P5 ;  /* 0x000000ff0c00720c */ /* 0x000fe20003fa4150 */
[----:B------:R1:W-:Y:S01]  /*3450*/  STS [R84], R25 ;  /* 0x0000001954007388 */ /* 0x0003e20000000800 */
[----:B0-----:R-:W-:Y:S01]  /*3460*/  @P2 LOP3.LUT R23, R6, 0x80000000, RZ, 0x3c, !PT ;  /* 0x8000000006172812 */ /* 0x001fe200078e3cff */
[----:B------:R-:W-:-:S02]  /*3470*/  VIADD R6, R0, 0x700 ;  /* 0x0000070000067836 */ /* 0x000fc40000000000 */
[----:B------:R-:W-:Y:S04]  /*3480*/  STS [R51], R26 ;  /* 0x0000001a33007388 */ /* 0x000fe80000000800 */
[----:B------:R0:W-:Y:S01]  /*3490*/  STS [R88], R27 ;  /* 0x0000001b58007388 */ /* 0x0001e20000000800 */
[----:B-1----:R-:W-:-:S03]  /*34a0*/  @P4 LOP3.LUT R25, R7, 0x80000000, RZ, 0x3c, !PT ;  /* 0x8000000007194812 */ /* 0x002fc600078e3cff */
[----:B------:R-:W-:Y:S01]  /*34b0*/  STS [R90], R28 ;  /* 0x0000001c5a007388 */ /* 0x000fe20000000800 */
[----:B------:R-:W-:Y:S01]  /*34c0*/  BAR.SYNC.DEFER_BLOCKING 0x0 ;  /* 0x0000000000007b1d */ /* 0x000fe20000010000 */
[----:B0-----:R-:W-:Y:S01]  /*34d0*/  @P3 LOP3.LUT R27, R8, 0x80000000, RZ, 0x3c, !PT ;  /* 0x80000000081b3812 */ /* 0x001fe200078e3cff */
[----:B------:R-:W-:-:S05]  /*34e0*/  IMAD.U32 R8, RZ, RZ, UR7 ;  /* 0x00000007ff087e24 */ /* 0x000fca000f8e00ff */
[C---:B------:R-:W-:Y:S02]  /*34f0*/  ISETP.GT.U32.AND.EX P1, PT, R8.reuse, RZ, PT, P1 ;  /* 0x000000ff0800720c */ /* 0x040fe40003f24110 */
[----:B------:R-:W-:-:S13]  /*3500*/  ISETP.GT.U32.AND.EX P6, PT, R8, RZ, PT, P6 ;  /* 0x000000ff0800720c */ /* 0x000fda0003fc4160 */
[----:B---3--:R-:W-:Y:S01]  /*3510*/  @P6 LOP3.LUT R29, R29, 0x80000000, RZ, 0x3c, !PT ;  /* 0x800000001d1d6812 */ /* 0x008fe200078e3cff */
[----:B------:R-:W0:Y:S04]  /*3520*/  @P2 LDS R43, [R53] ;  /* 0x00000000352b2984 */ /* 0x000e280000000800 */
[----:B------:R-:W1:Y:S04]  /*3530*/  LDS R13, [R53+0x400] ;  /* 0x00040000350d7984 */ /* 0x000e680000000800 */
[----:B------:R-:W2:Y:S04]  /*3540*/  LDS R15, [R53+0x800] ;  /* 0x00080000350f7984 */ /* 0x000ea80000000800 */
[----:B------:R-:W3:Y:S04]  /*3550*/  LDS R17, [R53+0xc00] ;  /* 0x000c000035117984 */ /* 0x000ee80000000800 */
[----:B------:R-:W4:Y:S04]  /*3560*/  LDS R19, [R53+0x1000] ;  /* 0x0010000035137984 */ /* 0x000f280000000800 */
[----:B------:R-:W-:Y:S04]  /*3570*/  @P2 STG.E desc[UR8][R2.64], R23 ;  /* 0x0000001702002986 */ /* 0x000fe8000c101908 */
[----:B------:R-:W4:Y:S04]  /*3580*/  LDS R21, [R53+0x1400] ;  /* 0x0014000035157984 */ /* 0x000f280000000800 */
[----:B------:R-:W4:Y:S04]  /*3590*/  LDS R7, [R53+0x1800] ;  /* 0x0018000035077984 */ /* 0x000f280000000800 */
[----:B------:R-:W4:Y:S04]  /*35a0*/  LDS R23, [R53+0x1c00] ;  /* 0x001c000035177984 */ /* 0x000f280000000800 */
[----:B0-----:R0:W-:Y:S01]  /*35b0*/  @P2 STG.E desc[UR8][R4.64], R43 ;  /* 0x0000002b04002986 */ /* 0x0011e2000c101908 */
[----:B------:R-:W-:Y:S01]  /*35c0*/  ISETP.LT.U32.AND P2, PT, R6, UR6, PT ;  /* 0x0000000606007c0c */ /* 0x000fe2000bf41070 */
[----:B------:R-:W-:-:S02]  /*35d0*/  IMAD.U32 R6, RZ, RZ, UR7 ;  /* 0x00000007ff067e24 */ /* 0x000fc4000f8e00ff */
[----:B------:R2:W-:Y:S01]  /*35e0*/  @P4 STG.E desc[UR8][R2.64+0x400], R25 ;  /* 0x0004001902004986 */ /* 0x0005e2000c101908 */
[----:B------:R-:W-:Y:S02]  /*35f0*/  ISETP.GT.U32.AND.EX P2, PT, R8, RZ, PT, P2 ;  /* 0x000000ff0800720c */ /* 0x000fe40003f44120 */
[----:B------:R-:W-:Y:S01]  /*3600*/  ISETP.GT.U32.AND.EX P0, PT, R6, RZ, PT, P0 ;  /* 0x000000ff0600720c */ /* 0x000fe20003f04100 */
[----:B-1----:R-:W-:Y:S01]  /*3610*/  @P4 STG.E desc[UR8][R4.64+0x400], R13 ;  /* 0x0004000d04004986 */ /* 0x002fe2000c101908 */
[----:B------:R-:W-:Y:S02]  /*3620*/  LOP3.LUT R6, R0, 0x800, RZ, 0xfc, !PT ;  /* 0x0000080000067812 */ /* 0x000fe400078efcff */
[----:B0-----:R-:W-:Y:S01]  /*3630*/  @P5 LOP3.LUT R43, R9, 0x80000000, RZ, 0x3c, !PT ;  /* 0x80000000092b5812 */ /* 0x001fe200078e3cff */
[----:B------:R-:W-:Y:S01]  /*3640*/  @P3 STG.E desc[UR8][R2.64+0x800], R27 ;  /* 0x0008001b02003986 */ /* 0x000fe2000c101908 */
[----:B------:R-:W-:Y:S01]  /*3650*/  ISETP.LT.U32.AND P4, PT, R6, UR6, PT ;  /* 0x0000000606007c0c */ /* 0x000fe2000bf81070 */
[----:B------:R-:W-:-:S02]  /*3660*/  VIADD R6, R0, 0x900 ;  /* 0x0000090000067836 */ /* 0x000fc40000000000 */
[----:B------:R-:W0:Y:S04]  /*3670*/  LDS R9, [R53+0x2000] ;  /* 0x0020000035097984 */ /* 0x000e280000000800 */
[----:B--2---:R-:W-:Y:S01]  /*3680*/  @P0 LOP3.LUT R25, R10, 0x80000000, RZ, 0x3c, !PT ;  /* 0x800000000a190812 */ /* 0x004fe200078e3cff */
[----:B------:R-:W-:Y:S01]  /*3690*/  @P3 STG.E desc[UR8][R4.64+0x800], R15 ;  /* 0x0008000f04003986 */ /* 0x000fe2000c101908 */
[----:B------:R-:W-:Y:S01]  /*36a0*/  ISETP.LT.U32.AND P3, PT, R6, UR6, PT ;  /* 0x0000000606007c0c */ /* 0x000fe2000bf61070 */
[----:B------:R-:W-:Y:S02]  /*36b0*/  VIADD R6, R0, 0xa00 ;  /* 0x00000a0000067836 */ /* 0x000fe40000000000 */
[----:B------:R-:W-:Y:S01]  /*36c0*/  @P5 STG.E desc[UR8][R2.64+0xc00], R43 ;  /* 0x000c002b02005986 */ /* 0x000fe2000c101908 */
[----:B------:R-:W-:Y:S01]  /*36d0*/  ISETP.GT.U32.AND.EX P3, PT, R8, RZ, PT, P3 ;  /* 0x000000ff0800720c */ /* 0x000fe20003f64130 */
[----:B------:R-:W-:-:S02]  /*36e0*/  IMAD.U32 R10, RZ, RZ, UR7 ;  /* 0x00000007ff0a7e24 */ /* 0x000fc4000f8e00ff */
[----:B---3--:R1:W-:Y:S01]  /*36f0*/  @P5 STG.E desc[UR8][R4.64+0xc00], R17 ;  /* 0x000c001104005986 */ /* 0x0083e2000c101908 */
[----:B------:R-:W-:Y:S01]  /*3700*/  ISETP.LT.U32.AND P5, PT, R6, UR6, PT ;  /* 0x0000000606007c0c */ /* 0x000fe2000bfa1070 */
[----:B------:R-:W-:Y:S02]  /*3710*/  VIADD R6, R0, 0xb00 ;  /* 0x00000b0000067836 */ /* 0x000fe40000000000 */
[----:B------:R-:W2:Y:S01]  /*3720*/  LDS R13, [R53+0x2400] ;  /* 0x00240000350d7984 */ /* 0x000ea20000000800 */
[----:B------:R-:W-:-:S03]  /*3730*/  ISETP.GT.U32.AND.EX P5, PT, R8, RZ, PT, P5 ;  /* 0x000000ff0800720c */ /* 0x000fc60003fa4150 */
[----:B------:R-:W-:Y:S04]  /*3740*/  @P0 STG.E desc[UR8][R2.64+0x1000], R25 ;  /* 0x0010001902000986 */ /* 0x000fe8000c101908 */
[----:B----4-:R3:W-:Y:S01]  /*3750*/  @P0 STG.E desc[UR8][R4.64+0x1000], R19 ;  /* 0x0010001304000986 */ /* 0x0107e2000c101908 */
[----:B-1----:R-:W-:Y:S02]  /*3760*/  @P1 LOP3.LUT R17, R11, 0x80000000, RZ, 0x3c, !PT ;  /* 0x800000000b111812 */ /* 0x002fe400078e3cff */
[----:B------:R-:W-:Y:S01]  /*3770*/  ISETP.LT.U32.AND P0, PT, R6, UR6, PT ;  /* 0x0000000606007c0c */ /* 0x000fe2000bf01070 */
[----:B------:R-:W1:Y:S01]  /*3780*/  LDS R11, [R53+0x2800] ;  /* 0x00280000350b7984 */ /* 0x000e620000000800 */
[----:B------:R-:W-:Y:S01]  /*3790*/  IMAD.U32 R6, RZ, RZ, UR7 ;  /* 0x00000007ff067e24 */ /* 0x000fe2000f8e00ff */
[----:B------:R-:W-:-:S02]  /*37a0*/  @P5 LOP3.LUT R33, R33, 0x80000000, RZ, 0x3c, !PT ;  /* 0x8000000021215812 */ /* 0x000fc400078e3cff */
[----:B------:R-:W4:Y:S01]  /*37b0*/  LDS R15, [R53+0x2c00] ;  /* 0x002c0000350f7984 */ /* 0x000f220000000800 */
[----:B------:R-:W-:Y:S02]  /*37c0*/  ISETP.GT.U32.AND.EX P0, PT, R8, RZ, PT, P0 ;  /* 0x000000ff0800720c */ /* 0x000fe40003f04100 */
[----:B------:R-:W-:Y:S01]  /*37d0*/  ISETP.GT.U32.AND.EX P4, PT, R6, RZ, PT, P4 ;  /* 0x000000ff0600720c */ /* 0x000fe20003f84140 */
[----:B------:R-:W-:Y:S01]  /*37e0*/  @P1 STG.E desc[UR8][R2.64+0x1400], R17 ;  /* 0x0014001102001986 */ /* 0x000fe2000c101908 */
[----:B------:R-:W-:Y:S02]  /*37f0*/  LOP3.LUT R6, R0, 0xc00, RZ, 0xfc, !PT ;  /* 0x00000c0000067812 */ /* 0x000fe400078efcff */
[----:B---3--:R-:W-:Y:S01]  /*3800*/  @P2 LOP3.LUT R19, R30, 0x80000000, RZ, 0x3c, !PT ;  /* 0x800000001e132812 */ /* 0x008fe200078e3cff */
[----:B------:R-:W-:Y:S01]  /*3810*/  @P1 STG.E desc[UR8][R4.64+0x1400], R21 ;  /* 0x0014001504001986 */ /* 0x000fe2000c101908 */
[----:B------:R-:W-:Y:S01]  /*3820*/  ISETP.LT.U32.AND P1, PT, R6, UR6, PT ;  /* 0x0000000606007c0c */ /* 0x000fe2000bf21070 */
[----:B------:R-:W-:Y:S01]  /*3830*/  VIADD R6, R0, 0xd00 ;  /* 0x00000d0000067836 */ /* 0x000fe20000000000 */
[----:B------:R-:W-:Y:S01]  /*3840*/  @P3 LOP3.LUT R25, R32, 0x80000000, RZ, 0x3c, !PT ;  /* 0x8000000020193812 */ /* 0x000fe200078e3cff */
[----:B------:R-:W-:Y:S01]  /*3850*/  @P6 STG.E desc[UR8][R2.64+0x1800], R29 ;  /* 0x0018001d02006986 */ /* 0x000fe2000c101908 */
[----:B------:R-:W-:-:S03]  /*3860*/  ISETP.GT.U32.AND.EX P1, PT, R8, RZ, PT, P1 ;  /* 0x000000ff0800720c */ /* 0x000fc60003f24110 */
[----:B------:R-:W-:Y:S01]  /*3870*/  @P6 STG.E desc[UR8][R4.64+0x1800], R7 ;  /* 0x0018000704006986 */ /* 0x000fe2000c101908 */
[----:B------:R-:W-:Y:S01]  /*3880*/  ISETP.LT.U32.AND P6, PT, R6, UR6, PT ;  /* 0x0000000606007c0c */ /* 0x000fe2000bfc1070 */
[----:B------:R-:W-:Y:S01]  /*3890*/  VIADD R6, R0, 0xe00 ;  /* 0x00000e0000067836 */ /* 0x000fe20000000000 */
[----:B------:R-:W-:Y:S01]  /*38a0*/  @P4 LOP3.LUT R31, R31, 0x80000000, RZ, 0x3c, !PT ;  /* 0x800000001f1f4812 */ /* 0x000fe200078e3cff */
[----:B------:R-:W3:Y:S01]  /*38b0*/  LDS R7, [R53+0x3000] ;  /* 0x0030000035077984 */ /* 0x000ee20000000800 */
[----:B------:R-:W-:-:S03]  /*38c0*/  ISETP.GT.U32.AND.EX P6, PT, R10, RZ, PT, P6 ;  /* 0x000000ff0a00720c */ /* 0x000fc60003fc4160 */
[----:B------:R-:W-:Y:S02]  /*38d0*/  @P2 STG.E desc[UR8][R2.64+0x1c00], R19 ;  /* 0x001c001302002986 */ /* 0x000fe4000c101908 */
[----:B------:R-:W-:Y:S02]  /*38e0*/  @P1 LOP3.LUT R35, R35, 0x80000000, RZ, 0x3c, !PT ;  /* 0x8000000023231812 */ /* 0x000fe400078e3cff */
[----:B------:R-:W3:Y:S04]  /*38f0*/  LDS R17, [R53+0x3400] ;  /* 0x0034000035117984 */ /* 0x000ee80000000800 */
[----:B------:R-:W-:Y:S01]  /*3900*/  @P2 STG.E desc[UR8][R4.64+0x1c00], R23 ;  /* 0x001c001704002986 */ /* 0x000fe2000c101908 */
[----:B------:R-:W-:Y:S01]  /*3910*/  ISETP.LT.U32.AND P2, PT, R6, UR6, PT ;  /* 0x0000000606007c0c */ /* 0x000fe2000bf41070 */
[----:B------:R-:W-:-:S02]  /*3920*/  VIADD R6, R0, 0xf00 ;  /* 0x00000f0000067836 */ /* 0x000fc40000000000 */
[----:B------:R-:W-:Y:S01]  /*3930*/  @P4 STG.E desc[UR8][R2.64+0x2000], R31 ;  /* 0x0020001f02004986 */ /* 0x000fe2000c101908 */
[----:B------:R-:W-:-:S03]  /*3940*/  ISETP.GT.U32.AND.EX P2, PT, R12, RZ, PT, P2 ;  /* 0x000000ff0c00720c */ /* 0x000fc60003f44120 */
[----:B------:R-:W3:Y:S04]  /*3950*/  LDS R19, [R53+0x3800] ;  /* 0x0038000035137984 */ /* 0x000ee80000000800 */
[----:B0-----:R-:W-:Y:S01]  /*3960*/  @P4 STG.E desc[UR8][R4.64+0x2000], R9 ;  /* 0x0020000904004986 */ /* 0x001fe2000c101908 */
[----:B------:R-:W-:Y:S02]  /*3970*/  ISETP.LT.U32.AND P4, PT, R6, UR6, PT ;  /* 0x0000000606007c0c */ /* 0x000fe4000bf81070 */
[----:B------:R-:W-:Y:S01]  /*3980*/  LOP3.LUT R6, R0, 0x1000, RZ, 0xfc, !PT ;  /* 0x0000100000067812 */ /* 0x000fe200078efcff */
[----:B------:R-:W0:Y:S02]  /*3990*/  LDS R9, [R53+0x3c00] ;  /* 0x003c000035097984 */ /* 0x000e240000000800 */
[----:B------:R-:W-:-:S02]  /*39a0*/  @P2 LOP3.LUT R37, R37, 0x80000000, RZ, 0x3c, !PT ;  /* 0x8000000025252812 */ /* 0x000fc400078e3cff */
[----:B------:R-:W0:Y:S04]  /*39b0*/  LDS R21, [R53+0x4000] ;  /* 0x0040000035157984 */ /* 0x000e280000000800 */
[----:B------:R-:W0:Y:S04]  /*39c0*/  LDS R23, [R53+0x4400] ;  /* 0x0044000035177984 */ /* 0x000e280000000800 */
[----:B------:R-:W-:Y:S04]  /*39d0*/  @P3 STG.E desc[UR8][R2.64+0x2400], R25 ;  /* 0x0024001902003986 */ /* 0x000fe8000c101908 */
[----:B--2---:R2:W-:Y:S01]  /*39e0*/  @P3 STG.E desc[UR8][R4.64+0x2400], R13 ;  /* 0x0024000d04003986 */ /* 0x0045e2000c101908 */
[----:B------:R-:W-:Y:S01]  /*39f0*/  ISETP.LT.U32.AND P3, PT, R6, UR6, PT ;  /* 0x0000000606007c0c */ /* 0x000fe2000bf61070 */
[----:B------:R-:W-:-:S02]  /*3a00*/  VIADD R6, R0, 0x1100 ;  /* 0x0000110000067836 */ /* 0x000fc40000000000 */
[----:B------:R-:W-:Y:S01]  /*3a10*/  @P5 STG.E desc[UR8][R2.64+0x2800], R33 ;  /* 0x0028002102005986 */ /* 0x000fe2000c101908 */
[----:B------:R-:W-:Y:S01]  /*3a20*/  VIADD R0, R0, 0x1200 ;  /* 0x0000120000007836 */ /* 0x000fe20000000000 */
[----:B------:R-:W-:Y:S02]  /*3a30*/  ISETP.GT.U32.AND.EX P3, PT, R8, RZ, PT, P3 ;  /* 0x000000ff0800720c */ /* 0x000fe40003f64130 */
[----:B-1----:R1:W-:Y:S01]  /*3a40*/  @P5 STG.E desc[UR8][R4.64+0x2800], R11 ;  /* 0x0028000b04005986 */ /* 0x0023e2000c101908 */
[----:B------:R-:W-:Y:S01]  /*3a50*/  ISETP.LT.U32.AND P5, PT, R6, UR6, PT ;  /* 0x0000000606007c0c */ /* 0x000fe2000bfa1070 */
[----:B------:R-:W-:Y:S01]  /*3a60*/  IMAD.U32 R6, RZ, RZ, UR7 ;  /* 0x00000007ff067e24 */ /* 0x000fe2000f8e00ff */
[----:B--2---:R-:W-:-:S04]  /*3a70*/  @P0 LOP3.LUT R13, R34, 0x80000000, RZ, 0x3c, !PT ;  /* 0x80000000220d0812 */ /* 0x004fc800078e3cff */
[----:B------:R-:W-:Y:S01]  /*3a80*/  ISETP.GT.U32.AND.EX P4, PT, R6, RZ, PT, P4 ;  /* 0x000000ff0600720c */ /* 0x000fe20003f84140 */
[----:B------:R2:W-:Y:S03]  /*3a90*/  @P0 STG.E desc[UR8][R2.64+0x2c00], R13 ;  /* 0x002c000d02000986 */ /* 0x0005e6000c101908 */
[----:B------:R-:W-:Y:S01]  /*3aa0*/  @P3 LOP3.LUT R39, R39, 0x80000000, RZ, 0x3c, !PT ;  /* 0x8000000027273812 */ /* 0x000fe200078e3cff */
[----:B----4-:R4:W-:Y:S01]  /*3ab0*/  @P0 STG.E desc[UR8][R4.64+0x2c00], R15 ;  /* 0x002c000f04000986 */ /* 0x0109e2000c101908 */
[----:B------:R-:W-:Y:S01]  /*3ac0*/  ISETP.LT.U32.AND P0, PT, R0, UR6, PT ;  /* 0x0000000600007c0c */ /* 0x000fe2000bf01070 */
[----:B------:R-:W-:Y:S01]  /*3ad0*/  IMAD.U32 R0, RZ, RZ, UR7 ;  /* 0x00000007ff007e24 */ /* 0x000fe2000f8e00ff */
[----:B-1----:R-:W-:Y:S01]  /*3ae0*/  @P6 LOP3.LUT R11, R36, 0x80000000, RZ, 0x3c, !PT ;  /* 0x80000000240b6812 */ /* 0x002fe200078e3cff */
[----:B------:R1:W-:Y:S01]  /*3af0*/  @P1 STG.E desc[UR8][R2.64+0x3000], R35 ;  /* 0x0030002302001986 */ /* 0x0003e2000c101908 */
[----:B------:R-:W-:-:S02]  /*3b00*/  ISETP.GT.U32.AND.EX P0, PT, R6, RZ, PT, P0 ;  /* 0x000000ff0600720c */ /* 0x000fc40003f04100 */
[----:B------:R-:W-:Y:S01]  /*3b10*/  ISETP.GT.U32.AND.EX P5, PT, R0, RZ, PT, P5 ;  /* 0x000000ff0000720c */ /* 0x000fe20003fa4150 */
[----:B---3--:R1:W-:Y:S01]  /*3b20*/  @P1 STG.E desc[UR8][R4.64+0x3000], R7 ;  /* 0x0030000704001986 */ /* 0x0083e2000c101908 */
[----:B--2---:R-:W-:-:S03]  /*3b30*/  @P4 LOP3.LUT R13, R38, 0x80000000, RZ, 0x3c, !PT ;  /* 0x80000000260d4812 */ /* 0x004fc600078e3cff */
[----:B------:R1:W-:Y:S04]  /*3b40*/  @P6 STG.E desc[UR8][R2.64+0x3400], R11 ;  /* 0x0034000b02006986 */ /* 0x0003e8000c101908 */
[----:B------:R1:W-:Y:S04]  /*3b50*/  @P6 STG.E desc[UR8][R4.64+0x3400], R17 ;  /* 0x0034001104006986 */ /* 0x0003e8000c101908 */
[----:B------:R1:W-:Y:S01]  /*3b60*/  @P2 STG.E desc[UR8][R2.64+0x3800], R37 ;  /* 0x0038002502002986 */ /* 0x0003e2000c101908 */
[----:B----4-:R-:W-:-:S03]  /*3b70*/  @P5 LOP3.LUT R15, R40, 0x80000000, RZ, 0x3c, !PT ;  /* 0x80000000280f5812 */ /* 0x010fc600078e3cff */
[----:B------:R1:W-:Y:S04]  /*3b80*/  @P2 STG.E desc[UR8][R4.64+0x3800], R19 ;  /* 0x0038001304002986 */ /* 0x0003e8000c101908 */
[----:B------:R1:W-:Y:S04]  /*3b90*/  @P4 STG.E desc[UR8][R2.64+0x3c00], R13 ;  /* 0x003c000d02004986 */ /* 0x0003e8000c101908 */
[----:B0-----:R1:W-:Y:S04]  /*3ba0*/  @P4 STG.E desc[UR8][R4.64+0x3c00], R9 ;  /* 0x003c000904004986 */ /* 0x0013e8000c101908 */
[----:B------:R1:W-:Y:S04]  /*3bb0*/  @P3 STG.E desc[UR8][R2.64+0x4000], R39 ;  /* 0x0040002702003986 */ /* 0x0003e8000c101908 */
[----:B------:R1:W-:Y:S04]  /*3bc0*/  @P3 STG.E desc[UR8][R4.64+0x4000], R21 ;  /* 0x0040001504003986 */ /* 0x0003e8000c101908 */
[----:B------:R1:W-:Y:S04]  /*3bd0*/  @P5 STG.E desc[UR8][R2.64+0x4400], R15 ;  /* 0x0044000f02005986 */ /* 0x0003e8000c101908 */
[----:B------:R1:W-:Y:S01]  /*3be0*/  @P5 STG.E desc[UR8][R4.64+0x4400], R23 ;  /* 0x0044001704005986 */ /* 0x0003e2000c101908 */
[----:B------:R-:W-:Y:S05]  /*3bf0*/  @!P0 EXIT ;  /* 0x000000000000894d */ /* 0x000fea0003800000 */
[----:B------:R-:W0:Y:S01]  /*3c00*/  LDS R53, [R53+0x4800] ;  /* 0x0048000035357984 */ /* 0x000e220000000800 */
[----:B------:R-:W-:-:S05]  /*3c10*/  LOP3.LUT R41, R41, 0x80000000, RZ, 0x3c, !PT ;  /* 0x8000000029297812 */ /* 0x000fca00078e3cff */
[----:B------:R-:W-:Y:S04]  /*3c20*/  STG.E desc[UR8][R2.64+0x4800], R41 ;  /* 0x0048002902007986 */ /* 0x000fe8000c101908 */
[----:B0-----:R-:W-:Y:S01]  /*3c30*/  STG.E desc[UR8][R4.64+0x4800], R53 ;  /* 0x0048003504007986 */ /* 0x001fe2000c101908 */
[----:B------:R-:W-:Y:S05]  /*3c40*/  EXIT ;  /* 0x000000000000794d */ /* 0x000fea0003800000 */
.L_x_223:
        /* <DEDUP_REMOVED lines=11> */
.L_x_590:


//--------------------- .text._ZN3cub18CUB_300001_SM_10006detail10radix_sort29DeviceRadixSortOnesweepKernelINS1_5radix10policy_hubIiN4cuda3std3__45tupleIJ6float2SA_EEEyE10Policy1000ELNS0_9SortOrderE0EiSB_yiiNS1_21identity_decomposer_tEEEvPT5_SH_PT3_PKSI_PT1_PKSM_PT2_PKSQ_T4_iiT6_ --------------------------
	.section	.text._ZN3cub18CUB_300001_SM_10006detail10radix_sort29DeviceRadixSortOnesweepKernelINS1_5radix10policy_hubIiN4cuda3std3__45tupleIJ6float2SA_EEEyE10Policy1000ELNS0_9SortOrderE0EiSB_yiiNS1_21identity_decomposer_tEEEvPT5_SH_PT3_PKSI_PT1_PKSM_PT2_PKSQ_T4_iiT6_,"ax",@progbits
	.align	128
        .global         _ZN3cub18CUB_300001_SM_10006detail10radix_sort29DeviceRadixSortOnesweepKernelINS1_5radix10policy_hubIiN4cuda3std3__45tupleIJ6float2SA_EEEyE10Policy1000ELNS0_9SortOrderE0EiSB_yiiNS1_21identity_decomposer_tEEEvPT5_SH_PT3_PKSI_PT1_PKSM_PT2_PKSQ_T4_iiT6_
        .type           _ZN3cub18CUB_300001_SM_10006detail10radix_sort29DeviceRadixSortOnesweepKernelINS1_5radix10policy_hubIiN4cuda3std3__45tupleIJ6float2SA_EEEyE10Policy1000ELNS0_9SortOrderE0EiSB_yiiNS1_21identity_decomposer_tEEEvPT5_SH_PT3_PKSI_PT1_PKSM_PT2_PKSQ_T4_iiT6_,@function
        .size           _ZN3cub18CUB_300001_SM_10006detail10radix_sort29DeviceRadixSortOnesweepKernelINS1_5radix10policy_hubIiN4cuda3std3__45tupleIJ6float2SA_EEEyE10Policy1000ELNS0_9SortOrderE0EiSB_yiiNS1_21identity_decomposer_tEEEvPT5_SH_PT3_PKSI_PT1_PKSM_PT2_PKSQ_T4_iiT6_,(.L_x_591 - _ZN3cub18CUB_300001_SM_10006detail10radix_sort29DeviceRadixSortOnesweepKernelINS1_5radix10policy_hubIiN4cuda3std3__45tupleIJ6float2SA_EEEyE10Policy1000ELNS0_9SortOrderE0EiSB_yiiNS1_21identity_decomposer_tEEEvPT5_SH_PT3_PKSI_PT1_PKSM_PT2_PKSQ_T4_iiT6_)
        .other          _ZN3cub18CUB_300001_SM_10006detail10radix_sort29DeviceRadixSortOnesweepKernelINS1_5radix10policy_hubIiN4cuda3std3__45tupleIJ6float2SA_EEEyE10Policy1000ELNS0_9SortOrderE0EiSB_yiiNS1_21identity_decomposer_tEEEvPT5_SH_PT3_PKSI_PT1_PKSM_PT2_PKSQ_T4_iiT6_,@"STO_CUDA_ENTRY STV_DEFAULT"
_ZN3cub18CUB_300001_SM_10006detail10radix_sort29DeviceRadixSortOnesweepKernelINS1_5radix10policy_hubIiN4cuda3std3__45tupleIJ6float2SA_EEEyE10Policy1000ELNS0_9SortOrderE0EiSB_yiiNS1_21identity_decomposer_tEEEvPT5_SH_PT3_PKSI_PT1_PKSM_PT2_PKSQ_T4_iiT6_:
.text._ZN3cub18CUB_300001_SM_10006detail10radix_sort29DeviceRadixSortOnesweepKernelINS1_5radix10policy_hubIiN4cuda3std3__45tupleIJ6float2SA_EEEyE10Policy1000ELNS0_9SortOrderE0EiSB_yiiNS1_21identity_decomposer_tEEEvPT5_SH_PT3_PKSI_PT1_PKSM_PT2_PKSQ_T4_iiT6_:
        /* <DEDUP_REMOVED lines=16> */
.L_x_225:
[----:B------:R-:W-:Y:S05]  /*0100*/  BSYNC.RECONVERGENT B0 ;  /* 0x0000000000007941 */ /* 0x000fea0003800200 */
.L_x_224:
[----:B------:R-:W-:Y:S01]  /*0110*/  BAR.SYNC.DEFER_BLOCKING 0x0 ;  /* 0x0000000000007b1d */ /* 0x000fe20000010000 */
[----:B0-----:R-:W-:-:S05]  /*0120*/  SHF.R.U32.HI R2, RZ, 0x5, R5 ;  /* 0x00000005ff027819 */ /* 0x001fca0000011605 */
[----:B------:R-:W0:Y:S01]  /*0130*/  LDCU UR4, c[0x0][0x3c0] ;  /* 0x00007800ff0477ac */ /* 0x000e220008000800 */
[----:B------:R-:W1:Y:S01]  /*0140*/  S2R R26, SR_LANEID ;  /* 0x00000000001a7919 */ /* 0x000e620000000000 */
[----:B------:R-:W2:Y:S02]  /*0150*/  LDS R32, [R9+0xa800] ;  /* 0x00a8000009207984 */ /* 0x000ea40000000800 */
[----:B--2---:R-:W-:-:S04]  /*0160*/  IMAD R35, R32, 0xa80, RZ ;  /* 0x00000a8020237824 */ /* 0x004fc800078e02ff */
[----:B------:R-:W-:Y:S01]  /*0170*/  VIADD R8, R35, 0xa80 ;  /* 0x00000a8023087836 */ /* 0x000fe20000000000 */
[----:B------:R-:W-:-:S04]  /*0180*/  SHF.R.S32.HI R7, RZ, 0x1f, R35 ;  /* 0x0000001fff077819 */ /* 0x000fc80000011423 */
[----:B0-----:R-:W-:-:S13]  /*0190*/  ISETP.GT.AND P0, PT, R8, UR4, PT ;  /* 0x0000000408007c0c */ /* 0x001fda000bf04270 */
[----:B-1----:R-:W-:Y:S05]  /*01a0*/  @P0 BRA `(.L_x_226) ;  /* 0x0000000000400947 */ /* 0x002fea0003800000 */
[----:B------:R-:W0:Y:S01]  /*01b0*/  LDCU.64 UR4, c[0x0][0x3a8] ;  /* 0x00007500ff0477ac */ /* 0x000e220008000a00 */
[C---:B------:R-:W-:Y:S02]  /*01c0*/  LOP3.LUT R0, R5.reuse, 0x1f, RZ, 0xc0, !PT ;  /* 0x0000001f05007812 */ /* 0x040fe400078ec0ff */
[----:B------:R-:W-:-:S05]  /*01d0*/  LOP3.LUT R3, R5, 0x3e0, RZ, 0xc0, !PT ;  /* 0x000003e005037812 */ /* 0x000fca00078ec0ff */
[----:B------:R-:W-:-:S05]  /*01e0*/  IMAD R0, R3, 0x7, R0 ;  /* 0x0000000703007824 */ /* 0x000fca00078e0200 */
[----:B------:R-:W-:-:S05]  /*01f0*/  IADD3 R36, P0, PT, R35, R0, RZ ;  /* 0x0000000023247210 */ /* 0x000fca0007f1e0ff */
[----:B------:R-:W-:Y:S01]  /*0200*/  IMAD.X R3, RZ, RZ, R7, P0 ;  /* 0x000000ffff037224 */ /* 0x000fe200000e0607 */
        /* <DEDUP_REMOVED lines=10> */
.L_x_226:
[----:B------:R-:W0:Y:S01]  /*02b0*/  LDCU.64 UR6, c[0x0][0x3a8] ;  /* 0x00007500ff0677ac */ /* 0x000e220008000a00 */
[C---:B------:R-:W-:Y:S01]  /*02c0*/  LOP3.LUT R0, R5.reuse, 0x1f, RZ, 0xc0, !PT ;  /* 0x0000001f05007812 */ /* 0x040fe200078ec0ff */
[----:B------:R-:W-:Y:S01]  /*02d0*/  IMAD.MOV.U32 R33, RZ, RZ, 0x7fffffff ;  /* 0x7fffffffff217424 */ /* 0x000fe200078e00ff */
[----:B------:R-:W-:Y:S01]  /*02e0*/  LOP3.LUT R3, R5, 0x3e0, RZ, 0xc0, !PT ;  /* 0x000003e005037812 */ /* 0x000fe200078ec0ff */
[----:B------:R-:W-:Y:S01]  /*02f0*/  IMAD.MOV.U32 R31, RZ, RZ, 0x7fffffff ;  /* 0x7fffffffff1f7424 */ /* 0x000fe200078e00ff */
[----:B------:R-:W-:Y:S01]  /*0300*/  IADD3 R11, PT, PT, -R35, UR4, RZ ;  /* 0x00000004230b7c10 */ /* 0x000fe2000fffe1ff */
[----:B------:R-:W-:Y:S02]  /*0310*/  IMAD.MOV.U32 R30, RZ, RZ, 0x7fffffff ;  /* 0x7fffffffff1e7424 */ /* 0x000fe400078e00ff */
[----:B------:R-:W-:Y:S02]  /*0320*/  IMAD R0, R3, 0x7, R0 ;  /* 0x0000000703007824 */ /* 0x000fe400078e0200 */
[----:B------:R-:W-:-:S02]  /*0330*/  IMAD.MOV.U32 R29, RZ, RZ, 0x7fffffff ;  /* 0x7fffffffff1d7424 */ /* 0x000fc400078e00ff */
[C---:B------:R-:W-:Y:S01]  /*0340*/  VIADD R6, R0.reuse, 0x20 ;  /* 0x0000002000067836 */ /* 0x040fe20000000000 */
        /* <DEDUP_REMOVED lines=8> */
[-C--:B------:R-:W-:Y:S01]  /*03d0*/  ISETP.GE.AND P2, PT, R12, R11.reuse, PT ;  /* 0x0000000b0c00720c */ /* 0x080fe20003f46270 */
[----:B------:R-:W-:Y:S01]  /*03e0*/  VIADD R12, R0, 0xa0 ;  /* 0x000000a0000c7836 */ /* 0x000fe20000000000 */
[----:B0-----:R-:W-:Y:S01]  /*03f0*/  LEA R6, P6, R36, UR6, 0x2 ;  /* 0x0000000624067c11 */ /* 0x001fe2000f8c10ff */
[----:B------:R-:W-:Y:S01]  /*0400*/  VIADD R14, R0, 0xc0 ;  /* 0x000000c0000e7836 */ /* 0x000fe20000000000 */
[-C--:B------:R-:W-:Y:S01]  /*0410*/  ISETP.GE.AND P4, PT, R10, R11.reuse, PT ;  /* 0x0000000b0a00720c */ /* 0x080fe20003f86270 */
[----:B------:R-:W-:Y:S01]  /*0420*/  IMAD.MOV.U32 R28, RZ, RZ, 0x7fffffff ;  /* 0x7fffffffff1c7424 */ /* 0x000fe200078e00ff */
[----:B------:R-:W-:Y:S01]  /*0430*/  LEA.HI.X R7, R36, UR7, R3, 0x2, P6 ;  /* 0x0000000724077c11 */ /* 0x000fe2000b0f1403 */
[----:B------:R-:W-:Y:S01]  /*0440*/  IMAD.MOV.U32 R27, RZ, RZ, 0x7fffffff ;  /* 0x7fffffffff1b7424 */ /* 0x000fe200078e00ff */
[-C--:B------:R-:W-:Y:S01]  /*0450*/  ISETP.GE.AND P5, PT, R12, R11.reuse, PT ;  /* 0x0000000b0c00720c */ /* 0x080fe20003fa6270 */
[----:B------:R-:W-:Y:S01]  /*0460*/  IMAD.MOV.U32 R34, RZ, RZ, 0x7fffffff ;  /* 0x7fffffffff227424 */ /* 0x000fe200078e00ff */
[----:B------:R-:W-:Y:S01]  /*0470*/  ISETP.GE.AND P6, PT, R14, R11, PT ;  /* 0x0000000b0e00720c */ /* 0x000fe20003fc6270 */
[----:B------:R1:W5:Y:S04]  /*0480*/  @!P3 LDG.E R33, desc[UR8][R6.64] ;  /* 0x000000080621b981 */ /* 0x000368000c1e1900 */
[----:B------:R1:W5:Y:S04]  /*0490*/  @!P1 LDG.E R31, desc[UR8][R6.64+0x80] ;  /* 0x00008008061f9981 */ /* 0x000368000c1e1900 */
[----:B------:R1:W5:Y:S04]  /*04a0*/  @!P0 LDG.E R30, desc[UR8][R6.64+0x100] ;  /* 0x00010008061e8981 */ /* 0x000368000c1e1900 */
[----:B------:R1:W5:Y:S04]  /*04b0*/  @!P2 LDG.E R29, desc[UR8][R6.64+0x180] ;  /* 0x00018008061da981 */ /* 0x000368000c1e1900 */
[----:B------:R1:W5:Y:S04]  /*04c0*/  @!P4 LDG.E R28, desc[UR8][R6.64+0x200] ;  /* 0x00020008061cc981 */ /* 0x000368000c1e1900 */
[----:B------:R1:W5:Y:S04]  /*04d0*/  @!P5 LDG.E R27, desc[UR8][R6.64+0x280] ;  /* 0x00028008061bd981 */ /* 0x000368000c1e1900 */
[----:B------:R1:W5:Y:S02]  /*04e0*/  @!P6 LDG.E R34, desc[UR8][R6.64+0x300] ;  /* 0x000300080622e981 */ /* 0x000364000c1e1900 */
.L_x_227:
[----:B01----:R-:W-:Y:S01]  /*04f0*/  VIMNMX R7, PT, PT, R26, 0xe0, !PT ;  /* 0x000000e01a077848 */ /* 0x003fe20007fe0100 */
[----:B------:R-:W0:Y:S01]  /*0500*/  LDCU UR4, c[0x0][0x3c8] ;  /* 0x00007900ff0477ac */ /* 0x000e220008000800 */
[----:B------:R-:W-:Y:S01]  /*0510*/  BSSY.RECONVERGENT B0, `(.L_x_228) ;  /* 0x000002b000007945 */ /* 0x000fe20003800200 */
[----:B------:R-:W-:Y:S01]  /*0520*/  IMAD.SHL.U32 R6, R2, 0x400, RZ ;  /* 0x0000040002067824 */ /* 0x000fe200078e00ff */
[--C-:B------:R-:W-:Y:S01]  /*0530*/  IADD3 R7, PT, PT, R7, 0x1f, -R26.reuse ;  /* 0x0000001f07077810 */ /* 0x100fe20007ffe81a */
[----:B------:R-:W-:Y:S01]  /*0540*/  UMOV UR5, 0xffffffff ;  /* 0xffffffff00057882 */ /* 0x000fe20000000000 */
[----:B-----5:R-:W-:Y:S02]  /*0550*/  LOP3.LUT R11, R33, 0x80000000, RZ, 0x3c, !PT ;  /* 0x80000000210b7812 */ /* 0x020fe400078e3cff */
[C---:B------:R-:W-:Y:S02]  /*0560*/  ISETP.GE.U32.AND P0, PT, R7.reuse, 0x1e0, PT ;  /* 0x000001e00700780c */ /* 0x040fe40003f06070 */
[----:B------:R-:W-:Y:S01]  /*0570*/  LEA.HI R17, R7, 0x1, RZ, 0x1b ;  /* 0x0000000107117811 */ /* 0x000fe200078fd8ff */
[----:B------:R-:W-:Y:S01]  /*0580*/  IMAD.MOV.U32 R7, RZ, RZ, R26 ;  /* 0x000000ffff077224 */ /* 0x000fe200078e001a */
[----:B------:R-:W-:-:S02]  /*0590*/  LOP3.LUT R10, R31, 0x80000000, RZ, 0x3c, !PT ;  /* 0x800000001f0a7812 */ /* 0x000fc400078e3cff */
[----:B------:R-:W-:Y:S02]  /*05a0*/  LOP3.LUT R18, R17, 0xf, RZ, 0xc0, !PT ;  /* 0x0000000f11127812 */ /* 0x000fe400078ec0ff */
[----:B------:R-:W-:Y:S02]  /*05b0*/  LOP3.LUT R12, R30, 0x80000000, RZ, 0x3c, !PT ;  /* 0x800000001e0c7812 */ /* 0x000fe400078e3cff */
[----:B------:R-:W-:Y:S01]  /*05c0*/  ISETP.NE.AND P1, PT, R18, RZ, PT ;  /* 0x000000ff1200720c */ /* 0x000fe20003f25270 */
[----:B0-----:R-:W-:Y:S01]  /*05d0*/  USHF.L.U32 UR4, UR5, UR4, URZ ;  /* 0x0000000405047299 */ /* 0x001fe200080006ff */
[----:B------:R-:W-:Y:S02]  /*05e0*/  LOP3.LUT R13, R29, 0x80000000, RZ, 0x3c, !PT ;  /* 0x800000001d0d7812 */ /* 0x000fe400078e3cff */
[----:B------:R-:W-:Y:S02]  /*05f0*/  LOP3.LUT R14, R28, 0x80000000, RZ, 0x3c, !PT ;  /* 0x800000001c0e7812 */ /* 0x000fe400078e3cff */
[----:B------:R-:W-:Y:S01]  /*0600*/  LOP3.LUT R15, R27, 0x80000000, RZ, 0x3c, !PT ;  /* 0x800000001b0f7812 */ /* 0x000fe200078e3cff */
[----:B------:R-:W-:Y:S06]  /*0610*/  @!P0 BRA `(.L_x_229) ;  /* 0x0000000000688947 */ /* 0x000fec0003800000 */
[----:B------:R-:W-:Y:S01]  /*0620*/  IMAD R16, R26, 0x4, R6 ;  /* 0x000000041a107824 */ /* 0x000fe200078e0206 */
[----:B------:R-:W-:Y:S01]  /*0630*/  LOP3.LUT R2, R17, 0xffffff0, RZ, 0xc0, !PT ;  /* 0x0ffffff011027812 */ /* 0x000fe200078ec0ff */
[----:B------:R-:W-:-:S03]  /*0640*/  IMAD.MOV.U32 R7, RZ, RZ, R26 ;  /* 0x000000ffff077224 */ /* 0x000fc600078e001a */
[----:B------:R-:W-:Y:S01]  /*0650*/  IADD3 R16, PT, PT, R16, 0x400, R9 ;  /* 0x0000040010107810 */ /* 0x000fe20007ffe009 */
[----:B------:R-:W-:-:S07]  /*0660*/  IMAD.MOV R2, RZ, RZ, -R2 ;  /* 0x000000ffff027224 */ /* 0x000fce00078e0a02 */
.L_x_230:
        /* <DEDUP_REMOVED lines=21> */
.L_x_229:
[----:B------:R-:W-:Y:S05]  /*07c0*/  BSYNC.RECONVERGENT B0 ;  /* 0x0000000000007941 */ /* 0x000fea0003800200 */
.L_x_228:
[----:B------:R-:W-:Y:S01]  /*07d0*/  BSSY.RECONVERGENT B0, `(.L_x_231) ;  /* 0x0000027000007945 */ /* 0x000fe20003800200 */
[----:B------:R-:W-:Y:S01]  /*07e0*/  LOP3.LUT R16, R34, 0x80000000, RZ, 0x3c, !PT ;  /* 0x8000000022107812 */ /* 0x000fe200078e3cff */
[----:B------:R-:W-:Y:S02]  /*07f0*/  IMAD.IADD R2, R9, 0x1, R6 ;  /* 0x0000000109027824 */ /* 0x000fe400078e0206 */
        /* <DEDUP_REMOVED lines=16> */
.L_x_234:
[----:B------:R-:W-:Y:S05]  /*0900*/  BSYNC.RECONVERGENT B1 ;  /* 0x0000000000017941 */ /* 0x000fea0003800200 */
.L_x_233:
        /* <DEDUP_REMOVED lines=14> */
.L_x_235:
[----:B------:R-:W-:Y:S01]  /*09f0*/  VIADD R17, R17, 0x1 ;  /* 0x0000000111117836 */ /* 0x000fe20000000000 */
[----:B------:R0:W-:Y:S04]  /*0a00*/  STS [R6], RZ ;  /* 0x000000ff06007388 */ /* 0x0001e80000000800 */
[----:B------:R-:W-:Y:S01]  /*0a10*/  ISETP.NE.AND P0, PT, R17, RZ, PT ;  /* 0x000000ff1100720c */ /* 0x000fe20003f05270 */
[----:B0-----:R-:W-:-:S12]  /*0a20*/  VIADD R6, R6, 0x80 ;  /* 0x0000008006067836 */ /* 0x001fd80000000000 */
[----:B------:R-:W-:Y:S05]  /*0a30*/  @P0 BRA `(.L_x_235) ;  /* 0xfffffffc00ec0947 */ /* 0x000fea000383ffff */
.L_x_232:
[----:B------:R-:W-:Y:S05]  /*0a40*/  BSYNC.RECONVERGENT B0 ;  /* 0x0000000000007941 */ /* 0x000fea0003800200 */
.L_x_231:
[----:B------:R-:W0:Y:S01]  /*0a50*/  LDCU UR5, c[0x0][0x3c4] ;  /* 0x00007880ff0577ac */ /* 0x000e220008000800 */
[----:B------:R-:W2:Y:S01]  /*0a60*/  LDC.64 R6, c[0x0][0x380] ;  /* 0x0000e000ff067b82 */ /* 0x000ea20000000a00 */
[----:B------:R-:W-:Y:S01]  /*0a70*/  ISETP.GT.U32.AND P2, PT, R5, 0xff, PT ;  /* 0x000000ff0500780c */ /* 0x000fe20003f44070 */
[----:B------:R-:W-:Y:S03]  /*0a80*/  BSSY.RECONVERGENT B0, `(.L_x_236) ;  /* 0x0000046000007945 */ /* 0x000fe60003800200 */
[----:B------:R-:W-:Y:S02]  /*0a90*/  P2R R40, PR, RZ, 0x4 ;  /* 0x00000004ff287803 */ /* 0x000fe40000000000 */
[----:B01----:R-:W-:Y:S02]  /*0aa0*/  SHF.R.U32.HI R18, RZ, UR5, R11 ;  /* 0x00000005ff127c19 */ /* 0x003fe4000801160b */
[----:B------:R-:W-:-:S02]  /*0ab0*/  SHF.R.U32.HI R25, RZ, UR5, R10 ;  /* 0x00000005ff197c19 */ /* 0x000fc4000801160a */
[----:B------:R-:W-:Y:S02]  /*0ac0*/  SHF.R.U32.HI R24, RZ, UR5, R12 ;  /* 0x00000005ff187c19 */ /* 0x000fe4000801160c */
[----:B------:R-:W-:Y:S02]  /*0ad0*/  SHF.R.U32.HI R23, RZ, UR5, R13 ;  /* 0x00000005ff177c19 */ /* 0x000fe4000801160d */
[----:B------:R-:W-:Y:S02]  /*0ae0*/  LOP3.LUT R18, R18, UR4, RZ, 0x30, !PT ;  /* 0x0000000412127c12 */ /* 0x000fe4000f8e30ff */
[----:B------:R-:W-:Y:S02]  /*0af0*/  SHF.R.U32.HI R21, RZ, UR5, R14 ;  /* 0x00000005ff157c19 */ /* 0x000fe4000801160e */
[----:B------:R-:W-:Y:S01]  /*0b00*/  LOP3.LUT R25, R25, UR4, RZ, 0x30, !PT ;  /* 0x0000000419197c12 */ /* 0x000fe2000f8e30ff */
[----:B------:R-:W-:Y:S01]  /*0b10*/  IMAD R17, R18, 0x4, R2 ;  /* 0x0000000412117824 */ /* 0x000fe200078e0202 */
[----:B------:R-:W-:Y:S01]  /*0b20*/  SHF.R.U32.HI R20, RZ, UR5, R15 ;  /* 0x00000005ff147c19 */ /* 0x000fe2000801160f */
[----:B------:R-:W-:Y:S01]  /*0b30*/  NOP ;  /* 0x0000000000007918 */ /* 0x000fe20000000000 */
[----:B------:R-:W-:Y:S01]  /*0b40*/  SHF.R.U32.HI R19, RZ, UR5, R16 ;  /* 0x00000005ff137c19 */ /* 0x000fe20008011610 */
[----:B------:R-:W-:Y:S01]  /*0b50*/  IMAD R22, R25, 0x4, R2 ;  /* 0x0000000419167824 */ /* 0x000fe200078e0202 */
[----:B------:R-:W-:Y:S01]  /*0b60*/  LOP3.LUT R24, R24, UR4, RZ, 0x30, !PT ;  /* 0x0000000418187c12 */ /* 0x000fe2000f8e30ff */
[----:B------:R0:W-:Y:S01]  /*0b70*/  ATOMS.POPC.INC.32 RZ, [R17+URZ] ;  /* 0x0000000011ff7f8c */ /* 0x0001e2000d8000ff */
[----:B------:R-:W-:-:S02]  /*0b80*/  LOP3.LUT R23, R23, UR4, RZ, 0x30, !PT ;  /* 0x0000000417177c12 */ /* 0x000fc4000f8e30ff */
[----:B------:R-:W-:Y:S01]  /*0b90*/  LOP3.LUT R21, R21, UR4, RZ, 0x30, !PT ;  /* 0x0000000415157c12 */ /* 0x000fe2000f8e30ff */
[--C-:B------:R-:W-:Y:S01]  /*0ba0*/  IMAD R37, R24, 0x4, R2.reuse ;  /* 0x0000000418257824 */ /* 0x100fe200078e0202 */
[----:B------:R-:W-:Y:S01]  /*0bb0*/  LOP3.LUT R20, R20, UR4, RZ, 0x30, !PT ;  /* 0x0000000414147c12 */ /* 0x000fe2000f8e30ff */
[--C-:B------:R-:W-:Y:S01]  /*0bc0*/  IMAD R38, R23, 0x4, R2.reuse ;  /* 0x0000000417267824 */ /* 0x100fe200078e0202 */
[----:B------:R-:W-:Y:S01]  /*0bd0*/  LOP3.LUT R19, R19, UR4, RZ, 0x30, !PT ;  /* 0x0000000413137c12 */ /* 0x000fe2000f8e30ff */
[--C-:B------:R-:W-:Y:S01]  /*0be0*/  IMAD R39, R21, 0x4, R2.reuse ;  /* 0x0000000415277824 */ /* 0x100fe200078e0202 */
[----:B------:R1:W-:Y:S01]  /*0bf0*/  ATOMS.POPC.INC.32 RZ, [R22+URZ] ;  /* 0x0000000016ff7f8c */ /* 0x0003e2000d8000ff */
[--C-:B------:R-:W-:Y:S02]  /*0c00*/  IMAD R41, R20, 0x4, R2.reuse ;  /* 0x0000000414297824 */ /* 0x100fe400078e0202 */
[----:B------:R-:W-:Y:S01]  /*0c10*/  IMAD R2, R19, 0x4, R2 ;  /* 0x0000000413027824 */ /* 0x000fe200078e0202 */
[----:B------:R3:W-:Y:S01]  /*0c20*/  ATOMS.POPC.INC.32 RZ, [R37+URZ] ;  /* 0x0000000025ff7f8c */ /* 0x0007e2000d8000ff */
[----:B0-----:R-:W-:-:S03]  /*0c30*/  IMAD.MOV.U32 R17, RZ, RZ, RZ ;  /* 0x000000ffff117224 */ /* 0x001fc600078e00ff */
[----:B------:R3:W-:Y:S01]  /*0c40*/  ATOMS.POPC.INC.32 RZ, [R38+URZ] ;  /* 0x0000000026ff7f8c */ /* 0x0007e2000d8000ff */
[----:B-1----:R-:W-:-:S03]  /*0c50*/  IMAD R22, R5, 0x4, R9 ;  /* 0x0000000405167824 */ /* 0x002fc600078e0209 */
[----:B------:R3:W-:Y:S04]  /*0c60*/  ATOMS.POPC.INC.32 RZ, [R39+URZ] ;  /* 0x0000000027ff7f8c */ /* 0x0007e8000d8000ff */
[----:B------:R3:W-:Y:S04]  /*0c70*/  ATOMS.POPC.INC.32 RZ, [R41+URZ] ;  /* 0x0000000029ff7f8c */ /* 0x0007e8000d8000ff */
[----:B------:R3:W-:Y:S01]  /*0c80*/  ATOMS.POPC.INC.32 RZ, [R2+URZ] ;  /* 0x0000000002ff7f8c */ /* 0x0007e2000d8000ff */
[----:B------:R-:W-:Y:S06]  /*0c90*/  BAR.SYNC.DEFER_BLOCKING 0x0 ;  /* 0x0000000000007b1d */ /* 0x000fec0000010000 */
[----:B--2---:R-:W-:Y:S05]  /*0ca0*/  @P2 BRA `(.L_x_237) ;  /* 0x00000000008c2947 */ /* 0x004fea0003800000 */
[----:B---3--:R-:W-:Y:S04]  /*0cb0*/  LDS R37, [R22] ;  /* 0x0000000016257984 */ /* 0x008fe80000000800 */
[----:B------:R-:W0:Y:S04]  /*0cc0*/  LDS R42, [R22+0x400] ;  /* 0x00040000162a7984 */ /* 0x000e280000000800 */
        /* <DEDUP_REMOVED lines=8> */
[----:B------:R-:W5:Y:S01]  /*0d50*/  LDS R2, [R22+0x2800] ;  /* 0x0028000016027984 */ /* 0x000f620000000800 */
[----:B0-----:R-:W-:-:S03]  /*0d60*/  IMAD.IADD R39, R37, 0x1, R42 ;  /* 0x0000000125277824 */ /* 0x001fc600078e022a */
[----:B------:R-:W-:Y:S01]  /*0d70*/  STS [R22+0x400], R37 ;  /* 0x0004002516007388 */ /* 0x000fe20000000800 */
[----:B-1----:R-:W-:-:S03]  /*0d80*/  IMAD.IADD R41, R39, 0x1, R44 ;  /* 0x0000000127297824 */ /* 0x002fc600078e022c */
[----:B------:R-:W0:Y:S01]  /*0d90*/  LDS R42, [R22+0x2c00] ;  /* 0x002c0000162a7984 */ /* 0x000e220000000800 */
[----:B--2---:R-:W-:-:S03]  /*0da0*/  IMAD.IADD R43, R41, 0x1, R46 ;  /* 0x00000001292b7824 */ /* 0x004fc600078e022e */
[----:B------:R1:W-:Y:S01]  /*0db0*/  STS [R22+0x800], R39 ;  /* 0x0008002716007388 */ /* 0x0003e20000000800 */
        /* <DEDUP_REMOVED lines=13> */
[----:B------:R1:W-:Y:S04]  /*0e90*/  STS [R22+0x2400], R38 ;  /* 0x0024002616007388 */ /* 0x0003e80000000800 */
[----:B------:R1:W-:Y:S04]  /*0ea0*/  STS [R22+0x2800], R53 ;  /* 0x0028003516007388 */ /* 0x0003e80000000800 */
[----:B------:R1:W-:Y:S01]  /*0eb0*/  STS [R22], RZ ;  /* 0x000000ff16007388 */ /* 0x0003e20000000800 */
[----:B0-----:R-:W-:-:S03]  /*0ec0*/  IMAD.IADD R17, R2, 0x1, R42 ;  /* 0x0000000102117824 */ /* 0x001fc600078e022a */
[----:B------:R1:W-:Y:S04]  /*0ed0*/  STS [R22+0x2c00], R2 ;  /* 0x002c000216007388 */ /* 0x0003e80000000800 */
.L_x_237:
[----:B------:R-:W-:Y:S05]  /*0ee0*/  BSYNC.RECONVERGENT B0 ;  /* 0x0000000000007941 */ /* 0x000fea0003800200 */
.L_x_236:
[----:B------:R-:W-:Y:S01]  /*0ef0*/  ISETP.NE.AND P0, PT, R17, 0xa80, PT ;  /* 0x00000a801100780c */ /* 0x000fe20003f05270 */
[----:B---3--:R-:W-:Y:S01]  /*0f00*/  IMAD R37, R32, 0x100, R5 ;  /* 0x0000010020257824 */ /* 0x008fe200078e0205 */
[----:B------:R-:W1:Y:S02]  /*0f10*/  LDCU.64 UR6, c[0x0][0x3b8] ;  /* 0x00007700ff0677ac */ /* 0x000e640008000a00 */
[----:B------:R-:W-:Y:S01]  /*0f20*/  ISETP.LT.U32.AND P0, PT, R5, 0x100, !P0 ;  /* 0x000001000500780c */ /* 0x000fe20004701070 */
[----:B------:R-:W-:Y:S01]  /*0f30*/  IMAD.WIDE R6, R37, 0x4, R6 ;  /* 0x0000000425067825 */ /* 0x000fe200078e0206 */
[----:B------:R-:W-:-:S05]  /*0f40*/  @!P2 LOP3.LUT R37, R17, 0x40000000, RZ, 0xfc, !PT ;  /* 0x400000001125a812 */ /* 0x000fca00078efcff */
[----:B------:R0:W-:Y:S06]  /*0f50*/  @!P2 STG.E.STRONG.SYS desc[UR8][R6.64], R37 ;  /* 0x000000250600a986 */ /* 0x0001ec000c115908 */
[----:B------:R-:W-:Y:S06]  /*0f60*/  BAR.RED.OR.DEFER_BLOCKING 0x0, P0 ;  /* 0x0000000000007b1d */ /* 0x000fec0000014800 */
[----:B------:R-:W2:Y:S01]  /*0f70*/  B2R.RESULT RZ, P0 ;  /* 0x0000000000ff731c */ /* 0x000ea20000004000 */
[----:B-1----:R-:W-:-:S04]  /*0f80*/  LEA R2, P1, R36, UR6, 0x4 ;  /* 0x0000000624027c11 */ /* 0x002fc8000f8220ff */
[----:B------:R-:W-:Y:S01]  /*0f90*/  LEA.HI.X R3, R36, UR7, R3, 0x4, P1 ;  /* 0x0000000724037c11 */ /* 0x000fe200088f2403 */
[----:B0-2---:R-:W-:Y:S08]  /*0fa0*/  @!P0 BRA `(.L_x_238) ;  /* 0x0000000c00608947 */ /* 0x005ff00003800000 */
[----:B------:R-:W0:Y:S01]  /*0fb0*/  LDC.64 R10, c[0x0][0x390] ;  /* 0x0000e400ff0a7b82 */ /* 0x000e220000000a00 */
[C---:B------:R-:W-:Y:S01]  /*0fc0*/  ISETP.GT.U32.AND P0, PT, R5.reuse, R18, PT ;  /* 0x000000120500720c */ /* 0x040fe20003f04070 */
[----:B------:R-:W-:Y:S01]  /*0fd0*/  BSSY B1, `(.L_x_239) ;  /* 0x000002f000017945 */ /* 0x000fe20003800000 */
[----:B------:R-:W-:Y:S02]  /*0fe0*/  IMAD R13, R5, 0x8, R9 ;  /* 0x00000008050d7824 */ /* 0x000fe400078e0209 */
[----:B------:R-:W-:-:S03]  /*0ff0*/  SEL R12, RZ, 0xa80, !P0 ;  /* 0x00000a80ff0c7807 */ /* 0x000fc60004000000 */
[----:B------:R-:W1:Y:S01]  /*1000*/  LDC.64 R14, c[0x0][0x398] ;  /* 0x0000e600ff0e7b82 */ /* 0x000e620000000a00 */
[----:B0-----:R-:W-:Y:S01]  /*1010*/  IMAD.WIDE.U32 R10, R5, 0x8, R10 ;  /* 0x00000008050a7825 */ /* 0x001fe200078e000a */
[----:B------:R-:W-:Y:S06]  /*1020*/  @P2 BRA `(.L_x_240) ;  /* 0x0000000000a42947 */ /* 0x000fec0003800000 */
[----:B-1----:R-:W-:-:S06]  /*1030*/  IMAD.WIDE.U32 R14, R5, 0x8, R14 ;  /* 0x00000008050e7825 */ /* 0x002fcc00078e000e */
[----:B------:R-:W2:Y:S01]  /*1040*/  LDG.E.64 R14, desc[UR8][R14.64] ;  /* 0x000000080e0e7981 */ /* 0x000ea2000c1e1b00 */
[----:B------:R-:W-:Y:S01]  /*1050*/  IMAD.MOV.U32 R16, RZ, RZ, R17 ;  /* 0x000000ffff107224 */ /* 0x000fe200078e0011 */
[----:B--2---:R-:W-:-:S04]  /*1060*/  IADD3 R20, P0, PT, -R12, R14, RZ ;  /* 0x0000000e0c147210 */ /* 0x004fc80007f1e1ff */
[----:B------:R-:W-:Y:S02]  /*1070*/  IADD3.X R21, PT, PT, R15, -0x1, RZ, P0, !PT ;  /* 0xffffffff0f157810 */ /* 0x000fe400007fe4ff */
[----:B------:R-:W-:-:S03]  /*1080*/  ISETP.GE.AND P0, PT, R32, 0x1, PT ;  /* 0x000000012000780c */ /* 0x000fc60003f06270 */
[----:B------:R0:W-:Y:S10]  /*1090*/  STS.64 [R13+0xa800], R20 ;  /* 0x00a800140d007388 */ /* 0x0001f40000000a00 */
[----:B------:R-:W-:Y:S05]  /*10a0*/  @!P0 BRA `(.L_x_241) ;  /* 0x00000000006c8947 */ /* 0x000fea0003800000 */
[----:B------:R-:W-:Y:S01]  /*10b0*/  BSSY B0, `(.L_x_242) ;  /* 0x0000019000007945 */ /* 0x000fe20003800000 */
[----:B------:R-:W-:Y:S02]  /*10c0*/  IMAD.MOV.U32 R19, RZ, RZ, -0x1 ;  /* 0xffffffffff137424 */ /* 0x000fe400078e00ff */
[----:B0-----:R-:W-:Y:S02]  /*10d0*/  IMAD.MOV.U32 R20, RZ, RZ, R32 ;  /* 0x000000ffff147224 */ /* 0x001fe400078e0020 */
[----:B------:R-:W-:-:S07]  /*10e0*/  IMAD.MOV.U32 R16, RZ, RZ, R17 ;  /* 0x000000ffff107224 */ /* 0x000fce00078e0011 */
.L_x_246:
[----:B------:R-:W0:Y:S01]  /*10f0*/  LDC.64 R14, c[0x0][0x380] ;  /* 0x0000e000ff0e7b82 */ /* 0x000e220000000a00 */
[----:B------:R-:W-:Y:S01]  /*1100*/  VIADD R23, R20, 0xffffffff ;  /* 0xffffffff14177836 */ /* 0x000fe20000000000 */
[----:B------:R-:W-:Y:S03]  /*1110*/  BSSY B2, `(.L_x_243) ;  /* 0x0000008000027945 */ /* 0x000fe60003800000 */
[----:B------:R-:W-:-:S04]  /*1120*/  IMAD R21, R23, 0x100, R5 ;  /* 0x0000010017157824 */ /* 0x000fc800078e0205 */
[----:B0-----:R-:W-:-:S07]  /*1130*/  IMAD.WIDE R14, R21, 0x4, R14 ;  /* 0x00000004150e7825 */ /* 0x001fce00078e020e */
.L_x_244:
[----:B------:R-:W-:Y:S05]  /*1140*/  YIELD ;  /* 0x0000000000007946 */ /* 0x000fea0003800000 */
[----:B------:R0:W-:Y:S06]  /*1150*/  MEMBAR.SC.CTA ;  /* 0x0000000000007992 */ /* 0x0001ec0000000000 */
[----:B0-----:R-:W2:Y:S02]  /*1160*/  LDG.E.STRONG.SYS R21, desc[UR8][R14.64] ;  /* 0x000000080e157981 */ /* 0x001ea4000c1f5900 */
[----:B--2---:R-:W-:-:S13]  /*1170*/  ISETP.NE.AND P0, PT, R21, RZ, PT ;  /* 0x000000ff1500720c */ /* 0x004fda0003f05270 */
[----:B------:R-:W-:Y:S05]  /*1180*/  @!P0 BRA `(.L_x_244) ;  /* 0xfffffffc00ec8947 */ /* 0x000fea000383ffff */
[----:B------:R-:W-:Y:S05]  /*1190*/  BSYNC B2 ;  /* 0x0000000000027941 */ /* 0x000fea0003800000 */
.L_x_243:
[----:B------:R-:W-:Y:S01]  /*11a0*/  BSSY.RECONVERGENT B2, `(.L_x_245) ;  /* 0x0000006000027945 */ /* 0x000fe20003800200 */
[C---:B------:R-:W-:Y:S02]  /*11b0*/  ISETP.GT.AND P0, PT, R21.reuse, -0x1, PT ;  /* 0xffffffff1500780c */ /* 0x040fe40003f04270 */
[----:B------:R-:W-:Y:S01]  /*11c0*/  LOP3.LUT R21, R21, 0x3fffffff, RZ, 0xc0, !PT ;  /* 0x3fffffff15157812 */ /* 0x000fe200078ec0ff */
[----:B------:R-:W-:Y:S05]  /*11d0*/  WARPSYNC.EXCLUSIVE R19 ;  /* 0x0000000013007348 */ /* 0x000fea0003a00000 */
[----:B------:R-:W-:-:S05]  /*11e0*/  IMAD.IADD R16, R21, 0x1, R16 ;  /* 0x0000000115107824 */ /* 0x000fca00078e0210 */
[----:B------:R-:W-:-:S07]  /*11f0*/  VOTE.ANY R19, PT, P0 ;  /* 0x0000000000137806 */ /* 0x000fce00000e0100 */
[----:B------:R-:W-:Y:S05]  /*1200*/  BSYNC.RECONVERGENT B2 ;  /* 0x0000000000027941 */ /* 0x000fea0003800200 */
.L_x_245:
[----:B------:R-:W-:Y:S01]  /*1210*/  ISETP.GT.U32.AND P1, PT, R20, 0x1, PT ;  /* 0x000000011400780c */ /* 0x000fe20003f24070 */
[----:B------:R-:W-:-:S12]  /*1220*/  IMAD.MOV.U32 R20, RZ, RZ, R23 ;  /* 0x000000ffff147224 */ /* 0x000fd800078e0017 */
[----:B------:R-:W-:Y:S05]  /*1230*/  @P0 BRA P1, `(.L_x_246) ;  /* 0xfffffffc00ac0947 */ /* 0x000fea000083ffff */
[----:B------:R-:W-:Y:S05]  /*1240*/  BSYNC B0 ;  /* 0x0000000000007941 */ /* 0x000fea0003800000 */
.L_x_242:
[----:B------:R1:W2:Y:S02]  /*1250*/  LDS.64 R20, [R13+0xa800] ;  /* 0x00a800000d147984 */ /* 0x0002a40000000a00 */
.L_x_241:
[C---:B------:R-:W-:Y:S01]  /*1260*/  IMAD.IADD R15, R16.reuse, 0x1, -R17 ;  /* 0x00000001100f7824 */ /* 0x040fe200078e0a11 */
[----:B------:R-:W-:-:S04]  /*1270*/  LOP3.LUT R19, R16, 0x80000000, RZ, 0xfc, !PT ;  /* 0x8000000010137812 */ /* 0x000fc800078efcff */
[C---:B--2---:R-:W-:Y:S01]  /*1280*/  IADD3 R14, P0, PT, R15.reuse, R20, RZ ;  /* 0x000000140f0e7210 */ /* 0x044fe20007f1e0ff */
[----:B------:R2:W-:Y:S03]  /*1290*/  STG.E.STRONG.SYS desc[UR8][R6.64], R19 ;  /* 0x0000001306007986 */ /* 0x0005e6000c115908 */
[----:B------:R-:W-:-:S05]  /*12a0*/  LEA.HI.X.SX32 R15, R15, R21, 0x1, P0 ;  /* 0x000000150f0f7211 */ /* 0x000fca00000f0eff */
[----:B------:R2:W-:Y:S04]  /*12b0*/  STS.64 [R13+0xa800], R14 ;  /* 0x00a8000e0d007388 */ /* 0x0005e80000000a00 */
.L_x_240:
[----:B------:R-:W-:Y:S05]  /*12c0*/  BSYNC B1 ;  /* 0x0000000000017941 */ /* 0x000fea0003800000 */
.L_x_239:
[----:B-12---:R-:W1:Y:S01]  /*12d0*/  LDC.64 R14, c[0x0][0x390] ;  /* 0x0000e400ff0e7b82 */ /* 0x006e620000000a00 */
[----:B------:R-:W-:Y:S07]  /*12e0*/  WARPSYNC.ALL ;  /* 0x0000000000007948 */ /* 0x000fee0003800000 */
[----:B------:R-:W2:Y:S01]  /*12f0*/  LDC R7, c[0x0][0x3c0] ;  /* 0x0000f000ff077b82 */ /* 0x000ea20000000800 */
[----:B-1----:R-:W-:Y:S01]  /*1300*/  ISETP.EQ.U32.AND P1, PT, R14, RZ, PT ;  /* 0x000000ff0e00720c */ /* 0x002fe20003f22070 */
[----:B------:R-:W-:Y:S01]  /*1310*/  IMAD R14, R18, 0x8, R9 ;  /* 0x00000008120e7824 */ /* 0x000fe200078e0209 */
[----:B--2---:R-:W-:-:S04]  /*1320*/  ISETP.GE.AND P0, PT, R8, R7, PT ;  /* 0x000000070800720c */ /* 0x004fc80003f06270 */
[----:B------:R-:W-:-:S04]  /*1330*/  ISETP.EQ.OR.EX P0, PT, R15, RZ, !P0, P1 ;  /* 0x000000ff0f00720c */ /* 0x000fc80004702710 */
[----:B------:R-:W-:-:S13]  /*1340*/  ISETP.GT.U32.OR P0, PT, R5, 0xff, P0 ;  /* 0x000000ff0500780c */ /* 0x000fda0000704470 */
[----:B------:R-:W1:Y:S01]  /*1350*/  @!P0 LDS.64 R4, [R13+0xa800] ;  /* 0x00a800000d048984 */ /* 0x000e620000000a00 */
[--C-:B------:R-:W-:Y:S02]  /*1360*/  @!P0 SHF.R.S32.HI R15, RZ, 0x1f, R17.reuse ;  /* 0x0000001fff0f8819 */ /* 0x100fe40000011411 */
[----:B-1----:R-:W-:-:S04]  /*1370*/  @!P0 IADD3 R4, P1, P2, R4, R12, R17 ;  /* 0x0000000c04048210 */ /* 0x002fc80007a3e011 */
[----:B------:R-:W-:-:S05]  /*1380*/  @!P0 IADD3.X R5, PT, PT, R5, RZ, R15, P1, P2 ;  /* 0x000000ff05058210 */ /* 0x000fca0000fe440f */
[----:B------:R1:W-:Y:S01]  /*1390*/  @!P0 STG.E.64 desc[UR8][R10.64], R4 ;  /* 0x000000040a008986 */ /* 0x0003e2000c101b08 */
[----:B------:R-:W-:Y:S01]  /*13a0*/  BAR.SYNC.DEFER_BLOCKING 0x0 ;  /* 0x0000000000007b1d */ /* 0x000fe20000010000 */
[----:B------:R-:W-:-:S05]  /*13b0*/  ISETP.GT.AND P0, PT, R8, R7, PT ;  /* 0x000000070800720c */ /* 0x000fca0003f04270 */
[----:B------:R-:W2:Y:S08]  /*13c0*/  LDS.64 R14, [R14+0xa800] ;  /* 0x00a800000e0e7984 */ /* 0x000eb00000000a00 */
[----:B-1----:R-:W-:Y:S05]  /*13d0*/  @P0 BRA `(.L_x_247) ;  /* 0x0000000000340947 */ /* 0x002fea0003800000 */
[----:B------:R-:W1:Y:S01]  /*13e0*/  LDCU.64 UR4, c[0x0][0x3a0] ;  /* 0x00007400ff0477ac */ /* 0x000e620008000a00 */
[----:B--2---:R-:W-:-:S05]  /*13f0*/  IADD3 R4, P1, PT, R0, R14, RZ ;  /* 0x0000000e00047210 */ /* 0x004fca0007f3e0ff */
[----:B------:R-:W-:Y:S01]  /*1400*/  IMAD.X R5, RZ, RZ, R15, P1 ;  /* 0x000000ffff057224 */ /* 0x000fe200008e060f */
[----:B-1----:R-:W-:-:S04]  /*1410*/  LEA R8, P1, R4, UR4, 0x2 ;  /* 0x0000000404087c11 */ /* 0x002fc8000f8210ff */
[----:B------:R-:W-:-:S05]  /*1420*/  LEA.HI.X R9, R4, UR5, R5, 0x2, P1 ;  /* 0x0000000504097c11 */ /* 0x000fca00088f1405 */
        /* <DEDUP_REMOVED lines=8> */
.L_x_247:
[----:B------:R-:W1:Y:S01]  /*14b0*/  LDCU.64 UR4, c[0x0][0x3a0] ;  /* 0x00007400ff0477ac */ /* 0x000e620008000a00 */
[----:B------:R-:W-:Y:S01]  /*14c0*/  IMAD R11, R32, -0xa80, R7 ;  /* 0xfffff580200b7824 */ /* 0x000fe200078e0207 */
[C---:B--2---:R-:W-:Y:S01]  /*14d0*/  IADD3 R4, P1, PT, R0.reuse, R14, RZ ;  /* 0x0000000e00047210 */ /* 0x044fe20007f3e0ff */
[C---:B------:R-:W-:Y:S02]  /*14e0*/  VIADD R6, R0.reuse, 0x20 ;  /* 0x0000002000067836 */ /* 0x040fe40000000000 */
[C---:B------:R-:W-:Y:S01]  /*14f0*/  VIADD R10, R0.reuse, 0x40 ;  /* 0x00000040000a7836 */ /* 0x040fe20000000000 */
        /* <DEDUP_REMOVED lines=9> */
[----:B------:R-:W-:Y:S02]  /*1590*/  ISETP.GE.AND P2, PT, R10, R11, PT ;  /* 0x0000000b0a00720c */ /* 0x000fe40003f46270 */
[----:B-1----:R-:W-:-:S04]  /*15a0*/  LEA R8, P1, R4, UR4, 0x2 ;  /* 0x0000000404087c11 */ /* 0x002fc8000f8210ff */
[----:B------:R-:W-:Y:S02]  /*15b0*/  LEA.HI.X R9, R4, UR5, R5, 0x2, P1 ;  /* 0x0000000504097c11 */ /* 0x000fe400088f1405 */
        /* <DEDUP_REMOVED lines=9> */
.L_x_248:
[----:B------:R-:W-:Y:S05]  /*1650*/  @P0 BRA `(.L_x_249) ;  /* 0x00000000003c0947 */ /* 0x000fea0003800000 */
[----:B------:R3:W5:Y:S04]  /*1660*/  LDG.E.64 R10, desc[UR8][R2.64] ;  /* 0x00000008020a7981 */ /* 0x000768000c1e1b00 */
[----:B-12---:R3:W5:Y:S04]  /*1670*/  LDG.E.64 R8, desc[UR8][R2.64+0x8] ;  /* 0x0000080802087981 */ /* 0x006768000c1e1b00 */
[----:B------:R3:W5:Y:S04]  /*1680*/  LDG.E.64 R36, desc[UR8][R2.64+0x200] ;  /* 0x0002000802247981 */ /* 0x000768000c1e1b00 */
[----:B------:R3:W5:Y:S04]  /*1690*/  LDG.E.64 R34, desc[UR8][R2.64+0x208] ;  /* 0x0002080802227981 */ /* 0x000768000c1e1b00 */
[----:B------:R3:W5:Y:S04]  /*16a0*/  LDG.E.64 R30, desc[UR8][R2.64+0x400] ;  /* 0x00040008021e7981 */ /* 0x000768000c1e1b00 */
[----:B------:R3:W5:Y:S04]  /*16b0*/  LDG.E.64 R28, desc[UR8][R2.64+0x408] ;  /* 0x00040808021c7981 */ /* 0x000768000c1e1b00 */
[----:B------:R3:W5:Y:S04]  /*16c0*/  LDG.E.64 R26, desc[UR8][R2.64+0x600] ;  /* 0x00060008021a7981 */ /* 0x000768000c1e1b00 */
[----:B------:R3:W5:Y:S04]  /*16d0*/  LDG.E.64 R24, desc[UR8][R2.64+0x608] ;  /* 0x0006080802187981 */ /* 0x000768000c1e1b00 */
[----:B------:R3:W5:Y:S04]  /*16e0*/  LDG.E.64 R22, desc[UR8][R2.64+0x800] ;  /* 0x0008000802167981 */ /* 0x000768000c1e1b00 */
[----:B0-----:R3:W5:Y:S04]  /*16f0*/  LDG.E.64 R20, desc[UR8][R2.64+0x808] ;  /* 0x0008080802147981 */ /* 0x001768000c1e1b00 */
[----:B------:R3:W5:Y:S04]  /*1700*/  LDG.E.64 R18, desc[UR8][R2.64+0xa00] ;  /* 0x000a000802127981 */ /* 0x000768000c1e1b00 */
[----:B------:R3:W5:Y:S04]  /*1710*/  LDG.E.64 R16, desc[UR8][R2.64+0xa08] ;  /* 0x000a080802107981 */ /* 0x000768000c1e1b00 */
[----:B------:R3:W5:Y:S04]  /*1720*/  LDG.E.64 R12, desc[UR8][R2.64+0xc00] ;  /* 0x000c0008020c7981 */ /* 0x000768000c1e1b00 */
[----:B------:R3:W5:Y:S01]  /*1730*/  LDG.E.64 R14, desc[UR8][R2.64+0xc08] ;  /* 0x000c0808020e7981 */ /* 0x000762000c1e1b00 */
[----:B------:R-:W-:Y:S05]  /*1740*/  BRA `(.L_x_250) ;  /* 0x0000000000a87947 */ /* 0x000fea0003800000 */
.L_x_249:
[----:B------:R-:W-:Y:S02]  /*1750*/  IMAD.IADD R35, R7, 0x1, -R35 ;  /* 0x0000000107237824 */ /* 0x000fe400078e0a23 */
[C---:B------:R-:W-:Y:S02]  /*1760*/  VIADD R6, R0.reuse, 0x20 ;  /* 0x0000002000067836 */ /* 0x040fe40000000000 */
[C---:B-12---:R-:W-:Y:S01]  /*1770*/  VIADD R8, R0.reuse, 0x40 ;  /* 0x0000004000087836 */ /* 0x046fe20000000000 */
[CC--:B------:R-:W-:Y:S01]  /*1780*/  ISETP.GE.AND P6, PT, R0.reuse, R35.reuse, PT ;  /* 0x000000230000720c */ /* 0x0c0fe20003fc6270 */
[----:B------:R-:W-:Y:S01]  /*1790*/  VIADD R10, R0, 0x60 ;  /* 0x00000060000a7836 */ /* 0x000fe20000000000 */
[-C--:B------:R-:W-:Y:S01]  /*17a0*/  ISETP.GE.AND P5, PT, R6, R35.reuse, PT ;  /* 0x000000230600720c */ /* 0x080fe20003fa6270 */
[----:B------:R-:W-:Y:S01]  /*17b0*/  VIADD R6, R0, 0x80 ;  /* 0x0000008000067836 */ /* 0x000fe20000000000 */
[----:B------:R-:W-:Y:S02]  /*17c0*/  ISETP.GE.AND P4, PT, R8, R35, PT ;  /* 0x000000230800720c */ /* 0x000fe40003f86270 */
[----:B------:R-:W-:-:S02]  /*17d0*/  CS2R R8, SRZ ;  /* 0x0000000000087805 */ /* 0x000fc4000001ff00 */
[-C--:B------:R-:W-:Y:S02]  /*17e0*/  ISETP.GE.AND P3, PT, R10, R35.reuse, PT ;  /* 0x000000230a00720c */ /* 0x080fe40003f66270 */
[----:B------:R-:W-:Y:S02]  /*17f0*/  CS2R R10, SRZ ;  /* 0x00000000000a7805 */ /* 0x000fe4000001ff00 */
[-C--:B------:R-:W-:Y:S01]  /*1800*/  ISETP.GE.AND P2, PT, R6, R35.reuse, PT ;  /* 0x000000230600720c */ /* 0x080fe20003f46270 */
[C---:B------:R-:W-:Y:S02]  /*1810*/  VIADD R12, R0.reuse, 0xa0 ;  /* 0x000000a0000c7836 */ /* 0x040fe40000000000 */
[----:B------:R-:W-:Y:S01]  /*1820*/  VIADD R6, R0, 0xc0 ;  /* 0x000000c000067836 */ /* 0x000fe20000000000 */
[----:B------:R1:W5:Y:S02]  /*1830*/  @!P6 LDG.E.64 R10, desc[UR8][R2.64] ;  /* 0x00000008020ae981 */ /* 0x000364000c1e1b00 */
[----:B------:R-:W-:-:S02]  /*1840*/  ISETP.GE.AND P1, PT, R12, R35, PT ;  /* 0x000000230c00720c */ /* 0x000fc40003f26270 */
[----:B------:R1:W5:Y:S01]  /*1850*/  @!P6 LDG.E.64 R8, desc[UR8][R2.64+0x8] ;  /* 0x000008080208e981 */ /* 0x000362000c1e1b00 */
[----:B------:R-:W-:Y:S02]  /*1860*/  ISETP.GE.AND P6, PT, R6, R35, PT ;  /* 0x000000230600720c */ /* 0x000fe40003fc6270 */
[----:B------:R-:W-:Y:S02]  /*1870*/  CS2R R36, SRZ ;  /* 0x0000000000247805 */ /* 0x000fe4000001ff00 */
[----:B------:R-:W-:Y:S02]  /*1880*/  CS2R R34, SRZ ;  /* 0x0000000000227805 */ /* 0x000fe4000001ff00 */
[----:B------:R-:W-:Y:S02]  /*1890*/  CS2R R30, SRZ ;  /* 0x00000000001e7805 */ /* 0x000fe4000001ff00 */
[----:B------:R-:W-:Y:S02]  /*18a0*/  CS2R R28, SRZ ;  /* 0x00000000001c7805 */ /* 0x000fe4000001ff00 */
[----:B------:R-:W-:-:S02]  /*18b0*/  CS2R R26, SRZ ;  /* 0x00000000001a7805 */ /* 0x000fc4000001ff00 */
[----:B------:R-:W-:Y:S02]  /*18c0*/  CS2R R24, SRZ ;  /* 0x0000000000187805 */ /* 0x000fe4000001ff00 */
[----:B------:R-:W-:Y:S02]  /*18d0*/  CS2R R22, SRZ ;  /* 0x0000000000167805 */ /* 0x000fe4000001ff00 */
[----:B0-----:R-:W-:Y:S02]  /*18e0*/  CS2R R20, SRZ ;  /* 0x0000000000147805 */ /* 0x001fe4000001ff00 */
[----:B------:R-:W-:Y:S02]  /*18f0*/  CS2R R18, SRZ ;  /* 0x0000000000127805 */ /* 0x000fe4000001ff00 */
[----:B------:R-:W-:Y:S02]  /*1900*/  CS2R R16, SRZ ;  /* 0x0000000000107805 */ /* 0x000fe4000001ff00 */
[----:B------:R-:W-:-:S02]  /*1910*/  CS2R R12, SRZ ;  /* 0x00000000000c7805 */ /* 0x000fc4000001ff00 */
[----:B------:R-:W-:Y:S01]  /*1920*/  CS2R R14, SRZ ;  /* 0x00000000000e7805 */ /* 0x000fe2000001ff00 */
[----:B------:R1:W5:Y:S04]  /*1930*/  @!P5 LDG.E.64 R36, desc[UR8][R2.64+0x200] ;  /* 0x000200080224d981 */ /* 0x000368000c1e1b00 */
        /* <DEDUP_REMOVED lines=10> */
[----:B------:R1:W5:Y:S02]  /*19e0*/  @!P6 LDG.E.64 R14, desc[UR8][R2.64+0xc08] ;  /* 0x000c0808020ee981 */ /* 0x000364000c1e1b00 */
.L_x_250:
[----:B------:R-:W-:Y:S05]  /*19f0*/  @P0 BRA `(.L_x_251) ;  /* 0x0000000000480947 */ /* 0x000fea0003800000 */
[----:B------:R-:W1:Y:S02]  /*1a00*/  LDCU.64 UR4, c[0x0][0x3b0] ;  /* 0x00007600ff0477ac */ /* 0x000e640008000a00 */
[----:B-1-3--:R-:W-:-:S04]  /*1a10*/  LEA R2, P0, R4, UR4, 0x4 ;  /* 0x0000000404027c11 */ /* 0x00afc8000f8020ff */
[----:B------:R-:W-:-:S05]  /*1a20*/  LEA.HI.X R3, R4, UR5, R5, 0x4, P0 ;  /* 0x0000000504037c11 */ /* 0x000fca00080f2405 */
[----:B-----5:R-:W-:Y:S04]  /*1a30*/  STG.E.64 desc[UR8][R2.64], R10 ;  /* 0x0000000a02007986 */ /* 0x020fe8000c101b08 */
[----:B------:R-:W-:Y:S04]  /*1a40*/  STG.E.64 desc[UR8][R2.64+0x8], R8 ;  /* 0x0000080802007986 */ /* 0x000fe8000c101b08 */
        /* <DEDUP_REMOVED lines=11> */
[----:B------:R-:W-:Y:S01]  /*1b00*/  STG.E.64 desc[UR8][R2.64+0xc08], R14 ;  /* 0x000c080e02007986 */ /* 0x000fe2000c101b08 */
[----:B------:R-:W-:Y:S05]  /*1b10*/  EXIT ;  /* 0x000000000000794d */ /* 0x000fea0003800000 */
.L_x_251:
[----:B------:R-:W0:Y:S01]  /*1b20*/  LDCU.64 UR4, c[0x0][0x3b0] ;  /* 0x00007600ff0477ac */ /* 0x000e220008000a00 */
[----:B------:R-:W-:Y:S02]  /*1b30*/  IMAD R7, R32, -0xa80, R7 ;  /* 0xfffff58020077824 */ /* 0x000fe400078e0207 */
[C---:B-1-3--:R-:W-:Y:S02]  /*1b40*/  VIADD R2, R0.reuse, 0x20 ;  /* 0x0000002000027836 */ /* 0x04afe40000000000 */
[C---:B------:R-:W-:Y:S01]  /*1b50*/  VIADD R6, R0.reuse, 0x40 ;  /* 0x0000004000067836 */ /* 0x040fe20000000000 */
[CC--:B------:R-:W-:Y:S01]  /*1b60*/  ISETP.GE.AND P3, PT, R0.reuse, R7.reuse, PT ;  /* 0x000000070000720c */ /* 0x0c0fe20003f66270 */
[----:B------:R-:W-:Y:S01]  /*1b70*/  VIADD R32, R0, 0x60 ;  /* 0x0000006000207836 */ /* 0x000fe20000000000 */
[-C--:B------:R-:W-:Y:S02]  /*1b80*/  ISETP.GE.AND P2, PT, R2, R7.reuse, PT ;  /* 0x000000070200720c */ /* 0x080fe40003f46270 */
[-C--:B------:R-:W-:Y:S01]  /*1b90*/  ISETP.GE.AND P1, PT, R6, R7.reuse, PT ;  /* 0x000000070600720c */ /* 0x080fe20003f26270 */
[----:B------:R-:W-:Y:S01]  /*1ba0*/  VIADD R6, R0, 0x80 ;  /* 0x0000008000067836 */ /* 0x000fe20000000000 */
[----:B------:R-:W-:-:S02]  /*1bb0*/  ISETP.GE.AND P0, PT, R32, R7, PT ;  /* 0x000000072000720c */ /* 0x000fc40003f06270 */
[----:B0-----:R-:W-:-:S04]  /*1bc0*/  LEA R2, P4, R4, UR4, 0x4 ;  /* 0x0000000404027c11 */ /* 0x001fc8000f8820ff */
[----:B------:R-:W-:Y:S01]  /*1bd0*/  LEA.HI.X R3, R4, UR5, R5, 0x4, P4 ;  /* 0x0000000504037c11 */ /* 0x000fe2000a0f2405 */
[----:B------:R-:W-:Y:S01]  /*1be0*/  VIADD R4, R0, 0xa0 ;  /* 0x000000a000047836 */ /* 0x000fe20000000000 */
[-C--:B------:R-:W-:Y:S01]  /*1bf0*/  ISETP.GE.AND P4, PT, R6, R7.reuse, PT ;  /* 0x000000070600720c */ /* 0x080fe20003f86270 */
[----:B------:R-:W-:Y:S02]  /*1c00*/  VIADD R0, R0, 0xc0 ;  /* 0x000000c000007836 */ /* 0x000fe40000000000 */
[----:B-----5:R0:W-:Y:S01]  /*1c10*/  @!P3 STG.E.64 desc[UR8][R2.64], R10 ;  /* 0x0000000a0200b986 */ /* 0x0201e2000c101b08 */
[-C--:B------:R-:W-:Y:S02]  /*1c20*/  ISETP.GE.AND P5, PT, R4, R7.reuse, PT ;  /* 0x000000070400720c */ /* 0x080fe40003fa6270 */
[----:B------:R-:W-:Y:S01]  /*1c30*/  ISETP.GE.AND P6, PT, R0, R7, PT ;  /* 0x000000070000720c */ /* 0x000fe20003fc6270 */
[----:B------:R0:W-:Y:S04]  /*1c40*/  @!P3 STG.E.64 desc[UR8][R2.64+0x8], R8 ;  /* 0x000008080200b986 */ /* 0x0001e8000c101b08 */
        /* <DEDUP_REMOVED lines=9> */
[----:B------:R0:W-:Y:S01]  /*1ce0*/  @!P5 STG.E.64 desc[UR8][R2.64+0xa08], R16 ;  /* 0x000a08100200d986 */ /* 0x0001e2000c101b08 */
[----:B------:R-:W-:Y:S05]  /*1cf0*/  @P6 EXIT ;  /* 0x000000000000694d */ /* 0x000fea0003800000 */
[----:B------:R-:W-:Y:S04]  /*1d00*/  STG.E.64 desc[UR8][R2.64+0xc00], R12 ;  /* 0x000c000c02007986 */ /* 0x000fe8000c101b08 */
[----:B------:R-:W-:Y:S01]  /*1d10*/  STG.E.64 desc[UR8][R2.64+0xc08], R14 ;  /* 0x000c080e02007986 */ /* 0x000fe2000c101b08 */
[----:B------:R-:W-:Y:S05]  /*1d20*/  EXIT ;  /* 0x000000000000794d */ /* 0x000fea0003800000 */
.L_x_238:
        /* <DEDUP_REMOVED lines=38> */
.L_x_314:
        /* <DEDUP_REMOVED lines=25> */
.L_x_252:
[----:B------:R-:W-:Y:S05]  /*2120*/  WARPSYNC.ALL ;  /* 0x0000000000007948 */ /* 0x000fea0003800000 */
[----:B------:R-:W-:Y:S01]  /*2130*/  BAR.SYNC.DEFER_BLOCKING 0x0 ;  /* 0x0000000000007b1d */ /* 0x000fe20000010000 */
[----:B------:R-:W-:-:S05]  /*2140*/  ISETP.NE.AND P0, PT, R40, RZ, PT ;  /* 0x000000ff2800720c */ /* 0x000fca0003f05270 */
[----:B------:R-:W-:Y:S01]  /*2150*/  BSSY.RECONVERGENT B0, `(.L_x_254) ;  /* 0x0000027000007945 */ /* 0x000fe20003800200 */
[----:B0-----:R-:W0:Y:S07]  /*2160*/  LDS R6, [R6+0x3410] ;  /* 0x0034100006067984 */ /* 0x001e2e0000000800 */
[----:B------:R-:W-:Y:S05]  /*2170*/  @P0 BRA `(.L_x_255) ;  /* 0x0000000000900947 */ /* 0x000fea0003800000 */
[----:B-1----:R-:W0:Y:S04]  /*2180*/  LDS R7, [R22] ;  /* 0x0000000016077984 */ /* 0x002e280000000800 */
        /* <DEDUP_REMOVED lines=35> */
.L_x_255:
[----:B------:R-:W-:Y:S05]  /*23c0*/  BSYNC.RECONVERGENT B0 ;  /* 0x0000000000007941 */ /* 0x000fea0003800200 */
.L_x_254:
[----:B------:R-:W-:Y:S01]  /*23d0*/  BAR.SYNC.DEFER_BLOCKING 0x0 ;  /* 0x0000000000007b1d */ /* 0x000fe20000010000 */
[----:B------:R-:W-:Y:S01]  /*23e0*/  R2P PR, R18, 0x7f ;  /* 0x0000007f12007804 */ /* 0x000fe20000000000 */
[----:B-1----:R-:W-:-:S04]  /*23f0*/  IMAD.MOV.U32 R36, RZ, RZ, RZ ;  /* 0x000000ffff247224 */ /* 0x002fc800078e00ff */
[----:B------:R-:W-:Y:S08]  /*2400*/  BSSY.RECONVERGENT B0, `(.L_x_256) ;  /* 0x0000024000007945 */ /* 0x000ff00003800200 */
[----:B--2---:R-:W-:Y:S02]  /*2410*/  VOTE.ANY R7, PT, P0 ;  /* 0x0000000000077806 */ /* 0x004fe400000e0100 */
        /* <DEDUP_REMOVED lines=20> */
[----:B------:R-:W-:-:S02]  /*2560*/  @!P6 LOP3.LUT R27, RZ, R27, RZ, 0x33, !PT ;  /* 0x0000001bff1be212 */ /* 0x000fc400078e33ff */
[----:B------:R-:W-:Y:S02]  /*2570*/  LOP3.LUT R28, R28, 0x7c00, RZ, 0xc0, !PT ;  /* 0x00007c001c1c7812 */ /* 0x000fe400078ec0ff */
[----:B------:R-:W-:Y:S02]  /*2580*/  VOTE.ANY R29, PT, P0 ;  /* 0x00000000001d7806 */ /* 0x000fe400000e0100 */
[----:B------:R-:W-:Y:S01]  /*2590*/  LOP3.LUT R30, R27, R30, RZ, 0xc0, !PT ;  /* 0x0000001e1b1e7212 */ /* 0x000fe200078ec0ff */
[----:B------:R-:W-:Y:S01]  /*25a0*/  IMAD.IADD R28, R9, 0x1, R28 ;  /* 0x00000001091c7824 */ /* 0x000fe200078e021c */
[----:B------:R-:W-:-:S04]  /*25b0*/  @!P0 LOP3.LUT R29, RZ, R29, RZ, 0x33, !PT ;  /* 0x0000001dff1d8212 */ /* 0x000fc800078e33ff */
[----:B------:R-:W-:-:S04]  /*25c0*/  LOP3.LUT R30, R29, R30, RZ, 0xc0, !PT ;  /* 0x0000001e1d1e7212 */ /* 0x000fc800078ec0ff */
[----:B------:R-:W2:Y:S01]  /*25d0*/  FLO.U32 R27, R30 ;  /* 0x0000001e001b7300 */ /* 0x000ea200000e0000 */
[----:B-1----:R-:W-:Y:S02]  /*25e0*/  LOP3.LUT R33, R7, R30, RZ, 0xc0, !PT ;  /* 0x0000001e07217212 */ /* 0x002fe400078ec0ff */
[----:B--2---:R-:W-:-:S05]  /*25f0*/  ISETP.NE.AND P0, PT, R26, R27, PT ;  /* 0x0000001b1a00720c */ /* 0x004fca0003f05270 */
[----:B------:R-:W1:Y:S08]  /*2600*/  POPC R33, R33 ;  /* 0x0000002100217309 */ /* 0x000e700000000000 */
[----:B------:R-:W-:Y:S05]  /*2610*/  @P0 BRA `(.L_x_257) ;  /* 0x0000000000080947 */ /* 0x000fea0003800000 */
[----:B------:R-:W-:-:S05]  /*2620*/  IMAD R18, R18, 0x4, R28 ;  /* 0x0000000412127824 */ /* 0x000fca00078e021c */
[----:B-1----:R2:W3:Y:S02]  /*2630*/  ATOMS.ADD R36, [R18], R33 ;  /* 0x000000211224738c */ /* 0x0024e40000000000 */
.L_x_257:
[----:B------:R-:W-:Y:S05]  /*2640*/  BSYNC.RECONVERGENT B0 ;  /* 0x0000000000007941 */ /* 0x000fea0003800200 */
.L_x_256:
[----:B------:R-:W-:Y:S01]  /*2650*/  R2P PR, R25, 0x7f ;  /* 0x0000007f19007804 */ /* 0x000fe20000000000 */
[----:B------:R-:W-:Y:S01]  /*2660*/  BSSY.RECONVERGENT B0, `(.L_x_258) ;  /* 0x0000022000007945 */ /* 0x000fe20003800200 */
[----:B------:R-:W-:-:S11]  /*2670*/  IMAD.MOV.U32 R38, RZ, RZ, RZ ;  /* 0x000000ffff267224 */ /* 0x000fd600078e00ff */
[----:B--2---:R-:W-:Y:S02]  /*2680*/  VOTE.ANY R18, PT, P0 ;  /* 0x0000000000127806 */ /* 0x004fe400000e0100 */
        /* <DEDUP_REMOVED lines=23> */
[----:B---3--:R2:W3:Y:S02]  /*2800*/  SHFL.IDX PT, R18, R36, R27, 0x1f ;  /* 0x00001f1b24127589 */ /* 0x0084e400000e0000 */
[----:B------:R-:W4:Y:S01]  /*2810*/  FLO.U32 R29, R30 ;  /* 0x0000001e001d7300 */ /* 0x000f2200000e0000 */
[----:B------:R-:W-:-:S07]  /*2820*/  LOP3.LUT R34, R7, R30, RZ, 0xc0, !PT ;  /* 0x0000001e07227212 */ /* 0x000fce00078ec0ff */
[----:B------:R-:W0:Y:S01]  /*2830*/  POPC R34, R34 ;  /* 0x0000002200227309 */ /* 0x000e220000000000 */
[----:B----4-:R-:W-:-:S13]  /*2840*/  ISETP.NE.AND P0, PT, R26, R29, PT ;  /* 0x0000001d1a00720c */ /* 0x010fda0003f05270 */
[----:B0-23--:R-:W-:Y:S05]  /*2850*/  @P0 BRA `(.L_x_259) ;  /* 0x0000000000080947 */ /* 0x00dfea0003800000 */
[----:B------:R-:W-:-:S05]  /*2860*/  IMAD R25, R25, 0x4, R28 ;  /* 0x0000000419197824 */ /* 0x000fca00078e021c */
[----:B------:R0:W2:Y:S02]  /*2870*/  ATOMS.ADD R38, [R25], R34 ;  /* 0x000000221926738c */ /* 0x0000a40000000000 */
.L_x_259:
[----:B------:R-:W-:Y:S05]  /*2880*/  BSYNC.RECONVERGENT B0 ;  /* 0x0000000000007941 */ /* 0x000fea0003800200 */
.L_x_258:
[----:B------:R-:W-:Y:S01]  /*2890*/  R2P PR, R24, 0x7f ;  /* 0x0000007f18007804 */ /* 0x000fe20000000000 */
[----:B--2---:R2:W3:Y:S01]  /*28a0*/  SHFL.IDX PT, R29, R38, R29, 0x1f ;  /* 0x00001f1d261d7589 */ /* 0x0044e200000e0000 */
[----:B------:R-:W-:Y:S11]  /*28b0*/  BSSY.RECONVERGENT B0, `(.L_x_260) ;  /* 0x0000021000007945 */ /* 0x000ff60003800200 */
[----:B0-----:R-:W-:-:S02]  /*28c0*/  VOTE.ANY R25, PT, P0 ;  /* 0x0000000000197806 */ /* 0x001fc400000e0100 */
[----:B------:R-:W-:Y:S02]  /*28d0*/  VOTE.ANY R30, PT, P1 ;  /* 0x00000000001e7806 */ /* 0x000fe400008e0100 */
[----:B------:R-:W-:Y:S02]  /*28e0*/  @!P0 LOP3.LUT R25, RZ, R25, RZ, 0x33, !PT ;  /* 0x00000019ff198212 */ /* 0x000fe400078e33ff */
[----:B------:R-:W-:Y:S02]  /*28f0*/  VOTE.ANY R36, PT, P2 ;  /* 0x0000000000247806 */ /* 0x000fe400010e0100 */
[----:B------:R-:W-:Y:S02]  /*2900*/  @!P1 LOP3.LUT R30, RZ, R30, RZ, 0x33, !PT ;  /* 0x0000001eff1e9212 */ /* 0x000fe400078e33ff */
[----:B------:R-:W-:Y:S02]  /*2910*/  @!P2 LOP3.LUT R36, RZ, R36, RZ, 0x33, !PT ;  /* 0x00000024ff24a212 */ /* 0x000fe400078e33ff */
[----:B------:R-:W-:-:S02]  /*2920*/  LOP3.LUT R25, R30, R25, RZ, 0xc0, !PT ;  /* 0x000000191e197212 */ /* 0x000fc400078ec0ff */
[----:B------:R-:W-:Y:S02]  /*2930*/  VOTE.ANY R30, PT, P3 ;  /* 0x00000000001e7806 */ /* 0x000fe400018e0100 */
[----:B------:R-:W-:Y:S02]  /*2940*/  LOP3.LUT R25, R36, R25, RZ, 0xc0, !PT ;  /* 0x0000001924197212 */ /* 0x000fe400078ec0ff */
[----:B------:R-:W-:Y:S02]  /*2950*/  LOP3.LUT P0, RZ, R24, 0x80, RZ, 0xc0, !PT ;  /* 0x0000008018ff7812 */ /* 0x000fe4000780c0ff */
[----:B------:R-:W-:Y:S02]  /*2960*/  VOTE.ANY R36, PT, P4 ;  /* 0x0000000000247806 */ /* 0x000fe400020e0100 */
[----:B------:R-:W-:Y:S02]  /*2970*/  @!P3 LOP3.LUT R30, RZ, R30, RZ, 0x33, !PT ;  /* 0x0000001eff1eb212 */ /* 0x000fe400078e33ff */
[----:B------:R-:W-:-:S02]  /*2980*/  @!P4 LOP3.LUT R36, RZ, R36, RZ, 0x33, !PT ;  /* 0x00000024ff24c212 */ /* 0x000fc400078e33ff */
[----:B------:R-:W-:Y:S02]  /*2990*/  LOP3.LUT R25, R30, R25, RZ, 0xc0, !PT ;  /* 0x000000191e197212 */ /* 0x000fe400078ec0ff */
[----:B------:R-:W-:Y:S02]  /*29a0*/  VOTE.ANY R30, PT, P5 ;  /* 0x00000000001e7806 */ /* 0x000fe400028e0100 */
[----:B------:R-:W-:Y:S02]  /*29b0*/  LOP3.LUT R25, R36, R25, RZ, 0xc0, !PT ;  /* 0x0000001924197212 */ /* 0x000fe400078ec0ff */
[----:B------:R-:W-:Y:S02]  /*29c0*/  VOTE.ANY R36, PT, P6 ;  /* 0x0000000000247806 */ /* 0x000fe400030e0100 */
[----:B------:R-:W-:Y:S02]  /*29d0*/  @!P5 LOP3.LUT R30, RZ, R30, RZ, 0x33, !PT ;  /* 0x0000001eff1ed212 */ /* 0x000fe400078e33ff */
[----:B------:R-:W-:-:S02]  /*29e0*/  VOTE.ANY R42, PT, P0 ;  /* 0x00000000002a7806 */ /* 0x000fc400000e0100 */
[----:B------:R-:W-:Y:S02]  /*29f0*/  @!P6 LOP3.LUT R36, RZ, R36, RZ, 0x33, !PT ;  /* 0x00000024ff24e212 */ /* 0x000fe400078e33ff */
[----:B------:R-:W-:Y:S01]  /*2a00*/  LOP3.LUT R25, R30, R25, RZ, 0xc0, !PT ;  /* 0x000000191e197212 */ /* 0x000fe200078ec0ff */
[----:B------:R-:W-:Y:S01]  /*2a10*/  IMAD.MOV.U32 R30, RZ, RZ, RZ ;  /* 0x000000ffff1e7224 */ /* 0x000fe200078e00ff */
[----:B------:R-:W-:Y:S02]  /*2a20*/  @!P0 LOP3.LUT R42, RZ, R42, RZ, 0x33, !PT ;  /* 0x0000002aff2a8212 */ /* 0x000fe400078e33ff */
[----:B------:R-:W-:-:S04]  /*2a30*/  LOP3.LUT R25, R36, R25, RZ, 0xc0, !PT ;  /* 0x0000001924197212 */ /* 0x000fc800078ec0ff */
[----:B------:R-:W-:-:S04]  /*2a40*/  LOP3.LUT R42, R42, R25, RZ, 0xc0, !PT ;  /* 0x000000192a2a7212 */ /* 0x000fc800078ec0ff */
[----:B------:R-:W0:Y:S01]  /*2a50*/  FLO.U32 R25, R42 ;  /* 0x0000002a00197300 */ /* 0x000e2200000e0000 */
[----:B------:R-:W-:-:S07]  /*2a60*/  LOP3.LUT R35, R7, R42, RZ, 0xc0, !PT ;  /* 0x0000002a07237212 */ /* 0x000fce00078ec0ff */
[----:B------:R-:W4:Y:S01]  /*2a70*/  POPC R35, R35 ;  /* 0x0000002300237309 */ /* 0x000f220000000000 */
[----:B0-----:R-:W-:-:S13]  /*2a80*/  ISETP.NE.AND P0, PT, R26, R25, PT ;  /* 0x000000191a00720c */ /* 0x001fda0003f05270 */
[----:B--234-:R-:W-:Y:S05]  /*2a90*/  @P0 BRA `(.L_x_261) ;  /* 0x0000000000080947 */ /* 0x01cfea0003800000 */
[----:B------:R-:W-:-:S05]  /*2aa0*/  IMAD R24, R24, 0x4, R28 ;  /* 0x0000000418187824 */ /* 0x000fca00078e021c */
[----:B------:R0:W2:Y:S02]  /*2ab0*/  ATOMS.ADD R30, [R24], R35 ;  /* 0x00000023181e738c */ /* 0x0000a40000000000 */
.L_x_261:
[----:B------:R-:W-:Y:S05]  /*2ac0*/  BSYNC.RECONVERGENT B0 ;  /* 0x0000000000007941 */ /* 0x000fea0003800200 */
.L_x_260:
[----:B------:R-:W-:Y:S01]  /*2ad0*/  R2P PR, R23, 0x7f ;  /* 0x0000007f17007804 */ /* 0x000fe20000000000 */
[----:B------:R-:W-:Y:S01]  /*2ae0*/  BSSY.RECONVERGENT B0, `(.L_x_262) ;  /* 0x0000022000007945 */ /* 0x000fe20003800200 */
[----:B------:R-:W-:-:S11]  /*2af0*/  IMAD.MOV.U32 R42, RZ, RZ, RZ ;  /* 0x000000ffff2a7224 */ /* 0x000fd600078e00ff */
[----:B0-----:R-:W-:Y:S02]  /*2b00*/  VOTE.ANY R24, PT, P0 ;  /* 0x0000000000187806 */ /* 0x001fe400000e0100 */
        /* <DEDUP_REMOVED lines=23> */
[----:B--2---:R0:W2:Y:S02]  /*2c80*/  SHFL.IDX PT, R24, R30, R25, 0x1f ;  /* 0x00001f191e187589 */ /* 0x0040a400000e0000 */
[----:B------:R-:W3:Y:S01]  /*2c90*/  FLO.U32 R27, R38 ;  /* 0x00000026001b7300 */ /* 0x000ee200000e0000 */
[----:B------:R-:W-:-:S07]  /*2ca0*/  LOP3.LUT R36, R7, R38, RZ, 0xc0, !PT ;  /* 0x0000002607247212 */ /* 0x000fce00078ec0ff */
[----:B------:R-:W4:Y:S01]  /*2cb0*/  POPC R36, R36 ;  /* 0x0000002400247309 */ /* 0x000f220000000000 */
[----:B---3--:R-:W-:-:S13]  /*2cc0*/  ISETP.NE.AND P0, PT, R26, R27, PT ;  /* 0x0000001b1a00720c */ /* 0x008fda0003f05270 */
[----:B0-2-4-:R-:W-:Y:S05]  /*2cd0*/  @P0 BRA `(.L_x_263) ;  /* 0x0000000000080947 */ /* 0x015fea0003800000 */
[----:B------:R-:W-:-:S05]  /*2ce0*/  IMAD R23, R23, 0x4, R28 ;  /* 0x0000000417177824 */ /* 0x000fca00078e021c */
[----:B------:R0:W2:Y:S02]  /*2cf0*/  ATOMS.ADD R42, [R23], R36 ;  /* 0x00000024172a738c */ /* 0x0000a40000000000 */
.L_x_263:
[----:B------:R-:W-:Y:S05]  /*2d00*/  BSYNC.RECONVERGENT B0 ;  /* 0x0000000000007941 */ /* 0x000fea0003800200 */
.L_x_262:
        /* <DEDUP_REMOVED lines=33> */
[----:B------:R-:W-:-:S06]  /*2f20*/  IMAD R30, R21, 0x4, R28 ;  /* 0x00000004151e7824 */ /* 0x000fcc00078e021c */
[----:B------:R0:W2:Y:S02]  /*2f30*/  ATOMS.ADD R30, [R30], R37 ;  /* 0x000000251e1e738c */ /* 0x0000a40000000000 */
.L_x_265:
[----:B------:R-:W-:Y:S05]  /*2f40*/  BSYNC.RECONVERGENT B0 ;  /* 0x0000000000007941 */ /* 0x000fea0003800200 */
.L_x_264:
[----:B------:R-:W-:Y:S01]  /*2f50*/  R2P PR, R20, 0x7f ;  /* 0x0000007f14007804 */ /* 0x000fe20000000000 */
[----:B--2---:R2:W3:Y:S01]  /*2f60*/  SHFL.IDX PT, R30, R30, R23, 0x1f ;  /* 0x00001f171e1e7589 */ /* 0x0044e200000e0000 */
[----:B------:R-:W-:Y:S11]  /*2f70*/  BSSY.RECONVERGENT B0, `(.L_x_266) ;  /* 0x0000021000007945 */ /* 0x000ff60003800200 */
[----:B------:R-:W-:-:S02]  /*2f80*/  VOTE.ANY R21, PT, P0 ;  /* 0x0000000000157806 */ /* 0x000fc400000e0100 */
        /* <DEDUP_REMOVED lines=24> */
[----:B------:R-:W4:Y:S01]  /*3110*/  FLO.U32 R21, R44 ;  /* 0x0000002c00157300 */ /* 0x000f2200000e0000 */
[----:B------:R-:W-:-:S07]  /*3120*/  LOP3.LUT R39, R7, R44, RZ, 0xc0, !PT ;  /* 0x0000002c07277212 */ /* 0x000fce00078ec0ff */
[----:B------:R-:W0:Y:S01]  /*3130*/  POPC R39, R39 ;  /* 0x0000002700277309 */ /* 0x000e220000000000 */
[----:B----4-:R-:W-:-:S13]  /*3140*/  ISETP.NE.AND P0, PT, R26, R21, PT ;  /* 0x000000151a00720c */ /* 0x010fda0003f05270 */
[----:B0-23--:R-:W-:Y:S05]  /*3150*/  @P0 BRA `(.L_x_267) ;  /* 0x0000000000080947 */ /* 0x00dfea0003800000 */
[----:B------:R-:W-:-:S05]  /*3160*/  IMAD R20, R20, 0x4, R28 ;  /* 0x0000000414147824 */ /* 0x000fca00078e021c */
[----:B------:R0:W2:Y:S02]  /*3170*/  ATOMS.ADD R38, [R20], R39 ;  /* 0x000000271426738c */ /* 0x0000a40000000000 */
.L_x_267:
[----:B------:R-:W-:Y:S05]  /*3180*/  BSYNC.RECONVERGENT B0 ;  /* 0x0000000000007941 */ /* 0x000fea0003800200 */
.L_x_266:
[----:B------:R-:W-:Y:S01]  /*3190*/  R2P PR, R19, 0x7f ;  /* 0x0000007f13007804 */ /* 0x000fe20000000000 */
[----:B------:R-:W-:-:S12]  /*31a0*/  BSSY.RECONVERGENT B0, `(.L_x_268) ;  /* 0x0000022000007945 */ /* 0x000fd80003800200 */
        /* <DEDUP_REMOVED lines=20> */
[----:B------:R-:W-:Y:S01]  /*32f0*/  LOP3.LUT R20, R23, R20, RZ, 0xc0, !PT ;  /* 0x0000001417147212 */ /* 0x000fe200078ec0ff */
[----:B------:R-:W-:Y:S01]  /*3300*/  IMAD.MOV.U32 R23, RZ, RZ, RZ ;  /* 0x000000ffff177224 */ /* 0x000fe200078e00ff */
[----:B------:R-:W-:Y:S02]  /*3310*/  @!P0 LOP3.LUT R31, RZ, R31, RZ, 0x33, !PT ;  /* 0x0000001fff1f8212 */ /* 0x000fe400078e33ff */
[----:B------:R-:W-:-:S04]  /*3320*/  LOP3.LUT R20, R25, R20, RZ, 0xc0, !PT ;  /* 0x0000001419147212 */ /* 0x000fc800078ec0ff */
[----:B------:R-:W-:Y:S02]  /*3330*/  LOP3.LUT R42, R31, R20, RZ, 0xc0, !PT ;  /* 0x000000141f2a7212 */ /* 0x000fe400078ec0ff */
[----:B--2---:R0:W2:Y:S02]  /*3340*/  SHFL.IDX PT, R20, R38, R21, 0x1f ;  /* 0x00001f1526147589 */ /* 0x0040a400000e0000 */
[----:B------:R-:W3:Y:S01]  /*3350*/  FLO.U32 R25, R42 ;  /* 0x0000002a00197300 */ /* 0x000ee200000e0000 */
[----:B------:R-:W-:Y:S02]  /*3360*/  LOP3.LUT R7, R7, R42, RZ, 0xc0, !PT ;  /* 0x0000002a07077212 */ /* 0x000fe400078ec0ff */
[----:B---3--:R-:W-:-:S05]  /*3370*/  ISETP.NE.AND P0, PT, R26, R25, PT ;  /* 0x000000191a00720c */ /* 0x008fca0003f05270 */
[----:B------:R0:W3:Y:S08]  /*3380*/  POPC R26, R7 ;  /* 0x00000007001a7309 */ /* 0x0000f00000000000 */
[----:B--2---:R-:W-:Y:S05]  /*3390*/  @P0 BRA `(.L_x_269) ;  /* 0x0000000000080947 */ /* 0x004fea0003800000 */
[----:B------:R-:W-:-:S05]  /*33a0*/  IMAD R19, R19, 0x4, R28 ;  /* 0x0000000413137824 */ /* 0x000fca00078e021c */
[----:B---3--:R2:W4:Y:S02]  /*33b0*/  ATOMS.ADD R23, [R19], R26 ;  /* 0x0000001a1317738c */ /* 0x0085240000000000 */
.L_x_269:
[----:B------:R-:W-:Y:S05]  /*33c0*/  BSYNC.RECONVERGENT B0 ;  /* 0x0000000000007941 */ /* 0x000fea0003800200 */
.L_x_268:
[----:B----4-:R-:W3:Y:S01]  /*33d0*/  SHFL.IDX PT, R23, R23, R25, 0x1f ;  /* 0x00001f1917177589 */ /* 0x010ee200000e0000 */
[----:B-1----:R-:W-:Y:S01]  /*33e0*/  IMAD.IADD R33, R33, 0x1, R18 ;  /* 0x0000000121217824 */ /* 0x002fe200078e0212 */
[----:B------:R-:W-:Y:S01]  /*33f0*/  ISETP.NE.AND P0, PT, R40, RZ, PT ;  /* 0x000000ff2800720c */ /* 0x000fe20003f05270 */
[----:B------:R-:W-:Y:S01]  /*3400*/  IMAD.IADD R34, R34, 0x1, R29 ;  /* 0x0000000122227824 */ /* 0x000fe200078e021d */
[----:B------:R-:W-:Y:S01]  /*3410*/  BAR.SYNC.DEFER_BLOCKING 0x0 ;  /* 0x0000000000007b1d */ /* 0x000fe20000010000 */
[----:B------:R-:W-:Y:S02]  /*3420*/  IMAD.IADD R35, R35, 0x1, R24 ;  /* 0x0000000123237824 */ /* 0x000fe400078e0218 */
[----:B------:R-:W-:Y:S02]  /*3430*/  IMAD.IADD R36, R36, 0x1, R27 ;  /* 0x0000000124247824 */ /* 0x000fe400078e021b */
[----:B------:R-:W-:Y:S01]  /*3440*/  IMAD.IADD R37, R37, 0x1, R30 ;  /* 0x0000000125257824 */ /* 0x000fe200078e021e */
[----:B------:R-:W-:Y:S01]  /*3450*/  BSSY B1, `(.L_x_270) ;  /* 0x0000042000017945 */ /* 0x000fe20003800000 */
[----:B0-----:R-:W-:-:S02]  /*3460*/  IMAD R38, R33, 0x4, R9 ;  /* 0x0000000421267824 */ /* 0x001fc400078e0209 */
[--C-:B------:R-:W-:Y:S02]  /*3470*/  IMAD R7, R34, 0x4, R9.reuse ;  /* 0x0000000422077824 */ /* 0x100fe400078e0209 */
[----:B------:R-:W-:Y:S02]  /*3480*/  IMAD.IADD R39, R39, 0x1, R20 ;  /* 0x0000000127277824 */ /* 0x000fe400078e0214 */
[--C-:B--2---:R-:W-:Y:S02]  /*3490*/  IMAD R19, R35, 0x4, R9.reuse ;  /* 0x0000000423137824 */ /* 0x104fe400078e0209 */
[--C-:B------:R-:W-:Y:S02]  /*34a0*/  IMAD R18, R36, 0x4, R9.reuse ;  /* 0x0000000424127824 */ /* 0x100fe400078e0209 */
[--C-:B------:R-:W-:Y:S02]  /*34b0*/  IMAD R21, R37, 0x4, R9.reuse ;  /* 0x0000000425157824 */ /* 0x100fe400078e0209 */
[----:B------:R-:W-:-:S02]  /*34c0*/  IMAD R20, R39, 0x4, R9 ;  /* 0x0000000427147824 */ /* 0x000fc400078e0209 */
[----:B---3--:R-:W-:Y:S02]  /*34d0*/  IMAD.IADD R40, R26, 0x1, R23 ;  /* 0x000000011a287824 */ /* 0x008fe400078e0217 */
[--C-:B------:R-:W-:Y:S01]  /*34e0*/  IMAD R25, R5, 0x8, R9.reuse ;  /* 0x0000000805197824 */ /* 0x100fe200078e0209 */
[----:B------:R0:W-:Y:S01]  /*34f0*/  STS [R38+-0x4], R11 ;  /* 0xfffffc0b26007388 */ /* 0x0001e20000000800 */
[----:B------:R-:W-:-:S03]  /*3500*/  IMAD R23, R40, 0x4, R9 ;  /* 0x0000000428177824 */ /* 0x000fc600078e0209 */
[----:B------:R0:W-:Y:S04]  /*3510*/  STS [R7+-0x4], R10 ;  /* 0xfffffc0a07007388 */ /* 0x0001e80000000800 */
[----:B------:R0:W-:Y:S04]  /*3520*/  STS [R19+-0x4], R12 ;  /* 0xfffffc0c13007388 */ /* 0x0001e80000000800 */
[----:B------:R0:W-:Y:S04]  /*3530*/  STS [R18+-0x4], R13 ;  /* 0xfffffc0d12007388 */ /* 0x0001e80000000800 */
[----:B------:R0:W-:Y:S04]  /*3540*/  STS [R21+-0x4], R14 ;  /* 0xfffffc0e15007388 */ /* 0x0001e80000000800 */
[----:B------:R0:W-:Y:S04]  /*3550*/  STS [R20+-0x4], R15 ;  /* 0xfffffc0f14007388 */ /* 0x0001e80000000800 */
[----:B------:R0:W-:Y:S01]  /*3560*/  STS [R23+-0x4], R16 ;  /* 0xfffffc1017007388 */ /* 0x0001e20000000800 */
[----:B------:R-:W-:Y:S05]  /*3570*/  @P0 BRA `(.L_x_271) ;  /* 0x0000000000bc0947 */ /* 0x000fea0003800000 */
[----:B------:R-:W0:Y:S02]  /*3580*/  LDCU.64 UR6, c[0x0][0x398] ;  /* 0x00007300ff0677ac */ /* 0x000e240008000a00 */
[----:B0-----:R-:W-:-:S04]  /*3590*/  LEA R12, P0, R5, UR6, 0x3 ;  /* 0x00000006050c7c11 */ /* 0x001fc8000f8018ff */
[----:B------:R-:W-:-:S05]  /*35a0*/  LEA.HI.X R13, R5, UR7, RZ, 0x3, P0 ;  /* 0x00000007050d7c11 */ /* 0x000fca00080f1cff */
[----:B------:R-:W2:Y:S01]  /*35b0*/  LDG.E.64 R10, desc[UR8][R12.64] ;  /* 0x000000080c0a7981 */ /* 0x000ea2000c1e1b00 */
[----:B------:R-:W-:Y:S01]  /*35c0*/  SHF.R.S32.HI R7, RZ, 0x1f, R6 ;  /* 0x0000001fff077819 */ /* 0x000fe20000011406 */
[----:B------:R-:W-:Y:S01]  /*35d0*/  IMAD.MOV.U32 R14, RZ, RZ, R17 ;  /* 0x000000ffff0e7224 */ /* 0x000fe200078e0011 */
[----:B--2---:R-:W-:-:S05]  /*35e0*/  IADD3 R10, P0, PT, -R6, R10, RZ ;  /* 0x0000000a060a7210 */ /* 0x004fca0007f1e1ff */
[----:B------:R-:W-:Y:S01]  /*35f0*/  IMAD.X R11, R11, 0x1, ~R7, P0 ;  /* 0x000000010b0b7824 */ /* 0x000fe200000e0e07 */
[----:B------:R-:W-:-:S04]  /*3600*/  ISETP.GE.AND P0, PT, R32, 0x1, PT ;  /* 0x000000012000780c */ /* 0x000fc80003f06270 */
[----:B------:R0:W-:Y:S09]  /*3610*/  STS.64 [R25+0xa800], R10 ;  /* 0x00a8000a19007388 */ /* 0x0001f20000000a00 */
[----:B------:R-:W-:Y:S05]  /*3620*/  @!P0 BRA `(.L_x_272) ;  /* 0x00000000006c8947 */ /* 0x000fea0003800000 */
[----:B------:R-:W-:Y:S01]  /*3630*/  BSSY B0, `(.L_x_273) ;  /* 0x0000019000007945 */ /* 0x000fe20003800000 */
[----:B------:R-:W-:Y:S02]  /*3640*/  IMAD.MOV.U32 R7, RZ, RZ, -0x1 ;  /* 0xffffffffff077424 */ /* 0x000fe400078e00ff */
[----:B------:R-:W-:Y:S02]  /*3650*/  IMAD.MOV.U32 R12, RZ, RZ, R32 ;  /* 0x000000ffff0c7224 */ /* 0x000fe400078e0020 */
[----:B------:R-:W-:-:S07]  /*3660*/  IMAD.MOV.U32 R14, RZ, RZ, R17 ;  /* 0x000000ffff0e7224 */ /* 0x000fce00078e0011 */
.L_x_277:
[----:B0-----:R-:W0:Y:S01]  /*3670*/  LDC.64 R10, c[0x0][0x380] ;  /* 0x0000e000ff0a7b82 */ /* 0x001e220000000a00 */
[----:B------:R-:W-:Y:S01]  /*3680*/  VIADD R15, R12, 0xffffffff ;  /* 0xffffffff0c0f7836 */ /* 0x000fe20000000000 */
[----:B------:R-:W-:Y:S03]  /*3690*/  BSSY B2, `(.L_x_274) ;  /* 0x0000008000027945 */ /* 0x000fe60003800000 */
[----:B------:R-:W-:-:S04]  /*36a0*/  IMAD R13, R15, 0x100, R5 ;  /* 0x000001000f0d7824 */ /* 0x000fc800078e0205 */
[----:B0-----:R-:W-:-:S07]  /*36b0*/  IMAD.WIDE R10, R13, 0x4, R10 ;  /* 0x000000040d0a7825 */ /* 0x001fce00078e020a */
.L_x_275:
[----:B------:R-:W-:Y:S05]  /*36c0*/  YIELD ;  /* 0x0000000000007946 */ /* 0x000fea0003800000 */
[----:B------:R0:W-:Y:S06]  /*36d0*/  MEMBAR.SC.CTA ;  /* 0x0000000000007992 */ /* 0x0001ec0000000000 */
[----:B0-----:R-:W2:Y:S02]  /*36e0*/  LDG.E.STRONG.SYS R13, desc[UR8][R10.64] ;  /* 0x000000080a0d7981 */ /* 0x001ea4000c1f5900 */
[----:B--2---:R-:W-:-:S13]  /*36f0*/  ISETP.NE.AND P0, PT, R13, RZ, PT ;  /* 0x000000ff0d00720c */ /* 0x004fda0003f05270 */
[----:B------:R-:W-:Y:S05]  /*3700*/  @!P0 BRA `(.L_x_275) ;  /* 0xfffffffc00ec8947 */ /* 0x000fea000383ffff */
[----:B------:R-:W-:Y:S05]  /*3710*/  BSYNC B2 ;  /* 0x0000000000027941 */ /* 0x000fea0003800000 */
.L_x_274:
[----:B------:R-:W-:Y:S01]  /*3720*/  BSSY.RECONVERGENT B2, `(.L_x_276) ;  /* 0x0000006000027945 */ /* 0x000fe20003800200 */
[C---:B------:R-:W-:Y:S02]  /*3730*/  ISETP.GT.AND P0, PT, R13.reuse, -0x1, PT ;  /* 0xffffffff0d00780c */ /* 0x040fe40003f04270 */
[----:B------:R-:W-:Y:S01]  /*3740*/  LOP3.LUT R13, R13, 0x3fffffff, RZ, 0xc0, !PT ;  /* 0x3fffffff0d0d7812 */ /* 0x000fe200078ec0ff */
[----:B------:R-:W-:Y:S05]  /*3750*/  WARPSYNC.EXCLUSIVE R7 ;  /* 0x0000000007007348 */ /* 0x000fea0003a00000 */
[----:B------:R-:W-:-:S05]  /*3760*/  IMAD.IADD R14, R13, 0x1, R14 ;  /* 0x000000010d0e7824 */ /* 0x000fca00078e020e */
[----:B------:R-:W-:-:S07]  /*3770*/  VOTE.ANY R7, PT, P0 ;  /* 0x0000000000077806 */ /* 0x000fce00000e0100 */
[----:B------:R-:W-:Y:S05]  /*3780*/  BSYNC.RECONVERGENT B2 ;  /* 0x0000000000027941 */ /* 0x000fea0003800200 */
.L_x_276:
[----:B------:R-:W-:Y:S01]  /*3790*/  ISETP.GT.U32.AND P1, PT, R12, 0x1, PT ;  /* 0x000000010c00780c */ /* 0x000fe20003f24070 */
[----:B------:R-:W-:-:S12]  /*37a0*/  IMAD.MOV.U32 R12, RZ, RZ, R15 ;  /* 0x000000ffff0c7224 */ /* 0x000fd800078e000f */
[----:B------:R-:W-:Y:S05]  /*37b0*/  @P0 BRA P1, `(.L_x_277) ;  /* 0xfffffffc00ac0947 */ /* 0x000fea000083ffff */
[----:B------:R-:W-:Y:S05]  /*37c0*/  BSYNC B0 ;  /* 0x0000000000007941 */ /* 0x000fea0003800000 */
.L_x_273:
[----:B------:R1:W2:Y:S02]  /*37d0*/  LDS.64 R10, [R25+0xa800] ;  /* 0x00a80000190a7984 */ /* 0x0002a40000000a00 */
.L_x_272:
[----:B------:R-:W3:Y:S01]  /*37e0*/  LDC.64 R12, c[0x0][0x380] ;  /* 0x0000e000ff0c7b82 */ /* 0x000ee20000000a00 */
[C---:B------:R-:W-:Y:S01]  /*37f0*/  IMAD.IADD R15, R14.reuse, 0x1, -R17 ;  /* 0x000000010e0f7824 */ /* 0x040fe200078e0a11 */
[----:B------:R-:W-:Y:S01]  /*3800*/  LOP3.LUT R7, R14, 0x80000000, RZ, 0xfc, !PT ;  /* 0x800000000e077812 */ /* 0x000fe200078efcff */
[----:B------:R-:W-:-:S03]  /*3810*/  IMAD R19, R32, 0x100, R5 ;  /* 0x0000010020137824 */ /* 0x000fc600078e0205 */
[----:B0-2---:R-:W-:-:S04]  /*3820*/  IADD3 R10, P0, PT, R15, R10, RZ ;  /* 0x0000000a0f0a7210 */ /* 0x005fc80007f1e0ff */
[----:B------:R-:W-:-:S05]  /*3830*/  LEA.HI.X.SX32 R11, R15, R11, 0x1, P0 ;  /* 0x0000000b0f0b7211 */ /* 0x000fca00000f0eff */
[----:B------:R2:W-:Y:S01]  /*3840*/  STS.64 [R25+0xa800], R10 ;  /* 0x00a8000a19007388 */ /* 0x0005e20000000a00 */
[----:B---3--:R-:W-:-:S05]  /*3850*/  IMAD.WIDE R12, R19, 0x4, R12 ;  /* 0x00000004130c7825 */ /* 0x008fca00078e020c */
[----:B------:R2:W-:Y:S02]  /*3860*/  STG.E.STRONG.SYS desc[UR8][R12.64], R7 ;  /* 0x000000070c007986 */ /* 0x0005e4000c115908 */
.L_x_271:
[----:B------:R-:W-:Y:S05]  /*3870*/  BSYNC B1 ;  /* 0x0000000000017941 */ /* 0x000fea0003800000 */
.L_x_270:
[----:B------:R-:W3:Y:S08]  /*3880*/  LDC R41, c[0x0][0x3c0] ;  /* 0x0000f000ff297b82 */ /* 0x000ef00000000800 */
[----:B0-2---:R-:W0:Y:S01]  /*3890*/  LDC.64 R12, c[0x0][0x390] ;  /* 0x0000e400ff0c7b82 */ /* 0x005e220000000a00 */
[----:B---3--:R-:W-:Y:S02]  /*38a0*/  ISETP.GE.AND P0, PT, R8, R41, PT ;  /* 0x000000290800720c */ /* 0x008fe40003f06270 */
[----:B0-----:R-:W-:-:S04]  /*38b0*/  ISETP.EQ.U32.AND P1, PT, R12, RZ, PT ;  /* 0x000000ff0c00720c */ /* 0x001fc80003f22070 */
[----:B------:R-:W-:-:S04]  /*38c0*/  ISETP.EQ.OR.EX P0, PT, R13, RZ, !P0, P1 ;  /* 0x000000ff0d00720c */ /* 0x000fc80004702710 */
[----:B------:R-:W-:-:S13]  /*38d0*/  ISETP.GT.U32.OR P0, PT, R5, 0xff, P0 ;  /* 0x000000ff0500780c */ /* 0x000fda0000704470 */
[----:B------:R-:W-:Y:S05]  /*38e0*/  @P0 BRA `(.L_x_278) ;  /* 0x0000000000200947 */ /* 0x000fea0003800000 */
[----:B------:R-:W0:Y:S01]  /*38f0*/  LDS.64 R10, [R25+0xa800] ;  /* 0x00a80000190a7984 */ /* 0x000e220000000a00 */
[C---:B------:R-:W-:Y:S02]  /*3900*/  LEA R12, P2, R5.reuse, R12, 0x3 ;  /* 0x0000000c050c7211 */ /* 0x040fe400078418ff */
[--C-:B------:R-:W-:Y:S02]  /*3910*/  SHF.R.S32.HI R7, RZ, 0x1f, R17.reuse ;  /* 0x0000001fff077819 */ /* 0x100fe40000011411 */
[----:B------:R-:W-:Y:S02]  /*3920*/  LEA.HI.X R13, R5, R13, RZ, 0x3, P2 ;  /* 0x0000000d050d7211 */ /* 0x000fe400010f1cff */
[----:B0-----:R-:W-:Y:S02]  /*3930*/  IADD3 R10, P0, P1, R10, R6, R17 ;  /* 0x000000060a0a7210 */ /* 0x001fe4000791e011 */
[----:B------:R-:W-:-:S04]  /*3940*/  SHF.R.S32.HI R6, RZ, 0x1f, R6 ;  /* 0x0000001fff067819 */ /* 0x000fc80000011406 */
[----:B------:R-:W-:-:S05]  /*3950*/  IADD3.X R11, PT, PT, R11, R6, R7, P0, P1 ;  /* 0x000000060b0b7210 */ /* 0x000fca00007e2407 */
[----:B------:R0:W-:Y:S02]  /*3960*/  STG.E.64 desc[UR8][R12.64], R10 ;  /* 0x0000000a0c007986 */ /* 0x0001e4000c101b08 */
.L_x_278:
[----:B------:R-:W-:Y:S01]  /*3970*/  ISETP.GT.AND P0, PT, R8, R41, PT ;  /* 0x000000290800720c */ /* 0x000fe20003f04270 */
[----:B------:R-:W-:Y:S05]  /*3980*/  WARPSYNC.ALL ;  /* 0x0000000000007948 */ /* 0x000fea0003800000 */
[----:B------:R-:W-:Y:S07]  /*3990*/  BAR.SYNC.DEFER_BLOCKING 0x0 ;  /* 0x0000000000007b1d */ /* 0x000fee0000010000 */
[----:B------:R-:W-:Y:S05]  /*39a0*/  @P0 BRA `(.L_x_279) ;  /* 0x00000004005c0947 */ /* 0x000fea0003800000 */
[----:B------:R-:W2:Y:S01]  /*39b0*/  LDS R4, [R22] ;  /* 0x0000000016047984 */ /* 0x000ea20000000800 */
[----:B------:R-:W2:Y:S01]  /*39c0*/  LDCU UR5, c[0x0][0x3c4] ;  /* 0x00007880ff0577ac */ /* 0x000ea20008000800 */
[----:B------:R-:W3:Y:S01]  /*39d0*/  LDCU.64 UR6, c[0x0][0x3a0] ;  /* 0x00007400ff0677ac */ /* 0x000ee20008000a00 */
[----:B--2---:R-:W-:Y:S02]  /*39e0*/  SHF.R.U32.HI R6, RZ, UR5, R4 ;  /* 0x00000005ff067c19 */ /* 0x004fe40008011604 */
[----:B------:R-:W-:Y:S02]  /*39f0*/  LOP3.LUT R15, R4, 0x80000000, RZ, 0x3c, !PT ;  /* 0x80000000040f7812 */ /* 0x000fe400078e3cff */
[----:B------:R-:W-:-:S05]  /*3a00*/  LOP3.LUT R6, R6, UR4, RZ, 0x30, !PT ;  /* 0x0000000406067c12 */ /* 0x000fca000f8e30ff */
[----:B------:R-:W-:-:S06]  /*3a10*/  IMAD R7, R6, 0x8, R9 ;  /* 0x0000000806077824 */ /* 0x000fcc00078e0209 */
[----:B------:R-:W2:Y:S02]  /*3a20*/  LDS.64 R6, [R7+0xa800] ;  /* 0x00a8000007067984 */ /* 0x000ea40000000a00 */
[----:B--2---:R-:W-:-:S05]  /*3a30*/  IADD3 R6, P1, PT, R6, R5, RZ ;  /* 0x0000000506067210 */ /* 0x004fca0007f3e0ff */
[----:B0-----:R-:W-:Y:S01]  /*3a40*/  IMAD.X R11, RZ, RZ, R7, P1 ;  /* 0x000000ffff0b7224 */ /* 0x001fe200008e0607 */
[----:B---3--:R-:W-:-:S04]  /*3a50*/  LEA R10, P1, R6, UR6, 0x2 ;  /* 0x00000006060a7c11 */ /* 0x008fc8000f8210ff */
[----:B------:R-:W-:-:S05]  /*3a60*/  LEA.HI.X R11, R6, UR7, R11, 0x2, P1 ;  /* 0x00000007060b7c11 */ /* 0x000fca00088f140b */
[----:B------:R-:W-:Y:S01]  /*3a70*/  STG.E desc[UR8][R10.64], R15 ;  /* 0x0000000f0a007986 */ /* 0x000fe2000c101908 */
[----:B------:R-:W-:-:S03]  /*3a80*/  NOP ;  /* 0x0000000000007918 */ /* 0x000fc60000000000 */
[----:B------:R-:W0:Y:S02]  /*3a90*/  LDS R4, [R22+0x600] ;  /* 0x0006000016047984 */ /* 0x000e240000000800 */
[----:B0-----:R-:W-:Y:S02]  /*3aa0*/  SHF.R.U32.HI R6, RZ, UR5, R4 ;  /* 0x00000005ff067c19 */ /* 0x001fe40008011604 */
[----:B------:R-:W-:Y:S02]  /*3ab0*/  LOP3.LUT R15, R4, 0x80000000, RZ, 0x3c, !PT ;  /* 0x80000000040f7812 */ /* 0x000fe400078e3cff */
[----:B------:R-:W-:-:S05]  /*3ac0*/  LOP3.LUT R6, R6, UR4, RZ, 0x30, !PT ;  /* 0x0000000406067c12 */ /* 0x000fca000f8e30ff */
[----:B------:R-:W-:-:S06]  /*3ad0*/  IMAD R7, R6, 0x8, R9 ;  /* 0x0000000806077824 */ /* 0x000fcc00078e0209 */
[----:B------:R-:W0:Y:S02]  /*3ae0*/  LDS.64 R6, [R7+0xa800] ;  /* 0x00a8000007067984 */ /* 0x000e240000000a00 */
[----:B0-----:R-:W-:-:S05]  /*3af0*/  IADD3 R6, P1, PT, R6, R5, RZ ;  /* 0x0000000506067210 */ /* 0x001fca0007f3e0ff */
[----:B------:R-:W-:Y:S01]  /*3b00*/  IMAD.X R13, RZ, RZ, R7, P1 ;  /* 0x000000ffff0d7224 */ /* 0x000fe200008e0607 */
[----:B------:R-:W-:-:S04]  /*3b10*/  LEA R12, P1, R6, UR6, 0x2 ;  /* 0x00000006060c7c11 */ /* 0x000fc8000f8210ff */
        /* <DEDUP_REMOVED lines=52> */
[----:B0-----:R-:W-:-:S04]  /*3e60*/  SHF.R.U32.HI R4, RZ, UR5, R8 ;  /* 0x00000005ff047c19 */ /* 0x001fc80008011608 */
[----:B------:R-:W-:-:S05]  /*3e70*/  LOP3.LUT R4, R4, UR4, RZ, 0x30, !PT ;  /* 0x0000000404047c12 */ /* 0x000fca000f8e30ff */
[----:B------:R-:W-:-:S06]  /*3e80*/  IMAD R6, R4, 0x8, R9 ;  /* 0x0000000804067824 */ /* 0x000fcc00078e0209 */
[----:B------:R-:W0:Y:S02]  /*3e90*/  LDS.64 R6, [R6+0xa800] ;  /* 0x00a8000006067984 */ /* 0x000e240000000a00 */
[----:B0-----:R-:W-:-:S05]  /*3ea0*/  IADD3 R5, P1, PT, R6, R5, RZ ;  /* 0x0000000506057210 */ /* 0x001fca0007f3e0ff */
[----:B------:R-:W-:Y:S01]  /*3eb0*/  IMAD.X R10, RZ, RZ, R7, P1 ;  /* 0x000000ffff0a7224 */ /* 0x000fe200008e0607 */
[C---:B------:R-:W-:Y:S02]  /*3ec0*/  LEA R4, P1, R5.reuse, UR6, 0x2 ;  /* 0x0000000605047c11 */ /* 0x040fe4000f8210ff */
[----:B------:R-:W-:Y:S02]  /*3ed0*/  LOP3.LUT R7, R8, 0x80000000, RZ, 0x3c, !PT ;  /* 0x8000000008077812 */ /* 0x000fe400078e3cff */
[----:B------:R-:W-:-:S05]  /*3ee0*/  LEA.HI.X R5, R5, UR7, R10, 0x2, P1 ;  /* 0x0000000705057c11 */ /* 0x000fca00088f140a */
[----:B------:R0:W-:Y:S01]  /*3ef0*/  STG.E desc[UR8][R4.64+0x2400], R7 ;  /* 0x0024000704007986 */ /* 0x0001e2000c101908 */
[----:B------:R-:W-:Y:S01]  /*3f00*/  NOP ;  /* 0x0000000000007918 */ /* 0x000fe20000000000 */
[----:B------:R-:W-:Y:S05]  /*3f10*/  BRA `(.L_x_280) ;  /* 0x0000000800147947 */ /* 0x000fea0003800000 */
.L_x_279:
[----:B0-----:R-:W-:Y:S01]  /*3f20*/  IMAD R13, R32, -0xa80, R41 ;  /* 0xfffff580200d7824 */ /* 0x001fe200078e0229 */
[----:B------:R-:W-:Y:S01]  /*3f30*/  BSSY.RECONVERGENT B0, `(.L_x_281) ;  /* 0x000001b000007945 */ /* 0x000fe20003800200 */
[C---:B------:R-:W-:Y:S02]  /*3f40*/  VIADD R6, R5.reuse, 0x180 ;  /* 0x0000018005067836 */ /* 0x040fe40000000000 */
[C---:B------:R-:W-:Y:S01]  /*3f50*/  VIADD R7, R5.reuse, 0x300 ;  /* 0x0000030005077836 */ /* 0x040fe20000000000 */
[CC--:B------:R-:W-:Y:S01]  /*3f60*/  ISETP.GE.AND P6, PT, R5.reuse, R13.reuse, PT ;  /* 0x0000000d0500720c */ /* 0x0c0fe20003fc6270 */
[C---:B------:R-:W-:Y:S01]  /*3f70*/  VIADD R8, R5.reuse, 0x480 ;  /* 0x0000048005087836 */ /* 0x040fe20000000000 */
[-C--:B------:R-:W-:Y:S01]  /*3f80*/  ISETP.GE.AND P2, PT, R6, R13.reuse, PT ;  /* 0x0000000d0600720c */ /* 0x080fe20003f46270 */
[----:B------:R-:W-:Y:S01]  /*3f90*/  VIADD R6, R5, 0x600 ;  /* 0x0000060005067836 */ /* 0x000fe20000000000 */
[-C--:B------:R-:W-:Y:S01]  /*3fa0*/  ISETP.GE.AND P3, PT, R7, R13.reuse, PT ;  /* 0x0000000d0700720c */ /* 0x080fe20003f66270 */
[C---:B------:R-:W-:Y:S01]  /*3fb0*/  VIADD R7, R5.reuse, 0x780 ;  /* 0x0000078005077836 */ /* 0x040fe20000000000 */
[-C--:B------:R-:W-:Y:S01]  /*3fc0*/  ISETP.GE.AND P4, PT, R8, R13.reuse, PT ;  /* 0x0000000d0800720c */ /* 0x080fe20003f86270 */
[----:B------:R-:W-:Y:S01]  /*3fd0*/  VIADD R12, R5, 0x900 ;  /* 0x00000900050c7836 */ /* 0x000fe20000000000 */
[----:B------:R-:W-:-:S02]  /*3fe0*/  ISETP.GE.AND P5, PT, R6, R13, PT ;  /* 0x0000000d0600720c */ /* 0x000fc40003fa6270 */
[----:B------:R-:W-:-:S03]  /*3ff0*/  ISETP.GE.AND P1, PT, R7, R13, PT ;  /* 0x0000000d0700720c */ /* 0x000fc60003f26270 */
[----:B------:R-:W-:Y:S10]  /*4000*/  @P6 BRA `(.L_x_282) ;  /* 0x0000000000346947 */ /* 0x000ff40003800000 */
[----:B------:R-:W0:Y:S01]  /*4010*/  LDS R8, [R22] ;  /* 0x0000000016087984 */ /* 0x000e220000000800 */
[----:B------:R-:W0:Y:S01]  /*4020*/  LDCU UR5, c[0x0][0x3c4] ;  /* 0x00007880ff0577ac */ /* 0x000e220008000800 */
[----:B------:R-:W2:Y:S01]  /*4030*/  LDCU.64 UR6, c[0x0][0x3a0] ;  /* 0x00007400ff0677ac */ /* 0x000ea20008000a00 */
[----:B0-----:R-:W-:-:S04]  /*4040*/  SHF.R.U32.HI R6, RZ, UR5, R8 ;  /* 0x00000005ff067c19 */ /* 0x001fc80008011608 */
[----:B------:R-:W-:-:S05]  /*4050*/  LOP3.LUT R6, R6, UR4, RZ, 0x30, !PT ;  /* 0x0000000406067c12 */ /* 0x000fca000f8e30ff */
[----:B------:R-:W-:-:S05]  /*4060*/  IMAD R10, R6, 0x8, R9 ;  /* 0x00000008060a7824 */ /* 0x000fca00078e0209 */
[----:B------:R-:W0:Y:S02]  /*4070*/  LDS.64 R6, [R10+0xa800] ;  /* 0x00a800000a067984 */ /* 0x000e240000000a00 */
[----:B0-----:R-:W-:-:S05]  /*4080*/  IADD3 R11, P6, PT, R6, R5, RZ ;  /* 0x00000005060b7210 */ /* 0x001fca0007fde0ff */
[----:B------:R-:W-:Y:S01]  /*4090*/  IMAD.X R14, RZ, RZ, R7, P6 ;  /* 0x000000ffff0e7224 */ /* 0x000fe200030e0607 */
[----:B--2---:R-:W-:-:S04]  /*40a0*/  LEA R6, P6, R11, UR6, 0x2 ;  /* 0x000000060b067c11 */ /* 0x004fc8000f8c10ff */
[----:B------:R-:W-:Y:S02]  /*40b0*/  LEA.HI.X R7, R11, UR7, R14, 0x2, P6 ;  /* 0x000000070b077c11 */ /* 0x000fe4000b0f140e */
[----:B------:R-:W-:-:S05]  /*40c0*/  LOP3.LUT R11, R8, 0x80000000, RZ, 0x3c, !PT ;  /* 0x80000000080b7812 */ /* 0x000fca00078e3cff */
[----:B------:R0:W-:Y:S02]  /*40d0*/  STG.E desc[UR8][R6.64], R11 ;  /* 0x0000000b06007986 */ /* 0x0001e4000c101908 */
.L_x_282:
[----:B------:R-:W-:Y:S05]  /*40e0*/  BSYNC.RECONVERGENT B0 ;  /* 0x0000000000007941 */ /* 0x000fea0003800200 */
.L_x_281:
[----:B------:R-:W-:Y:S01]  /*40f0*/  NOP ;  /* 0x0000000000007918 */ /* 0x000fe20000000000 */
[----:B------:R-:W-:Y:S01]  /*4100*/  BSSY.RECONVERGENT B0, `(.L_x_283) ;  /* 0x0000010000007945 */ /* 0x000fe20003800200 */
[----:B------:R-:W-:-:S03]  /*4110*/  ISETP.GE.AND P6, PT, R12, R13, PT ;  /* 0x0000000d0c00720c */ /* 0x000fc60003fc6270 */
[----:B------:R-:W-:Y:S10]  /*4120*/  @P2 BRA `(.L_x_284) ;  /* 0x0000000000342947 */ /* 0x000ff40003800000 */
[----:B------:R-:W0:Y:S01]  /*4130*/  LDS R8, [R22+0x600] ;  /* 0x0006000016087984 */ /* 0x000e220000000800 */
        /* <DEDUP_REMOVED lines=12> */
.L_x_284:
[----:B------:R-:W-:Y:S05]  /*4200*/  BSYNC.RECONVERGENT B0 ;  /* 0x0000000000007941 */ /* 0x000fea0003800200 */
.L_x_283:
[----:B------:R-:W-:Y:S01]  /*4210*/  NOP ;  /* 0x0000000000007918 */ /* 0x000fe20000000000 */
[----:B------:R-:W-:Y:S04]  /*4220*/  BSSY.RECONVERGENT B0, `(.L_x_285) ;  /* 0x000000f000007945 */ /* 0x000fe80003800200 */
[----:B------:R-:W-:Y:S05]  /*4230*/  @P3 BRA `(.L_x_286) ;  /* 0x0000000000343947 */ /* 0x000fea0003800000 */
[----:B------:R-:W0:Y:S01]  /*4240*/  LDS R8, [R22+0xc00] ;  /* 0x000c000016087984 */ /* 0x000e220000000800 */
[----:B------:R-:W0:Y:S01]  /*4250*/  LDCU UR5, c[0x0][0x3c4] ;  /* 0x00007880ff0577ac */ /* 0x000e220008000800 */
[----:B------:R-:W3:Y:S01]  /*4260*/  LDCU.64 UR6, c[0x0][0x3a0] ;  /* 0x00007400ff0677ac */ /* 0x000ee20008000a00 */
[----:B0-2---:R-:W-:-:S04]  /*4270*/  SHF.R.U32.HI R6, RZ, UR5, R8 ;  /* 0x00000005ff067c19 */ /* 0x005fc80008011608 */
[----:B------:R-:W-:-:S05]  /*4280*/  LOP3.LUT R6, R6, UR4, RZ, 0x30, !PT ;  /* 0x0000000406067c12 */ /* 0x000fca000f8e30ff */
[----:B------:R-:W-:-:S05]  /*4290*/  IMAD R10, R6, 0x8, R9 ;  /* 0x00000008060a7824 */ /* 0x000fca00078e0209 */
[----:B------:R-:W0:Y:S02]  /*42a0*/  LDS.64 R6, [R10+0xa800] ;  /* 0x00a800000a067984 */ /* 0x000e240000000a00 */
[----:B0-----:R-:W-:-:S05]  /*42b0*/  IADD3 R11, P2, PT, R6, R5, RZ ;  /* 0x00000005060b7210 */ /* 0x001fca0007f5e0ff */
[----:B------:R-:W-:Y:S01]  /*42c0*/  IMAD.X R12, RZ, RZ, R7, P2 ;  /* 0x000000ffff0c7224 */ /* 0x000fe200010e0607 */
[----:B---3--:R-:W-:-:S04]  /*42d0*/  LEA R6, P2, R11, UR6, 0x2 ;  /* 0x000000060b067c11 */ /* 0x008fc8000f8410ff */
[----:B------:R-:W-:Y:S02]  /*42e0*/  LEA.HI.X R7, R11, UR7, R12, 0x2, P2 ;  /* 0x000000070b077c11 */ /* 0x000fe400090f140c */
[----:B------:R-:W-:-:S05]  /*42f0*/  LOP3.LUT R11, R8, 0x80000000, RZ, 0x3c, !PT ;  /* 0x80000000080b7812 */ /* 0x000fca00078e3cff */
[----:B------:R3:W-:Y:S02]  /*4300*/  STG.E desc[UR8][R6.64+0xc00], R11 ;  /* 0x000c000b06007986 */ /* 0x0007e4000c101908 */
.L_x_286:
[----:B------:R-:W-:Y:S05]  /*4310*/  BSYNC.RECONVERGENT B0 ;  /* 0x0000000000007941 */ /* 0x000fea0003800200 */
.L_x_285:
[----:B------:R-:W-:Y:S01]  /*4320*/  NOP ;  /* 0x0000000000007918 */ /* 0x000fe20000000000 */
[----:B------:R-:W-:Y:S04]  /*4330*/  BSSY.RECONVERGENT B0, `(.L_x_287) ;  /* 0x000000f000007945 */ /* 0x000fe80003800200 */
[----:B------:R-:W-:Y:S05]  /*4340*/  @P4 BRA `(.L_x_288) ;  /* 0x0000000000344947 */ /* 0x000fea0003800000 */
[----:B------:R-:W0:Y:S01]  /*4350*/  LDS R8, [R22+0x1200] ;  /* 0x0012000016087984 */ /* 0x000e220000000800 */
[----:B------:R-:W0:Y:S01]  /*4360*/  LDCU UR5, c[0x0][0x3c4] ;  /* 0x00007880ff0577ac */ /* 0x000e220008000800 */
[----:B------:R-:W4:Y:S01]  /*4370*/  LDCU.64 UR6, c[0x0][0x3a0] ;  /* 0x00007400ff0677ac */ /* 0x000f220008000a00 */
[----:B0-23--:R-:W-:-:S04]  /*4380*/  SHF.R.U32.HI R6, RZ, UR5, R8 ;  /* 0x00000005ff067c19 */ /* 0x00dfc80008011608 */
[----:B------:R-:W-:-:S05]  /*4390*/  LOP3.LUT R6, R6, UR4, RZ, 0x30, !PT ;  /* 0x0000000406067c12 */ /* 0x000fca000f8e30ff */
[----:B------:R-:W-:-:S05]  /*43a0*/  IMAD R10, R6, 0x8, R9 ;  /* 0x00000008060a7824 */ /* 0x000fca00078e0209 */
[----:B------:R-:W0:Y:S02]  /*43b0*/  LDS.64 R6, [R10+0xa800] ;  /* 0x00a800000a067984 */ /* 0x000e240000000a00 */
[----:B0-----:R-:W-:-:S05]  /*43c0*/  IADD3 R11, P2, PT, R6, R5, RZ ;  /* 0x00000005060b7210 */ /* 0x001fca0007f5e0ff */
[----:B------:R-:W-:Y:S01]  /*43d0*/  IMAD.X R12, RZ, RZ, R7, P2 ;  /* 0x000000ffff0c7224 */ /* 0x000fe200010e0607 */
[----:B----4-:R-:W-:-:S04]  /*43e0*/  LEA R6, P2, R11, UR6, 0x2 ;  /* 0x000000060b067c11 */ /* 0x010fc8000f8410ff */
[----:B------:R-:W-:Y:S02]  /*43f0*/  LEA.HI.X R7, R11, UR7, R12, 0x2, P2 ;  /* 0x000000070b077c11 */ /* 0x000fe400090f140c */
[----:B------:R-:W-:-:S05]  /*4400*/  LOP3.LUT R11, R8, 0x80000000, RZ, 0x3c, !PT ;  /* 0x80000000080b7812 */ /* 0x000fca00078e3cff */
[----:B------:R4:W-:Y:S02]  /*4410*/  STG.E desc[UR8][R6.64+0x1200], R11 ;  /* 0x0012000b06007986 */ /* 0x0009e4000c101908 */
.L_x_288:
[----:B------:R-:W-:Y:S05]  /*4420*/  BSYNC.RECONVERGENT B0 ;  /* 0x0000000000007941 */ /* 0x000fea0003800200 */
.L_x_287:
[----:B------:R-:W-:Y:S01]  /*4430*/  NOP ;  /* 0x0000000000007918 */ /* 0x000fe20000000000 */
[----:B------:R-:W-:Y:S04]  /*4440*/  BSSY.RECONVERGENT B0, `(.L_x_289) ;  /* 0x000000f000007945 */ /* 0x000fe80003800200 */
[----:B------:R-:W-:Y:S05]  /*4450*/  @P5 BRA `(.L_x_290) ;  /* 0x0000000000345947 */ /* 0x000fea0003800000 */
[----:B------:R-:W0:Y:S01]  /*4460*/  LDS R8, [R22+0x1800] ;  /* 0x0018000016087984 */ /* 0x000e220000000800 */
[----:B------:R-:W0:Y:S01]  /*4470*/  LDCU UR5, c[0x0][0x3c4] ;  /* 0x00007880ff0577ac */ /* 0x000e220008000800 */
[----:B------:R-:W5:Y:S01]  /*4480*/  LDCU.64 UR6, c[0x0][0x3a0] ;  /* 0x00007400ff0677ac */ /* 0x000f620008000a00 */
[----:B0-234-:R-:W-:-:S04]  /*4490*/  SHF.R.U32.HI R6, RZ, UR5, R8 ;  /* 0x00000005ff067c19 */ /* 0x01dfc80008011608 */
[----:B------:R-:W-:-:S05]  /*44a0*/  LOP3.LUT R6, R6, UR4, RZ, 0x30, !PT ;  /* 0x0000000406067c12 */ /* 0x000fca000f8e30ff */
[----:B------:R-:W-:-:S05]  /*44b0*/  IMAD R10, R6, 0x8, R9 ;  /* 0x00000008060a7824 */ /* 0x000fca00078e0209 */
[----:B------:R-:W0:Y:S02]  /*44c0*/  LDS.64 R6, [R10+0xa800] ;  /* 0x00a800000a067984 */ /* 0x000e240000000a00 */
[----:B0-----:R-:W-:-:S05]  /*44d0*/  IADD3 R11, P2, PT, R6, R5, RZ ;  /* 0x00000005060b7210 */ /* 0x001fca0007f5e0ff */
[----:B------:R-:W-:Y:S01]  /*44e0*/  IMAD.X R12, RZ, RZ, R7, P2 ;  /* 0x000000ffff0c7224 */ /* 0x000fe200010e0607 */
[----:B-----5:R-:W-:-:S04]  /*44f0*/  LEA R6, P2, R11, UR6, 0x2 ;  /* 0x000000060b067c11 */ /* 0x020fc8000f8410ff */
[----:B------:R-:W-:Y:S02]  /*4500*/  LEA.HI.X R7, R11, UR7, R12, 0x2, P2 ;  /* 0x000000070b077c11 */ /* 0x000fe400090f140c */
[----:B------:R-:W-:-:S05]  /*4510*/  LOP3.LUT R11, R8, 0x80000000, RZ, 0x3c, !PT ;  /* 0x80000000080b7812 */ /* 0x000fca00078e3cff */
[----:B------:R0:W-:Y:S02]  /*4520*/  STG.E desc[UR8][R6.64+0x1800], R11 ;  /* 0x0018000b06007986 */ /* 0x0001e4000c101908 */
.L_x_290:
[----:B------:R-:W-:Y:S05]  /*4530*/  BSYNC.RECONVERGENT B0 ;  /* 0x0000000000007941 */ /* 0x000fea0003800200 */
.L_x_289:
        /* <DEDUP_REMOVED lines=16> */
.L_x_292:
[----:B------:R-:W-:Y:S05]  /*4640*/  BSYNC.RECONVERGENT B0 ;  /* 0x0000000000007941 */ /* 0x000fea0003800200 */
.L_x_291:
        /* <DEDUP_REMOVED lines=8> */
[----:B0-234-:R-:W-:-:S06]  /*46d0*/  IMAD R6, R4, 0x8, R9 ;  /* 0x0000000804067824 */ /* 0x01dfcc00078e0209 */
[----:B------:R-:W0:Y:S02]  /*46e0*/  LDS.64 R6, [R6+0xa800] ;  /* 0x00a8000006067984 */ /* 0x000e240000000a00 */
[----:B0-----:R-:W-:-:S05]  /*46f0*/  IADD3 R5, P1, PT, R6, R5, RZ ;  /* 0x0000000506057210 */ /* 0x001fca0007f3e0ff */
[----:B------:R-:W-:Y:S01]  /*4700*/  IMAD.X R10, RZ, RZ, R7, P1 ;  /* 0x000000ffff0a7224 */ /* 0x000fe200008e0607 */
[C---:B-1----:R-:W-:Y:S02]  /*4710*/  LEA R4, P1, R5.reuse, UR6, 0x2 ;  /* 0x0000000605047c11 */ /* 0x042fe4000f8210ff */
[----:B------:R-:W-:Y:S02]  /*4720*/  LOP3.LUT R7, R8, 0x80000000, RZ, 0x3c, !PT ;  /* 0x8000000008077812 */ /* 0x000fe400078e3cff */
[----:B------:R-:W-:-:S05]  /*4730*/  LEA.HI.X R5, R5, UR7, R10, 0x2, P1 ;  /* 0x0000000705057c11 */ /* 0x000fca00088f140a */
[----:B------:R0:W-:Y:S04]  /*4740*/  STG.E desc[UR8][R4.64+0x2400], R7 ;  /* 0x0024000704007986 */ /* 0x0001e8000c101908 */
.L_x_294:
[----:B------:R-:W-:Y:S05]  /*4750*/  BSYNC.RECONVERGENT B0 ;  /* 0x0000000000007941 */ /* 0x000fea0003800200 */
.L_x_293:
[----:B------:R-:W-:Y:S01]  /*4760*/  NOP ;  /* 0x0000000000007918 */ /* 0x000fe20000000000 */
.L_x_280:
[----:B------:R-:W1:Y:S01]  /*4770*/  LDS R42, [R22] ;  /* 0x00000000162a7984 */ /* 0x000e620000000800 */
[----:B------:R-:W1:Y:S03]  /*4780*/  LDCU UR5, c[0x0][0x3c4] ;  /* 0x00007880ff0577ac */ /* 0x000e660008000800 */
[----:B------:R-:W1:Y:S04]  /*4790*/  LDS R43, [R22+0x600] ;  /* 0x00060000162b7984 */ /* 0x000e680000000800 */
[----:B------:R-:W1:Y:S04]  /*47a0*/  LDS R47, [R22+0xc00] ;  /* 0x000c0000162f7984 */ /* 0x000e680000000800 */
[----:B------:R-:W1:Y:S04]  /*47b0*/  LDS R48, [R22+0x1200] ;  /* 0x0012000016307984 */ /* 0x000e680000000800 */
[----:B------:R-:W1:Y:S04]  /*47c0*/  LDS R44, [R22+0x1800] ;  /* 0x00180000162c7984 */ /* 0x000e680000000800 */
[----:B------:R-:W1:Y:S04]  /*47d0*/  LDS R45, [R22+0x2400] ;  /* 0x00240000162d7984 */ /* 0x000e680000000800 */
[----:B------:R1:W1:Y:S04]  /*47e0*/  LDS R46, [R22+0x1e00] ;  /* 0x001e0000162e7984 */ /* 0x0002680000000800 */
[----:B0-----:R0:W5:Y:S04]  /*47f0*/  @!P0 LDG.E.64 R4, desc[UR8][R2.64] ;  /* 0x0000000802048981 */ /* 0x001168000c1e1b00 */
[----:B--234-:R0:W5:Y:S04]  /*4800*/  @!P0 LDG.E.64 R6, desc[UR8][R2.64+0x8] ;  /* 0x0000080802068981 */ /* 0x01c168000c1e1b00 */
[----:B------:R0:W5:Y:S04]  /*4810*/  @!P0 LDG.E.64 R8, desc[UR8][R2.64+0x200] ;  /* 0x0002000802088981 */ /* 0x000168000c1e1b00 */
[----:B------:R0:W5:Y:S04]  /*4820*/  @!P0 LDG.E.64 R10, desc[UR8][R2.64+0x208] ;  /* 0x00020808020a8981 */ /* 0x000168000c1e1b00 */
[----:B------:R0:W5:Y:S04]  /*4830*/  @!P0 LDG.E.64 R12, desc[UR8][R2.64+0x400] ;  /* 0x00040008020c8981 */ /* 0x000168000c1e1b00 */
[----:B------:R0:W5:Y:S04]  /*4840*/  @!P0 LDG.E.64 R14, desc[UR8][R2.64+0x408] ;  /* 0x00040808020e8981 */ /* 0x000168000c1e1b00 */
[----:B------:R0:W5:Y:S04]  /*4850*/  @!P0 LDG.E.64 R16, desc[UR8][R2.64+0x600] ;  /* 0x0006000802108981 */ /* 0x000168000c1e1b00 */
[----:B------:R0:W5:Y:S04]  /*4860*/  @!P0 LDG.E.64 R18, desc[UR8][R2.64+0x608] ;  /* 0x0006080802128981 */ /* 0x000168000c1e1b00 */
[----:B------:R0:W5:Y:S04]  /*4870*/  @!P0 LDG.E.64 R20, desc[UR8][R2.64+0x800] ;  /* 0x0008000802148981 */ /* 0x000168000c1e1b00 */
[----:B-1----:R0:W5:Y:S04]  /*4880*/  @!P0 LDG.E.64 R22, desc[UR8][R2.64+0x808] ;  /* 0x0008080802168981 */ /* 0x002168000c1e1b00 */
[----:B------:R0:W5:Y:S04]  /*4890*/  @!P0 LDG.E.64 R24, desc[UR8][R2.64+0xa00] ;  /* 0x000a000802188981 */ /* 0x000168000c1e1b00 */
[----:B------:R0:W5:Y:S04]  /*48a0*/  @!P0 LDG.E.64 R26, desc[UR8][R2.64+0xa08] ;  /* 0x000a0808021a8981 */ /* 0x000168000c1e1b00 */
[----:B------:R0:W5:Y:S04]  /*48b0*/  @!P0 LDG.E.64 R28, desc[UR8][R2.64+0xc00] ;  /* 0x000c0008021c8981 */ /* 0x000168000c1e1b00 */
[----:B------:R0:W5:Y:S01]  /*48c0*/  @!P0 LDG.E.64 R30, desc[UR8][R2.64+0xc08] ;  /* 0x000c0808021e8981 */ /* 0x000162000c1e1b00 */
[----:B------:R-:W-:-:S02]  /*48d0*/  SHF.R.U32.HI R42, RZ, UR5, R42 ;  /* 0x00000005ff2a7c19 */ /* 0x000fc4000801162a */
[----:B------:R-:W-:Y:S02]  /*48e0*/  SHF.R.U32.HI R43, RZ, UR5, R43 ;  /* 0x00000005ff2b7c19 */ /* 0x000fe4000801162b */
[----:B------:R-:W-:Y:S02]  /*48f0*/  SHF.R.U32.HI R47, RZ, UR5, R47 ;  /* 0x00000005ff2f7c19 */ /* 0x000fe4000801162f */
[----:B------:R-:W-:Y:S02]  /*4900*/  SHF.R.U32.HI R48, RZ, UR5, R48 ;  /* 0x00000005ff307c19 */ /* 0x000fe40008011630 */
[----:B------:R-:W-:Y:S02]  /*4910*/  SHF.R.U32.HI R44, RZ, UR5, R44 ;  /* 0x00000005ff2c7c19 */ /* 0x000fe4000801162c */
[----:B------:R-:W-:Y:S02]  /*4920*/  SHF.R.U32.HI R45, RZ, UR5, R45 ;  /* 0x00000005ff2d7c19 */ /* 0x000fe4000801162d */
[----:B------:R-:W-:-:S02]  /*4930*/  SHF.R.U32.HI R46, RZ, UR5, R46 ;  /* 0x00000005ff2e7c19 */ /* 0x000fc4000801162e */
[----:B------:R-:W-:Y:S02]  /*4940*/  LOP3.LUT R42, R42, UR4, RZ, 0x30, !PT ;  /* 0x000000042a2a7c12 */ /* 0x000fe4000f8e30ff */
[----:B------:R-:W-:Y:S02]  /*4950*/  LOP3.LUT R43, R43, UR4, RZ, 0x30, !PT ;  /* 0x000000042b2b7c12 */ /* 0x000fe4000f8e30ff */
[----:B------:R-:W-:Y:S02]  /*4960*/  LOP3.LUT R47, R47, UR4, RZ, 0x30, !PT ;  /* 0x000000042f2f7c12 */ /* 0x000fe4000f8e30ff */
[----:B------:R-:W-:Y:S02]  /*4970*/  LOP3.LUT R48, R48, UR4, RZ, 0x30, !PT ;  /* 0x0000000430307c12 */ /* 0x000fe4000f8e30ff */
[----:B------:R-:W-:Y:S02]  /*4980*/  LOP3.LUT R44, R44, UR4, RZ, 0x30, !PT ;  /* 0x000000042c2c7c12 */ /* 0x000fe4000f8e30ff */
[----:B------:R-:W-:-:S02]  /*4990*/  LOP3.LUT R45, R45, UR4, RZ, 0x30, !PT ;  /* 0x000000042d2d7c12 */ /* 0x000fc4000f8e30ff */
[----:B------:R-:W-:Y:S01]  /*49a0*/  LOP3.LUT R46, R46, UR4, RZ, 0x30, !PT ;  /* 0x000000042e2e7c12 */ /* 0x000fe2000f8e30ff */
[----:B0-----:R-:W-:Y:S06]  /*49b0*/  @!P0 BRA `(.L_x_295) ;  /* 0x0000000000ac8947 */ /* 0x001fec0003800000 */
[C-C-:B-----5:R-:W-:Y:S02]  /*49c0*/  IMAD R5, R32.reuse, -0xa80, R41.reuse ;  /* 0xfffff58020057824 */ /* 0x160fe400078e0229 */
[----:B------:R-:W-:Y:S02]  /*49d0*/  IMAD R41, R32, -0xa80, R41 ;  /* 0xfffff58020297824 */ /* 0x000fe400078e0229 */
[C---:B------:R-:W-:Y:S01]  /*49e0*/  VIADD R4, R0.reuse, 0x20 ;  /* 0x0000002000047836 */ /* 0x040fe20000000000 */
[CC--:B------:R-:W-:Y:S01]  /*49f0*/  ISETP.GE.AND P6, PT, R0.reuse, R5.reuse, PT ;  /* 0x000000050000720c */ /* 0x0c0fe20003fc6270 */
[C---:B------:R-:W-:Y:S02]  /*4a00*/  VIADD R6, R0.reuse, 0x40 ;  /* 0x0000004000067836 */ /* 0x040fe40000000000 */
[----:B------:R-:W-:Y:S01]  /*4a10*/  VIADD R7, R0, 0x60 ;  /* 0x0000006000077836 */ /* 0x000fe20000000000 */
[----:B------:R-:W-:Y:S02]  /*4a20*/  ISETP.GE.AND P5, PT, R4, R5, PT ;  /* 0x000000050400720c */ /* 0x000fe40003fa6270 */
[----:B------:R-:W-:-:S02]  /*4a30*/  CS2R R4, SRZ ;  /* 0x0000000000047805 */ /* 0x000fc4000001ff00 */
[-C--:B------:R-:W-:Y:S01]  /*4a40*/  ISETP.GE.AND P4, PT, R6, R41.reuse, PT ;  /* 0x000000290600720c */ /* 0x080fe20003f86270 */
[C---:B------:R-:W-:Y:S01]  /*4a50*/  VIADD R8, R0.reuse, 0x80 ;  /* 0x0000008000087836 */ /* 0x040fe20000000000 */
[-C--:B------:R-:W-:Y:S02]  /*4a60*/  ISETP.GE.AND P3, PT, R7, R41.reuse, PT ;  /* 0x000000290700720c */ /* 0x080fe40003f66270 */
[----:B------:R-:W-:Y:S01]  /*4a70*/  CS2R R6, SRZ ;  /* 0x0000000000067805 */ /* 0x000fe2000001ff00 */
[C---:B------:R-:W-:Y:S02]  /*4a80*/  VIADD R9, R0.reuse, 0xa0 ;  /* 0x000000a000097836 */ /* 0x040fe40000000000 */
[----:B------:R-:W-:Y:S01]  /*4a90*/  VIADD R0, R0, 0xc0 ;  /* 0x000000c000007836 */ /* 0x000fe20000000000 */
[----:B------:R0:W5:Y:S01]  /*4aa0*/  @!P6 LDG.E.64 R4, desc[UR8][R2.64] ;  /* 0x000000080204e981 */ /* 0x000162000c1e1b00 */
[-C--:B------:R-:W-:Y:S02]  /*4ab0*/  ISETP.GE.AND P2, PT, R8, R41.reuse, PT ;  /* 0x000000290800720c */ /* 0x080fe40003f46270 */
[-C--:B------:R-:W-:Y:S01]  /*4ac0*/  ISETP.GE.AND P1, PT, R9, R41.reuse, PT ;  /* 0x000000290900720c */ /* 0x080fe20003f26270 */
[----:B------:R0:W5:Y:S01]  /*4ad0*/  @!P6 LDG.E.64 R6, desc[UR8][R2.64+0x8] ;  /* 0x000008080206e981 */ /* 0x000162000c1e1b00 */
[----:B------:R-:W-:-:S02]  /*4ae0*/  ISETP.GE.AND P6, PT, R0, R41, PT ;  /* 0x000000290000720c */ /* 0x000fc40003fc6270 */
[----:B------:R-:W-:Y:S02]  /*4af0*/  CS2R R8, SRZ ;  /* 0x0000000000087805 */ /* 0x000fe4000001ff00 */
[----:B------:R-:W-:Y:S02]  /*4b00*/  CS2R R10, SRZ ;  /* 0x00000000000a7805 */ /* 0x000fe4000001ff00 */
[----:B------:R-:W-:Y:S02]  /*4b10*/  CS2R R12, SRZ ;  /* 0x00000000000c7805 */ /* 0x000fe4000001ff00 */
[----:B------:R-:W-:Y:S02]  /*4b20*/  CS2R R14, SRZ ;  /* 0x00000000000e7805 */ /* 0x000fe4000001ff00 */
[----:B------:R-:W-:Y:S02]  /*4b30*/  CS2R R16, SRZ ;  /* 0x0000000000107805 */ /* 0x000fe4000001ff00 */
[----:B------:R-:W-:-:S02]  /*4b40*/  CS2R R18, SRZ ;  /* 0x0000000000127805 */ /* 0x000fc4000001ff00 */
[----:B------:R-:W-:Y:S02]  /*4b50*/  CS2R R20, SRZ ;  /* 0x0000000000147805 */ /* 0x000fe4000001ff00 */
[----:B------:R-:W-:Y:S02]  /*4b60*/  CS2R R22, SRZ ;  /* 0x0000000000167805 */ /* 0x000fe4000001ff00 */
[----:B------:R-:W-:Y:S02]  /*4b70*/  CS2R R24, SRZ ;  /* 0x0000000000187805 */ /* 0x000fe4000001ff00 */
[----:B------:R-:W-:Y:S02]  /*4b80*/  CS2R R26, SRZ ;  /* 0x00000000001a7805 */ /* 0x000fe4000001ff00 */
[----:B------:R-:W-:Y:S02]  /*4b90*/  CS2R R28, SRZ ;  /* 0x00000000001c7805 */ /* 0x000fe4000001ff00 */
        /* <DEDUP_REMOVED lines=13> */
.L_x_295:
[----:B------:R-:W1:Y:S08]  /*4c70*/  S2UR UR5, SR_CgaCtaId ;  /* 0x00000000000579c3 */ /* 0x000e700000008800 */
[----:B------:R-:W-:Y:S01]  /*4c80*/  BAR.SYNC.DEFER_BLOCKING 0x0 ;  /* 0x0000000000007b1d */ /* 0x000fe20000010000 */
[----:B------:R-:W-:-:S05]  /*4c90*/  IMAD R33, R33, 0xc, R38 ;  /* 0x0000000c21217824 */ /* 0x000fca00078e0226 */
[----:B------:R-:W-:Y:S02]  /*4ca0*/  UMOV UR4, 0x400 ;  /* 0x0000040000047882 */ /* 0x000fe40000000000 */
[----:B------:R-:W2:Y:S01]  /*4cb0*/  S2UR UR6, SR_CgaCtaId ;  /* 0x00000000000679c3 */ /* 0x000ea20000008800 */
[----:B------:R-:W3:Y:S01]  /*4cc0*/  S2R R0, SR_TID.X ;  /* 0x0000000000007919 */ /* 0x000ee20000002100 */
[----:B-1----:R-:W-:Y:S01]  /*4cd0*/  ULEA UR4, UR5, UR4, 0x18 ;  /* 0x0000000405047291 */ /* 0x002fe2000f8ec0ff */
[----:B-----5:R1:W-:Y:S02]  /*4ce0*/  STS.128 [R33+-0x10], R4 ;  /* 0xfffff00421007388 */ /* 0x0203e40000000c00 */
[----:B------:R-:W-:-:S03]  /*4cf0*/  UMOV UR5, 0x400 ;  /* 0x0000040000057882 */ /* 0x000fc60000000000 */
[----:B0-----:R-:W-:Y:S01]  /*4d00*/  LEA R3, R34, UR4, 0x2 ;  /* 0x0000000422037c11 */ /* 0x001fe2000f8e10ff */
[----:B--2---:R-:W-:Y:S01]  /*4d10*/  ULEA UR5, UR6, UR5, 0x18 ;  /* 0x0000000506057291 */ /* 0x004fe2000f8ec0ff */
[----:B------:R-:W-:-:S03]  /*4d20*/  LEA R2, R35, UR4, 0x2 ;  /* 0x0000000423027c11 */ /* 0x000fc6000f8e10ff */
[----:B------:R-:W-:Y:S01]  /*4d30*/  IMAD R34, R34, 0xc, R3 ;  /* 0x0000000c22227824 */ /* 0x000fe200078e0203 */
[C---:B------:R-:W-:Y:S02]  /*4d40*/  LEA R3, R36.reuse, UR4, 0x2 ;  /* 0x0000000424037c11 */ /* 0x040fe4000f8e10ff */
[----:B------:R-:W-:Y:S01]  /*4d50*/  LEA R38, R37, UR5, 0x2 ;  /* 0x0000000525267c11 */ /* 0x000fe2000f8e10ff */
[----:B------:R-:W-:Y:S01]  /*4d60*/  IMAD R35, R35, 0xc, R2 ;  /* 0x0000000c23237824 */ /* 0x000fe200078e0202 */
[----:B------:R-:W-:Y:S01]  /*4d70*/  LEA R50, R39, UR5, 0x2 ;  /* 0x0000000527327c11 */ /* 0x000fe2000f8e10ff */
[----:B------:R-:W-:Y:S01]  /*4d80*/  IMAD R36, R36, 0xc, R3 ;  /* 0x0000000c24247824 */ /* 0x000fe200078e0203 */
[----:B------:R-:W-:Y:S01]  /*4d90*/  LEA R41, R40, UR5, 0x2 ;  /* 0x0000000528297c11 */ /* 0x000fe2000f8e10ff */
[----:B------:R-:W-:Y:S01]  /*4da0*/  IMAD R37, R37, 0xc, R38 ;  /* 0x0000000c25257824 */ /* 0x000fe200078e0226 */
[----:B------:R1:W-:Y:S01]  /*4db0*/  STS.128 [R34+-0x10], R8 ;  /* 0xfffff00822007388 */ /* 0x0003e20000000c00 */
[----:B------:R-:W-:Y:S01]  /*4dc0*/  IMAD R39, R39, 0xc, R50 ;  /* 0x0000000c27277824 */ /* 0x000fe200078e0232 */
[----:B---3--:R-:W-:Y:S01]  /*4dd0*/  LEA R3, R0, UR5, 0x2 ;  /* 0x0000000500037c11 */ /* 0x008fe2000f8e10ff */
[----:B------:R-:W-:Y:S01]  /*4de0*/  IMAD R40, R40, 0xc, R41 ;  /* 0x0000000c28287824 */ /* 0x000fe200078e0229 */
[----:B------:R1:W-:Y:S04]  /*4df0*/  STS.128 [R35+-0x10], R12 ;  /* 0xfffff00c23007388 */ /* 0x0003e80000000c00 */
[----:B------:R1:W-:Y:S04]  /*4e00*/  STS.128 [R36+-0x10], R16 ;  /* 0xfffff01024007388 */ /* 0x0003e80000000c00 */
[----:B------:R1:W-:Y:S04]  /*4e10*/  STS.128 [R37+-0x10], R20 ;  /* 0xfffff01425007388 */ /* 0x0003e80000000c00 */
[----:B------:R1:W-:Y:S04]  /*4e20*/  STS.128 [R39+-0x10], R24 ;  /* 0xfffff01827007388 */ /* 0x0003e80000000c00 */
[----:B------:R1:W-:Y:S01]  /*4e30*/  STS.128 [R40+-0x10], R28 ;  /* 0xfffff01c28007388 */ /* 0x0003e20000000c00 */
[----:B------:R-:W-:Y:S06]  /*4e40*/  BAR.SYNC.DEFER_BLOCKING 0x0 ;  /* 0x0000000000007b1d */ /* 0x000fec0000010000 */
[----:B------:R-:W-:Y:S05]  /*4e50*/  @P0 BRA `(.L_x_296) ;  /* 0x0000000400240947 */ /* 0x000fea0003800000 */
[----:B-1----:R-:W-:Y:S01]  /*4e60*/  LEA R4, R42, UR5, 0x3 ;  /* 0x000000052a047c11 */ /* 0x002fe2000f8e18ff */
[----:B------:R-:W-:Y:S01]  /*4e70*/  IMAD R2, R0, 0xc, R3 ;  /* 0x0000000c00027824 */ /* 0x000fe200078e0203 */
[----:B------:R-:W0:Y:S01]  /*4e80*/  LDCU.64 UR6, c[0x0][0x3b0] ;  /* 0x00007600ff0677ac */ /* 0x000e220008000a00 */
[----:B------:R-:W-:Y:S02]  /*4e90*/  LEA R43, R43, UR5, 0x3 ;  /* 0x000000052b2b7c11 */ /* 0x000fe4000f8e18ff */
[----:B------:R-:W-:Y:S01]  /*4ea0*/  LEA R47, R47, UR5, 0x3 ;  /* 0x000000052f2f7c11 */ /* 0x000fe2000f8e18ff */
[----:B------:R-:W1:Y:S01]  /*4eb0*/  LDS.64 R4, [R4+0xa800] ;  /* 0x00a8000004047984 */ /* 0x000e620000000a00 */
[----:B------:R-:W-:Y:S02]  /*4ec0*/  LEA R48, R48, UR5, 0x3 ;  /* 0x0000000530307c11 */ /* 0x000fe4000f8e18ff */
[----:B------:R-:W-:Y:S01]  /*4ed0*/  LEA R44, R44, UR5, 0x3 ;  /* 0x000000052c2c7c11 */ /* 0x000fe2000f8e18ff */
[----:B------:R-:W2:Y:S01]  /*4ee0*/  LDS.128 R8, [R2] ;  /* 0x0000000002087984 */ /* 0x000ea20000000c00 */
[----:B------:R-:W-:-:S02]  /*4ef0*/  LEA R46, R46, UR5, 0x3 ;  /* 0x000000052e2e7c11 */ /* 0x000fc4000f8e18ff */
[----:B------:R-:W-:Y:S02]  /*4f00*/  LEA R45, R45, UR5, 0x3 ;  /* 0x000000052d2d7c11 */ /* 0x000fe4000f8e18ff */
[----:B-1----:R-:W-:-:S05]  /*4f10*/  IADD3 R3, P0, PT, R4, R0, RZ ;  /* 0x0000000004037210 */ /* 0x002fca0007f1e0ff */
[----:B------:R-:W-:Y:S01]  /*4f20*/  IMAD.X R6, RZ, RZ, R5, P0 ;  /* 0x000000ffff067224 */ /* 0x000fe200000e0605 */
[----:B0-----:R-:W-:-:S04]  /*4f30*/  LEA R12, P0, R3, UR6, 0x4 ;  /* 0x00000006030c7c11 */ /* 0x001fc8000f8020ff */
[----:B------:R-:W-:-:S05]  /*4f40*/  LEA.HI.X R13, R3, UR7, R6, 0x4, P0 ;  /* 0x00000007030d7c11 */ /* 0x000fca00080f2406 */
[----:B--2---:R-:W-:Y:S04]  /*4f50*/  STG.E.64 desc[UR8][R12.64], R8 ;  /* 0x000000080c007986 */ /* 0x004fe8000c101b08 */
[----:B------:R-:W-:Y:S01]  /*4f60*/  STG.E.64 desc[UR8][R12.64+0x8], R10 ;  /* 0x0000080a0c007986 */ /* 0x000fe2000c101b08 */
[----:B------:R-:W-:-:S03]  /*4f70*/  NOP ;  /* 0x0000000000007918 */ /* 0x000fc60000000000 */
[----:B------:R-:W0:Y:S04]  /*4f80*/  LDS.64 R14, [R43+0xa800] ;  /* 0x00a800002b0e7984 */ /* 0x000e280000000a00 */
[----:B------:R-:W1:Y:S01]  /*4f90*/  LDS.128 R4, [R2+0x1800] ;  /* 0x0018000002047984 */ /* 0x000e620000000c00 */
[----:B0-----:R-:W-:-:S05]  /*4fa0*/  IADD3 R3, P0, PT, R14, R0, RZ ;  /* 0x000000000e037210 */ /* 0x001fca0007f1e0ff */
[----:B------:R-:W-:Y:S01]  /*4fb0*/  IMAD.X R16, RZ, RZ, R15, P0 ;  /* 0x000000ffff107224 */ /* 0x000fe200000e060f */
[----:B------:R-:W-:-:S04]  /*4fc0*/  LEA R14, P0, R3, UR6, 0x4 ;  /* 0x00000006030e7c11 */ /* 0x000fc8000f8020ff */
[----:B------:R-:W-:-:S05]  /*4fd0*/  LEA.HI.X R15, R3, UR7, R16, 0x4, P0 ;  /* 0x00000007030f7c11 */ /* 0x000fca00080f2410 */
[----:B-1----:R-:W-:Y:S04]  /*4fe0*/  STG.E.64 desc[UR8][R14.64+0x1800], R4 ;  /* 0x001800040e007986 */ /* 0x002fe8000c101b08 */
        /* <DEDUP_REMOVED lines=46> */
[----:B------:R-:W-:Y:S01]  /*52d0*/  NOP ;  /* 0x0000000000007918 */ /* 0x000fe20000000000 */
[----:B------:R-:W-:Y:S05]  /*52e0*/  EXIT ;  /* 0x000000000000794d */ /* 0x000fea0003800000 */
.L_x_296:
[----:B-1----:R-:W0:Y:S01]  /*52f0*/  LDC R5, c[0x0][0x3c0] ;  /* 0x0000f000ff057b82 */ /* 0x002e220000000800 */
[C---:B------:R-:W-:Y:S01]  /*5300*/  VIADD R2, R0.reuse, 0x180 ;  /* 0x0000018000027836 */ /* 0x040fe20000000000 */
[----:B------:R-:W-:Y:S01]  /*5310*/  BSSY.RECONVERGENT B0, `(.L_x_297) ;  /* 0x000001a000007945 */ /* 0x000fe20003800200 */
[----:B------:R-:W-:Y:S01]  /*5320*/  VIADD R4, R0, 0x300 ;  /* 0x0000030000047836 */ /* 0x000fe20000000000 */
[----:B------:R-:W-:Y:S01]  /*5330*/  LEA R42, R42, UR5, 0x3 ;  /* 0x000000052a2a7c11 */ /* 0x000fe2000f8e18ff */
[----:B------:R-:W-:Y:S02]  /*5340*/  VIADD R6, R0, 0x480 ;  /* 0x0000048000067836 */ /* 0x000fe40000000000 */
[----:B0-----:R-:W-:-:S05]  /*5350*/  IMAD R5, R32, -0xa80, R5 ;  /* 0xfffff58020057824 */ /* 0x001fca00078e0205 */
[-C--:B------:R-:W-:Y:S02]  /*5360*/  ISETP.GE.AND P6, PT, R0, R5.reuse, PT ;  /* 0x000000050000720c */ /* 0x080fe40003fc6270 */
[-C--:B------:R-:W-:Y:S01]  /*5370*/  ISETP.GE.AND P0, PT, R2, R5.reuse, PT ;  /* 0x000000050200720c */ /* 0x080fe20003f06270 */
[----:B------:R-:W-:Y:S01]  /*5380*/  VIADD R2, R0, 0x600 ;  /* 0x0000060000027836 */ /* 0x000fe20000000000 */
[-C--:B------:R-:W-:Y:S01]  /*5390*/  ISETP.GE.AND P1, PT, R4, R5.reuse, PT ;  /* 0x000000050400720c */ /* 0x080fe20003f26270 */
[----:B------:R-:W-:Y:S01]  /*53a0*/  VIADD R4, R0, 0x780 ;  /* 0x0000078000047836 */ /* 0x000fe20000000000 */
[-C--:B------:R-:W-:Y:S01]  /*53b0*/  ISETP.GE.AND P2, PT, R6, R5.reuse, PT ;  /* 0x000000050600720c */ /* 0x080fe20003f46270 */
[----:B------:R-:W-:Y:S01]  /*53c0*/  VIADD R6, R0, 0x900 ;  /* 0x0000090000067836 */ /* 0x000fe20000000000 */
[-C--:B------:R-:W-:Y:S02]  /*53d0*/  ISETP.GE.AND P3, PT, R2, R5.reuse, PT ;  /* 0x000000050200720c */ /* 0x080fe40003f66270 */
[----:B------:R-:W-:-:S02]  /*53e0*/  ISETP.GE.AND P4, PT, R4, R5, PT ;  /* 0x000000050400720c */ /* 0x000fc40003f86270 */
[----:B------:R-:W-:Y:S01]  /*53f0*/  ISETP.GE.AND P5, PT, R6, R5, PT ;  /* 0x000000050600720c */ /* 0x000fe20003fa6270 */
[----:B------:R-:W-:-:S12]  /*5400*/  @P6 BRA `(.L_x_298) ;  /* 0x0000000000286947 */ /* 0x000fd80003800000 */
[----:B------:R-:W0:Y:S01]  /*5410*/  LDS.64 R8, [R42+0xa800] ;  /* 0x00a800002a087984 */ /* 0x000e220000000a00 */
[----:B------:R-:W-:Y:S01]  /*5420*/  IMAD R4, R0, 0xc, R3 ;  /* 0x0000000c00047824 */ /* 0x000fe200078e0203 */
[----:B------:R-:W1:Y:S05]  /*5430*/  LDCU.64 UR6, c[0x0][0x3b0] ;  /* 0x00007600ff0677ac */ /* 0x000e6a0008000a00 */
[----:B------:R-:W2:Y:S01]  /*5440*/  LDS.128 R4, [R4] ;  /* 0x0000000004047984 */ /* 0x000ea20000000c00 */
[----:B0-----:R-:W-:-:S05]  /*5450*/  IADD3 R2, P6, PT, R8, R0, RZ ;  /* 0x0000000008027210 */ /* 0x001fca0007fde0ff */
[----:B------:R-:W-:Y:S01]  /*5460*/  IMAD.X R9, RZ, RZ, R9, P6 ;  /* 0x000000ffff097224 */ /* 0x000fe200030e0609 */
[----:B-1----:R-:W-:-:S04]  /*5470*/  LEA R8, P6, R2, UR6, 0x4 ;  /* 0x0000000602087c11 */ /* 0x002fc8000f8c20ff */
[----:B------:R-:W-:-:S05]  /*5480*/  LEA.HI.X R9, R2, UR7, R9, 0x4, P6 ;  /* 0x0000000702097c11 */ /* 0x000fca000b0f2409 */
[----:B--2---:R0:W-:Y:S04]  /*5490*/  STG.E.64 desc[UR8][R8.64], R4 ;  /* 0x0000000408007986 */ /* 0x0041e8000c101b08 */
[----:B------:R0:W-:Y:S02]  /*54a0*/  STG.E.64 desc[UR8][R8.64+0x8], R6 ;  /* 0x0000080608007986 */ /* 0x0001e4000c101b08 */
.L_x_298:
[----:B------:R-:W-:Y:S05]  /*54b0*/  BSYNC.RECONVERGENT B0 ;  /* 0x0000000000007941 */ /* 0x000fea0003800200 */
.L_x_297:
[----:B------:R-:W-:Y:S01]  /*54c0*/  NOP ;  /* 0x0000000000007918 */ /* 0x000fe20000000000 */
[----:B------:R-:W-:Y:S01]  /*54d0*/  BSSY.RECONVERGENT B0, `(.L_x_299) ;  /* 0x000000d000007945 */ /* 0x000fe20003800200 */
[----:B------:R-:W-:-:S03]  /*54e0*/  LEA R43, R43, UR5, 0x3 ;  /* 0x000000052b2b7c11 */ /* 0x000fc6000f8e18ff */
[----:B------:R-:W-:Y:S05]  /*54f0*/  @P0 BRA `(.L_x_300) ;  /* 0x0000000000280947 */ /* 0x000fea0003800000 */
[----:B0-----:R-:W0:Y:S01]  /*5500*/  LDS.64 R4, [R43+0xa800] ;  /* 0x00a800002b047984 */ /* 0x001e220000000a00 */
[----:B------:R-:W-:Y:S01]  /*5510*/  IMAD R8, R0, 0xc, R3 ;  /* 0x0000000c00087824 */ /* 0x000fe200078e0203 */
[----:B------:R-:W1:Y:S05]  /*5520*/  LDCU.64 UR6, c[0x0][0x3b0] ;  /* 0x00007600ff0677ac */ /* 0x000e6a0008000a00 */
[----:B------:R-:W2:Y:S01]  /*5530*/  LDS.128 R8, [R8+0x1800] ;  /* 0x0018000008087984 */ /* 0x000ea20000000c00 */
[----:B0-----:R-:W-:-:S05]  /*5540*/  IADD3 R2, P0, PT, R4, R0, RZ ;  /* 0x0000000004027210 */ /* 0x001fca0007f1e0ff */
[----:B------:R-:W-:Y:S01]  /*5550*/  IMAD.X R5, RZ, RZ, R5, P0 ;  /* 0x000000ffff057224 */ /* 0x000fe200000e0605 */
[----:B-1----:R-:W-:-:S04]  /*5560*/  LEA R4, P0, R2, UR6, 0x4 ;  /* 0x0000000602047c11 */ /* 0x002fc8000f8020ff */
[----:B------:R-:W-:-:S05]  /*5570*/  LEA.HI.X R5, R2, UR7, R5, 0x4, P0 ;  /* 0x0000000702057c11 */ /* 0x000fca00080f2405 */
[----:B--2---:R1:W-:Y:S04]  /*5580*/  STG.E.64 desc[UR8][R4.64+0x1800], R8 ;  /* 0x0018000804007986 */ /* 0x0043e8000c101b08 */
[----:B------:R1:W-:Y:S02]  /*5590*/  STG.E.64 desc[UR8][R4.64+0x1808], R10 ;  /* 0x0018080a04007986 */ /* 0x0003e4000c101b08 */
.L_x_300:
[----:B------:R-:W-:Y:S05]  /*55a0*/  BSYNC.RECONVERGENT B0 ;  /* 0x0000000000007941 */ /* 0x000fea0003800200 */
.L_x_299:
[----:B------:R-:W-:Y:S01]  /*55b0*/  NOP ;  /* 0x0000000000007918 */ /* 0x000fe20000000000 */
[----:B------:R-:W-:Y:S01]  /*55c0*/  BSSY.RECONVERGENT B0, `(.L_x_301) ;  /* 0x000000d000007945 */ /* 0x000fe20003800200 */
[----:B------:R-:W-:-:S03]  /*55d0*/  LEA R47, R47, UR5, 0x3 ;  /* 0x000000052f2f7c11 */ /* 0x000fc6000f8e18ff */
[----:B------:R-:W-:Y:S05]  /*55e0*/  @P1 BRA `(.L_x_302) ;  /* 0x0000000000281947 */ /* 0x000fea0003800000 */
[----:B01----:R-:W0:Y:S01]  /*55f0*/  LDS.64 R4, [R47+0xa800] ;  /* 0x00a800002f047984 */ /* 0x003e220000000a00 */
        /* <DEDUP_REMOVED lines=9> */
.L_x_302:
[----:B------:R-:W-:Y:S05]  /*5690*/  BSYNC.RECONVERGENT B0 ;  /* 0x0000000000007941 */ /* 0x000fea0003800200 */
.L_x_301:
[----:B------:R-:W-:Y:S01]  /*56a0*/  NOP ;  /* 0x0000000000007918 */ /* 0x000fe20000000000 */
[----:B------:R-:W-:Y:S01]  /*56b0*/  BSSY.RECONVERGENT B0, `(.L_x_303) ;  /* 0x000000d000007945 */ /* 0x000fe20003800200 */
[----:B------:R-:W-:-:S03]  /*56c0*/  LEA R48, R48, UR5, 0x3 ;  /* 0x0000000530307c11 */ /* 0x000fc6000f8e18ff */
[----:B------:R-:W-:Y:S05]  /*56d0*/  @P2 BRA `(.L_x_304) ;  /* 0x0000000000282947 */ /* 0x000fea0003800000 */
[----:B012---:R-:W0:Y:S01]  /*56e0*/  LDS.64 R4, [R48+0xa800] ;  /* 0x00a8000030047984 */ /* 0x007e220000000a00 */
        /* <DEDUP_REMOVED lines=9> */
.L_x_304:
[----:B------:R-:W-:Y:S05]  /*5780*/  BSYNC.RECONVERGENT B0 ;  /* 0x0000000000007941 */ /* 0x000fea0003800200 */
.L_x_303:
[----:B------:R-:W-:Y:S01]  /*5790*/  NOP ;  /* 0x0000000000007918 */ /* 0x000fe20000000000 */
[----:B------:R-:W-:Y:S01]  /*57a0*/  BSSY.RECONVERGENT B0, `(.L_x_305) ;  /* 0x000000d000007945 */ /* 0x000fe20003800200 */
[----:B------:R-:W-:-:S03]  /*57b0*/  LEA R44, R44, UR5, 0x3 ;  /* 0x000000052c2c7c11 */ /* 0x000fc6000f8e18ff */
[----:B------:R-:W-:Y:S05]  /*57c0*/  @P3 BRA `(.L_x_306) ;  /* 0x0000000000283947 */ /* 0x000fea0003800000 */
[----:B0123--:R-:W0:Y:S01]  /*57d0*/  LDS.64 R4, [R44+0xa800] ;  /* 0x00a800002c047984 */ /* 0x00fe220000000a00 */
        /* <DEDUP_REMOVED lines=9> */
.L_x_306:
[----:B------:R-:W-:Y:S05]  /*5870*/  BSYNC.RECONVERGENT B0 ;  /* 0x0000000000007941 */ /* 0x000fea0003800200 */
.L_x_305:
[----:B------:R-:W-:Y:S01]  /*5880*/  NOP ;  /* 0x0000000000007918 */ /* 0x000fe20000000000 */
[----:B------:R-:W-:Y:S01]  /*5890*/  BSSY.RECONVERGENT B0, `(.L_x_307) ;  /* 0x000000e000007945 */ /* 0x000fe20003800200 */
[----:B------:R-:W-:Y:S02]  /*58a0*/  LEA R46, R46, UR5, 0x3 ;  /* 0x000000052e2e7c11 */ /* 0x000fe4000f8e18ff */
[----:B------:R-:W-:Y:S01]  /*58b0*/  LEA R45, R45, UR5, 0x3 ;  /* 0x000000052d2d7c11 */ /* 0x000fe2000f8e18ff */
[----:B------:R-:W-:Y:S06]  /*58c0*/  @P4 BRA `(.L_x_308) ;  /* 0x0000000000284947 */ /* 0x000fec0003800000 */
[----:B01234-:R-:W0:Y:S01]  /*58d0*/  LDS.64 R4, [R46+0xa800] ;  /* 0x00a800002e047984 */ /* 0x01fe220000000a00 */
        /* <DEDUP_REMOVED lines=9> */
.L_x_308:
[----:B------:R-:W-:Y:S05]  /*5970*/  BSYNC.RECONVERGENT B0 ;  /* 0x0000000000007941 */ /* 0x000fea0003800200 */
.L_x_307:
[----:B------:R-:W-:Y:S01]  /*5980*/  NOP ;  /* 0x0000000000007918 */ /* 0x000fe20000000000 */
[----:B01234-:R-:W0:Y:S01]  /*5990*/  LDS.64 R4, [R45+0xa800] ;  /* 0x00a800002d047984 */ /* 0x01fe220000000a00 */
[----:B------:R-:W-:Y:S02]  /*59a0*/  @!P5 IMAD R8, R0, 0xc, R3 ;  /* 0x0000000c0008d824 */ /* 0x000fe400078e0203 */
[----:B------:R-:W1:Y:S04]  /*59b0*/  @!P5 LDC.64 R2, c[0x0][0x3b0] ;  /* 0x0000ec00ff02db82 */ /* 0x000e680000000a00 */
[----:B------:R-:W2:Y:S01]  /*59c0*/  @!P5 LDS.128 R8, [R8+0x9000] ;  /* 0x009000000808d984 */ /* 0x000ea20000000c00 */
[----:B0-----:R-:W-:-:S05]  /*59d0*/  IADD3 R0, P0, PT, R4, R0, RZ ;  /* 0x0000000004007210 */ /* 0x001fca0007f1e0ff */
[----:B------:R-:W-:Y:S01]  /*59e0*/  IMAD.X R4, RZ, RZ, R5, P0 ;  /* 0x000000ffff047224 */ /* 0x000fe200000e0605 */
[----:B-1----:R-:W-:-:S04]  /*59f0*/  @!P5 LEA R2, P0, R0, R2, 0x4 ;  /* 0x000000020002d211 */ /* 0x002fc800078020ff */
[----:B------:R-:W-:-:S05]  /*5a00*/  @!P5 LEA.HI.X R3, R0, R3, R4, 0x4, P0 ;  /* 0x000000030003d211 */ /* 0x000fca00000f2404 */
[----:B--2---:R-:W-:Y:S04]  /*5a10*/  @!P5 STG.E.64 desc[UR8][R2.64+0x9000], R8 ;  /* 0x009000080200d986 */ /* 0x004fe8000c101b08 */
[----:B------:R-:W-:Y:S01]  /*5a20*/  @!P5 STG.E.64 desc[UR8][R2.64+0x9008], R10 ;  /* 0x0090080a0200d986 */ /* 0x000fe2000c101b08 */
[----:B------:R-:W-:Y:S01]  /*5a30*/  NOP ;  /* 0x0000000000007918 */ /* 0x000fe20000000000 */
[----:B------:R-:W-:Y:S05]  /*5a40*/  EXIT ;  /* 0x000000000000794d */ /* 0x000fea0003800000 */
.L_x_253:
[----:B------:R-:W-:Y:S02]  /*5a50*/  IMAD.MOV.U32 R48, RZ, RZ, R39 ;  /* 0x000000ffff307224 */ /* 0x000fe400078e0027 */
[----:B------:R-:W-:Y:S02]  /*5a60*/  IMAD.MOV.U32 R47, RZ, RZ, 0x1 ;  /* 0x00000001ff2f7424 */ /* 0x000fe400078e00ff */
[----:B------:R-:W-:Y:S02]  /*5a70*/  IMAD.MOV.U32 R50, RZ, RZ, RZ ;  /* 0x000000ffff327224 */ /* 0x000fe400078e00ff */
[----:B------:R-:W-:-:S07]  /*5a80*/  IMAD.MOV.U32 R45, RZ, RZ, -0x1 ;  /* 0xffffffffff2d7424 */ /* 0x000fce00078e00ff */
[----:B------:R-:W-:Y:S05]  /*5a90*/  WARPSYNC.COLLECTIVE R45, `(.L_x_309) ;  /* 0x000000002d087348 */ /* 0x000fea0003c00000 */
[----:B------:R0:W1:Y:S02]  /*5aa0*/  SHFL.UP P0, R46, R48, R47, R50 ;  /* 0x0400002f302e7389 */ /* 0x0000640000000032 */
[----:B01----:R-:W-:Y:S05]  /*5ab0*/  ENDCOLLECTIVE ;  /* 0x000000000000791b */ /* 0x003fea0003800000 */
.L_x_309:
[----:B------:R-:W-:Y:S02]  /*5ac0*/  IMAD.MOV.U32 R47, RZ, RZ, 0x2 ;  /* 0x00000002ff2f7424 */ /* 0x000fe400078e00ff */
[----:B------:R-:W-:-:S04]  /*5ad0*/  IMAD.MOV.U32 R42, RZ, RZ, R46 ;  /* 0x000000ffff2a7224 */ /* 0x000fc800078e002e */
[----:B------:R-:W-:-:S04]  /*5ae0*/  @P0 IMAD.IADD R42, R39, 0x1, R42 ;  /* 0x00000001272a0824 */ /* 0x000fc800078e022a */
[----:B------:R-:W-:-:S07]  /*5af0*/  IMAD.MOV.U32 R48, RZ, RZ, R42 ;  /* 0x000000ffff307224 */ /* 0x000fce00078e002a */
[----:B------:R-:W-:Y:S05]  /*5b00*/  WARPSYNC.COLLECTIVE R45, `(.L_x_310) ;  /* 0x000000002d087348 */ /* 0x000fea0003c00000 */
[----:B------:R0:W1:Y:S02]  /*5b10*/  SHFL.UP P0, R46, R48, R47, R50 ;  /* 0x0400002f302e7389 */ /* 0x0000640000000032 */
[----:B01----:R-:W-:Y:S05]  /*5b20*/  ENDCOLLECTIVE ;  /* 0x000000000000791b */ /* 0x003fea0003800000 */
.L_x_310:
[----:B------:R-:W-:Y:S02]  /*5b30*/  IMAD.MOV.U32 R47, RZ, RZ, 0x4 ;  /* 0x00000004ff2f7424 */ /* 0x000fe400078e00ff */
[----:B------:R-:W-:-:S04]  /*5b40*/  IMAD.MOV.U32 R41, RZ, RZ, R46 ;  /* 0x000000ffff297224 */ /* 0x000fc800078e002e */
[----:B------:R-:W-:-:S04]  /*5b50*/  @P0 IMAD.IADD R41, R42, 0x1, R41 ;  /* 0x000000012a290824 */ /* 0x000fc800078e0229 */
[----:B------:R-:W-:-:S07]  /*5b60*/  IMAD.MOV.U32 R48, RZ, RZ, R41 ;  /* 0x000000ffff307224 */ /* 0x000fce00078e0029 */
[----:B------:R-:W-:Y:S05]  /*5b70*/  WARPSYNC.COLLECTIVE R45, `(.L_x_311) ;  /* 0x000000002d087348 */ /* 0x000fea0003c00000 */
[----:B------:R0:W1:Y:S02]  /*5b80*/  SHFL.UP P0, R46, R48, R47, R50 ;  /* 0x0400002f302e7389 */ /* 0x0000640000000032 */
[----:B01----:R-:W-:Y:S05]  /*5b90*/  ENDCOLLECTIVE ;  /* 0x000000000000791b */ /* 0x003fea0003800000 */
.L_x_311:
[----:B------:R-:W-:Y:S02]  /*5ba0*/  IMAD.MOV.U32 R47, RZ, RZ, 0x8 ;  /* 0x00000008ff2f7424 */ /* 0x000fe400078e00ff */
[----:B------:R-:W-:-:S04]  /*5bb0*/  IMAD.MOV.U32 R44, RZ, RZ, R46 ;  /* 0x000000ffff2c7224 */ /* 0x000fc800078e002e */
[----:B------:R-:W-:-:S04]  /*5bc0*/  @P0 IMAD.IADD R44, R41, 0x1, R44 ;  /* 0x00000001292c0824 */ /* 0x000fc800078e022c */
[----:B------:R-:W-:-:S07]  /*5bd0*/  IMAD.MOV.U32 R48, RZ, RZ, R44 ;  /* 0x000000ffff307224 */ /* 0x000fce00078e002c */
[----:B------:R-:W-:Y:S05]  /*5be0*/  WARPSYNC.COLLECTIVE R45, `(.L_x_312) ;  /* 0x000000002d087348 */ /* 0x000fea0003c00000 */
[----:B------:R0:W1:Y:S02]  /*5bf0*/  SHFL.UP P0, R46, R48, R47, R50 ;  /* 0x0400002f302e7389 */ /* 0x0000640000000032 */
[----:B01----:R-:W-:Y:S05]  /*5c00*/  ENDCOLLECTIVE ;  /* 0x000000000000791b */ /* 0x003fea0003800000 */
.L_x_312:
[----:B------:R-:W-:Y:S02]  /*5c10*/  IMAD.MOV.U32 R47, RZ, RZ, 0x10 ;  /* 0x00000010ff2f7424 */ /* 0x000fe400078e00ff */
[----:B------:R-:W-:-:S04]  /*5c20*/  IMAD.MOV.U32 R43, RZ, RZ, R46 ;  /* 0x000000ffff2b7224 */ /* 0x000fc800078e002e */
[----:B------:R-:W-:-:S04]  /*5c30*/  @P0 IMAD.IADD R43, R44, 0x1, R43 ;  /* 0x000000012c2b0824 */ /* 0x000fc800078e022b */
[----:B------:R-:W-:-:S07]  /*5c40*/  IMAD.MOV.U32 R48, RZ, RZ, R43 ;  /* 0x000000ffff307224 */ /* 0x000fce00078e002b */
[----:B------:R-:W-:Y:S05]  /*5c50*/  WARPSYNC.COLLECTIVE R45, `(.L_x_313) ;  /* 0x000000002d087348 */ /* 0x000fea0003c00000 */
[----:B------:R0:W1:Y:S02]  /*5c60*/  SHFL.UP P0, R46, R48, R47, R50 ;  /* 0x0400002f302e7389 */ /* 0x0000640000000032 */
[----:B01----:R-:W-:Y:S05]  /*5c70*/  ENDCOLLECTIVE ;  /* 0x000000000000791b */ /* 0x003fea0003800000 */
.L_x_313:
[----:B------:R-:W-:Y:S05]  /*5c80*/  BRA `(.L_x_314) ;  /* 0xffffffc000c07947 */ /* 0x000fea000383ffff */
.L_x_315:
        /* <DEDUP_REMOVED lines=15> */
.L_x_591:


//--------------------- .text._ZN3cub18CUB_300001_SM_10006detail10radix_sort33DeviceRadixSortExclusiveSumKernelINS1_5radix10policy_hubIiN4cuda3std3__45tupleIJ6float2SA_EEEyE10Policy1000EyEEvPT0_ --------------------------
	.section	.text._ZN3cub18CUB_300001_SM_10006detail10radix_sort33DeviceRadixSortExclusiveSumKernelINS1_5radix10policy_hubIiN4cuda3std3__45tupleIJ6float2SA_EEEyE10Policy1000EyEEvPT0_,"ax",@progbits
	.align	128
        .global         _ZN3cub18CUB_300001_SM_10006detail10radix_sort33DeviceRadixSortExclusiveSumKernelINS1_5radix10policy_hubIiN4cuda3std3__45tupleIJ6float2SA_EEEyE10Policy1000EyEEvPT0_
        .type           _ZN3cub18CUB_300001_SM_10006detail10radix_sort33DeviceRadixSortExclusiveSumKernelINS1_5radix10policy_hubIiN4cuda3std3__45tupleIJ6float2SA_EEEyE10Policy1000EyEEvPT0_,@function
        .size           _ZN3cub18CUB_300001_SM_10006detail10radix_sort33DeviceRadixSortExclusiveSumKernelINS1_5radix10policy_hubIiN4cuda3std3__45tupleIJ6float2SA_EEEyE10Policy1000EyEEvPT0_,(.L_x_592 - _ZN3cub18CUB_300001_SM_10006detail10radix_sort33DeviceRadixSortExclusiveSumKernelINS1_5radix10policy_hubIiN4cuda3std3__45tupleIJ6float2SA_EEEyE10Policy1000EyEEvPT0_)
        .other          _ZN3cub18CUB_300001_SM_10006detail10radix_sort33DeviceRadixSortExclusiveSumKernelINS1_5radix10policy_hubIiN4cuda3std3__45tupleIJ6float2SA_EEEyE10Policy1000EyEEvPT0_,@"STO_CUDA_ENTRY STV_DEFAULT"
_ZN3cub18CUB_300001_SM_10006detail10radix_sort33DeviceRadixSortExclusiveSumKernelINS1_5radix10policy_hubIiN4cuda3std3__45tupleIJ6float2SA_EEEyE10Policy1000EyEEvPT0_:
.text._ZN3cub18CUB_300001_SM_10006detail10radix_sort33DeviceRadixSortExclusiveSumKernelINS1_5radix10policy_hubIiN4cuda3std3__45tupleIJ6float2SA_EEEyE10Policy1000EyEEvPT0_:
        /* <DEDUP_REMOVED lines=63> */
.L_x_328:
        /* <DEDUP_REMOVED lines=28> */
.L_x_316:
[----:B------:R-:W-:Y:S05]  /*05b0*/  WARPSYNC.ALL ;  /* 0x0000000000007948 */ /* 0x000fea0003800000 */
[----:B------:R-:W-:Y:S06]  /*05c0*/  BAR.SYNC.DEFER_BLOCKING 0x0 ;  /* 0x0000000000007b1d */ /* 0x000fec0000010000 */
[----:B------:R-:W-:Y:S05]  /*05d0*/  @P1 EXIT ;  /* 0x000000000000194d */ /* 0x000fea0003800000 */
[----:B01----:R-:W0:Y:S04]  /*05e0*/  LDS.64 R2, [R0+0x10] ;  /* 0x0000100000027984 */ /* 0x003e280000000a00 */
[----:B0-----:R-:W-:Y:S01]  /*05f0*/  STG.E.64 desc[UR4][R16.64], R2 ;  /* 0x0000000210007986 */ /* 0x001fe2000c101b04 */
[----:B------:R-:W-:Y:S05]  /*0600*/  EXIT ;  /* 0x000000000000794d */ /* 0x000fea0003800000 */
.L_x_317:
[----:B------:R-:W-:Y:S02]  /*0610*/  IMAD.MOV.U32 R24, RZ, RZ, R20 ;  /* 0x000000ffff187224 */ /* 0x000fe400078e0014 */
[----:B------:R-:W-:Y:S02]  /*0620*/  IMAD.MOV.U32 R23, RZ, RZ, 0x1 ;  /* 0x00000001ff177424 */ /* 0x000fe400078e00ff */
[----:B------:R-:W-:Y:S02]  /*0630*/  IMAD.MOV.U32 R22, RZ, RZ, RZ ;  /* 0x000000ffff167224 */ /* 0x000fe400078e00ff */
[----:B------:R-:W-:-:S07]  /*0640*/  IMAD.MOV.U32 R21, RZ, RZ, -0x1 ;  /* 0xffffffffff157424 */ /* 0x000fce00078e00ff */
[----:B------:R-:W-:Y:S05]  /*0650*/  WARPSYNC.COLLECTIVE R21, `(.L_x_318) ;  /* 0x0000000015087348 */ /* 0x000fea0003c00000 */
[----:B------:R0:W1:Y:S02]  /*0660*/  SHFL.UP P0, R25, R24, R23, R22 ;  /* 0x0400001718197389 */ /* 0x0000640000000016 */
[----:B01----:R-:W-:Y:S05]  /*0670*/  ENDCOLLECTIVE ;  /* 0x000000000000791b */ /* 0x003fea0003800000 */
.L_x_318:
[----:B------:R-:W-:Y:S02]  /*0680*/  IMAD.MOV.U32 R24, RZ, RZ, R19 ;  /* 0x000000ffff187224 */ /* 0x000fe400078e0013 */
[----:B------:R-:W-:-:S07]  /*0690*/  IMAD.MOV.U32 R27, RZ, RZ, R25 ;  /* 0x000000ffff1b7224 */ /* 0x000fce00078e0019 */
[----:B------:R-:W-:Y:S05]  /*06a0*/  WARPSYNC.COLLECTIVE R21, `(.L_x_319) ;  /* 0x0000000015087348 */ /* 0x000fea0003c00000 */
[----:B------:R0:W1:Y:S02]  /*06b0*/  SHFL.UP P0, R25, R24, R23, R22 ;  /* 0x0400001718197389 */ /* 0x0000640000000016 */
[----:B01----:R-:W-:Y:S05]  /*06c0*/  ENDCOLLECTIVE ;  /* 0x000000000000791b */ /* 0x003fea0003800000 */
.L_x_319:
        /* <DEDUP_REMOVED lines=9> */
.L_x_320:
[----:B------:R-:W-:Y:S02]  /*0760*/  IMAD.MOV.U32 R24, RZ, RZ, R26 ;  /* 0x000000ffff187224 */ /* 0x000fe400078e001a */
[----:B------:R-:W-:-:S07]  /*0770*/  IMAD.MOV.U32 R28, RZ, RZ, R25 ;  /* 0x000000ffff1c7224 */ /* 0x000fce00078e0019 */
[----:B------:R-:W-:Y:S05]  /*0780*/  WARPSYNC.COLLECTIVE R21, `(.L_x_321) ;  /* 0x0000000015087348 */ /* 0x000fea0003c00000 */
[----:B------:R0:W1:Y:S02]  /*0790*/  SHFL.UP P0, R25, R24, R23, R22 ;  /* 0x0400001718197389 */ /* 0x0000640000000016 */
[----:B01----:R-:W-:Y:S05]  /*07a0*/  ENDCOLLECTIVE ;  /* 0x000000000000791b */ /* 0x003fea0003800000 */
.L_x_321:
        /* <DEDUP_REMOVED lines=9> */
.L_x_322:
[----:B------:R-:W-:Y:S02]  /*0840*/  IMAD.MOV.U32 R24, RZ, RZ, R29 ;  /* 0x000000ffff187224 */ /* 0x000fe400078e001d */
[----:B------:R-:W-:-:S07]  /*0850*/  IMAD.MOV.U32 R27, RZ, RZ, R25 ;  /* 0x000000ffff1b7224 */ /* 0x000fce00078e0019 */
[----:B------:R-:W-:Y:S05]  /*0860*/  WARPSYNC.COLLECTIVE R21, `(.L_x_323) ;  /* 0x0000000015087348 */ /* 0x000fea0003c00000 */
[----:B------:R0:W1:Y:S02]  /*0870*/  SHFL.UP P0, R25, R24, R23, R22 ;  /* 0x0400001718197389 */ /* 0x0000640000000016 */
[----:B01----:R-:W-:Y:S05]  /*0880*/  ENDCOLLECTIVE ;  /* 0x000000000000791b */ /* 0x003fea0003800000 */
.L_x_323:
        /* <DEDUP_REMOVED lines=9> */
.L_x_324:
[----:B------:R-:W-:Y:S02]  /*0920*/  IMAD.MOV.U32 R24, RZ, RZ, R29 ;  /* 0x000000ffff187224 */ /* 0x000fe400078e001d */
[----:B------:R-:W-:-:S07]  /*0930*/  IMAD.MOV.U32 R27, RZ, RZ, R25 ;  /* 0x000000ffff1b7224 */ /* 0x000fce00078e0019 */
[----:B------:R-:W-:Y:S05]  /*0940*/  WARPSYNC.COLLECTIVE R21, `(.L_x_325) ;  /* 0x0000000015087348 */ /* 0x000fea0003c00000 */
[----:B------:R0:W1:Y:S02]  /*0950*/  SHFL.UP P0, R25, R24, R23, R22 ;  /* 0x0400001718197389 */ /* 0x0000640000000016 */
[----:B01----:R-:W-:Y:S05]  /*0960*/  ENDCOLLECTIVE ;  /* 0x000000000000791b */ /* 0x003fea0003800000 */
.L_x_325:
        /* <DEDUP_REMOVED lines=9> */
.L_x_326:
[----:B------:R-:W-:Y:S02]  /*0a00*/  IMAD.MOV.U32 R24, RZ, RZ, R26 ;  /* 0x000000ffff187224 */ /* 0x000fe400078e001a */
[----:B------:R-:W-:-:S07]  /*0a10*/  IMAD.MOV.U32 R28, RZ, RZ, R25 ;  /* 0x000000ffff1c7224 */ /* 0x000fce00078e0019 */
[----:B------:R-:W-:Y:S05]  /*0a20*/  WARPSYNC.COLLECTIVE R21, `(.L_x_327) ;  /* 0x0000000015087348 */ /* 0x000fea0003c00000 */
[----:B------:R0:W1:Y:S02]  /*0a30*/  SHFL.UP P0, R25, R24, R23, R22 ;  /* 0x0400001718197389 */ /* 0x0000640000000016 */
[----:B01----:R-:W-:Y:S05]  /*0a40*/  ENDCOLLECTIVE ;  /* 0x000000000000791b */ /* 0x003fea0003800000 */
.L_x_327:
[----:B------:R-:W-:Y:S05]  /*0a50*/  BRA `(.L_x_328) ;  /* 0xfffffff800647947 */ /* 0x000fea000383ffff */
.L_x_329:
        /* <DEDUP_REMOVED lines=10> */
.L_x_592:


//--------------------- .text._ZN3cub18CUB_300001_SM_10006detail10radix_sort30DeviceRadixSortHistogramKernelINS1_5radix10policy_hubIiN4cuda3std3__45tupleIJ6float2SA_EEEyE10Policy1000ELNS0_9SortOrderE0EiyNS1_21identity_decomposer_tEEEvPT2_PKT1_SG_iiT3_ --------------------------
	.section	.text._ZN3cub18CUB_300001_SM_10006detail10radix_sort30DeviceRadixSortHistogramKernelINS1_5radix10policy_hubIiN4cuda3std3__45tupleIJ6float2SA_EEEyE10Policy1000ELNS0_9SortOrderE0EiyNS1_21identity_decomposer_tEEEvPT2_PKT1_SG_iiT3_,"ax",@progbits
	.align	128
        .global         _ZN3cub18CUB_300001_SM_10006detail10radix_sort30DeviceRadixSortHistogramKernelINS1_5radix10policy_hubIiN4cuda3std3__45tupleIJ6float2SA_EEEyE10Policy1000ELNS0_9SortOrderE0EiyNS1_21identity_decomposer_tEEEvPT2_PKT1_SG_iiT3_
        .type           _ZN3cub18CUB_300001_SM_10006detail10radix_sort30DeviceRadixSortHistogramKernelINS1_5radix10policy_hubIiN4cuda3std3__45tupleIJ6float2SA_EEEyE10Policy1000ELNS0_9SortOrderE0EiyNS1_21identity_decomposer_tEEEvPT2_PKT1_SG_iiT3_,@function
        .size           _ZN3cub18CUB_300001_SM_10006detail10radix_sort30DeviceRadixSortHistogramKernelINS1_5radix10policy_hubIiN4cuda3std3__45tupleIJ6float2SA_EEEyE10Policy1000ELNS0_9SortOrderE0EiyNS1_21identity_decomposer_tEEEvPT2_PKT1_SG_iiT3_,(.L_x_593 - _ZN3cub18CUB_300001_SM_10006detail10radix_sort30DeviceRadixSortHistogramKernelINS1_5radix10policy_hubIiN4cuda3std3__45tupleIJ6float2SA_EEEyE10Policy1000ELNS0_9SortOrderE0EiyNS1_21identity_decomposer_tEEEvPT2_PKT1_SG_iiT3_)
        .other          _ZN3cub18CUB_300001_SM_10006detail10radix_sort30DeviceRadixSortHistogramKernelINS1_5radix10policy_hubIiN4cuda3std3__45tupleIJ6float2SA_EEEyE10Policy1000ELNS0_9SortOrderE0EiyNS1_21identity_decomposer_tEEEvPT2_PKT1_SG_iiT3_,@"STO_CUDA_ENTRY STV_DEFAULT"
_ZN3cub18CUB_300001_SM_10006detail10radix_sort30DeviceRadixSortHistogramKernelINS1_5radix10policy_hubIiN4cuda3std3__45tupleIJ6float2SA_EEEyE10Policy1000ELNS0_9SortOrderE0EiyNS1_21identity_decomposer_tEEEvPT2_PKT1_SG_iiT3_:
.text._ZN3cub18CUB_300001_SM_10006detail10radix_sort30DeviceRadixSortHistogramKernelINS1_5radix10policy_hubIiN4cuda3std3__45tupleIJ6float2SA_EEEyE10Policy1000ELNS0_9SortOrderE0EiyNS1_21identity_decomposer_tEEEvPT2_PKT1_SG_iiT3_:
        /* <DEDUP_REMOVED lines=42> */
.L_x_413:
        /* <DEDUP_REMOVED lines=9> */
.L_x_333:
        /* <DEDUP_REMOVED lines=21> */
.L_x_332:
        /* <DEDUP_REMOVED lines=19> */
.L_x_335:
        /* <DEDUP_REMOVED lines=18> */
.L_x_334:
[----:B------:R-:W-:-:S13]  /*06d0*/  ISETP.GT.U32.AND P2, PT, R4, 0x7f, PT ;  /* 0x0000007f0400780c */ /* 0x000fda0003f44070 */
[----:B------:R-:W-:Y:S05]  /*06e0*/  @P2 BRA `(.L_x_331) ;  /* 0x0000000000e02947 */ /* 0x000fea0003800000 */
[----:B--23--:R-:W-:Y:S01]  /*06f0*/  HFMA2 R3, -RZ, RZ, 0, 0 ;  /* 0x00000000ff037431 */ /* 0x00cfe200000001ff */
[----:B------:R-:W-:Y:S06]  /*0700*/  @!P1 BRA `(.L_x_336) ;  /* 0x0000000000589947 */ /* 0x000fec0003800000 */
[----:B------:R-:W-:-:S07]  /*0710*/  IMAD.MOV.U32 R3, RZ, RZ, RZ ;  /* 0x000000ffff037224 */ /* 0x000fce00078e00ff */
.L_x_337:
        /* <DEDUP_REMOVED lines=21> */
.L_x_336:
        /* <DEDUP_REMOVED lines=14> */
.L_x_338:
        /* <DEDUP_REMOVED lines=18> */
.L_x_331:
[----:B------:R-:W-:Y:S05]  /*0a70*/  BSYNC.RECONVERGENT B0 ;  /* 0x0000000000007941 */ /* 0x000fea0003800200 */
.L_x_330:
        /* <DEDUP_REMOVED lines=16> */
.L_x_344:
        /* <DEDUP_REMOVED lines=36> */
.L_x_340:
        /* <DEDUP_REMOVED lines=67> */
.L_x_341:
        /* <DEDUP_REMOVED lines=24> */
.L_x_343:
        /* <DEDUP_REMOVED lines=73> */
.L_x_342:
[----:B------:R-:W-:Y:S05]  /*1800*/  BRA.U !UP0, `(.L_x_344) ;  /* 0xfffffff108dc7547 */ /* 0x000fea000b83ffff */
.L_x_339:
        /* <DEDUP_REMOVED lines=9> */
.L_x_364:
        /* <DEDUP_REMOVED lines=16> */
.L_x_349:
[----:B------:R-:W-:Y:S05]  /*19a0*/  BSYNC.RECONVERGENT B1 ;  /* 0x0000000000017941 */ /* 0x000fea0003800200 */
.L_x_348:
        /* <DEDUP_REMOVED lines=15> */
.L_x_351:
[----:B------:R-:W-:Y:S05]  /*1aa0*/  BSYNC.RECONVERGENT B1 ;  /* 0x0000000000017941 */ /* 0x000fea0003800200 */
.L_x_350:
[----:B------:R-:W-:Y:S04]  /*1ab0*/  BSSY.RECONVERGENT B1, `(.L_x_352) ;  /* 0x0000007000017945 */ /* 0x000fe80003800200 */
[----:B------:R-:W-:Y:S05]  /*1ac0*/  @!P0 BRA `(.L_x_353) ;  /* 0x0000000000148947 */ /* 0x000fea0003800000 */
[----:B01----:R-:W-:Y:S02]  /*1ad0*/  IMAD R17, R5, 0x100, R4 ;  /* 0x0000010005117824 */ /* 0x003fe400078e0204 */
[----:B------:R-:W-:-:S03]  /*1ae0*/  IMAD.MOV.U32 R23, RZ, RZ, RZ ;  /* 0x000000ffff177224 */ /* 0x000fc600078e00ff */
[----:B------:R-:W-:-:S05]  /*1af0*/  IADD3 R17, PT, PT, R17, 0x200, RZ ;  /* 0x0000020011117810 */ /* 0x000fca0007ffe0ff */
[----:B------:R-:W-:-:S05]  /*1b00*/  IMAD.WIDE.U32 R16, R17, 0x8, R2 ;  /* 0x0000000811107825 */ /* 0x000fca00078e0002 */
[----:B------:R2:W-:Y:S02]  /*1b10*/  REDG.E.ADD.64.STRONG.GPU desc[UR20][R16.64], R22 ;  /* 0x000000161000798e */ /* 0x0005e4000c12e514 */
.L_x_353:
[----:B------:R-:W-:Y:S05]  /*1b20*/  BSYNC.RECONVERGENT B1 ;  /* 0x0000000000017941 */ /* 0x000fea0003800200 */
.L_x_352:
[----:B------:R-:W-:Y:S04]  /*1b30*/  BSSY.RECONVERGENT B1, `(.L_x_354) ;  /* 0x0000007000017945 */ /* 0x000fe80003800200 */
[----:B------:R-:W-:Y:S05]  /*1b40*/  @!P1 BRA `(.L_x_355) ;  /* 0x0000000000149947 */ /* 0x000fea0003800000 */
[----:B012---:R-:W-:Y:S02]  /*1b50*/  IMAD R17, R5, 0x100, R4 ;  /* 0x0000010005117824 */ /* 0x007fe400078e0204 */
[----:B------:R-:W-:Y:S02]  /*1b60*/  IMAD.MOV.U32 R15, RZ, RZ, RZ ;  /* 0x000000ffff0f7224 */ /* 0x000fe400078e00ff */
[----:B------:R-:W-:-:S04]  /*1b70*/  VIADD R17, R17, 0x300 ;  /* 0x0000030011117836 */ /* 0x000fc80000000000 */
[----:B------:R-:W-:-:S05]  /*1b80*/  IMAD.WIDE.U32 R16, R17, 0x8, R2 ;  /* 0x0000000811107825 */ /* 0x000fca00078e0002 */
[----:B------:R3:W-:Y:S02]  /*1b90*/  REDG.E.ADD.64.STRONG.GPU desc[UR20][R16.64], R14 ;  /* 0x0000000e1000798e */ /* 0x0007e4000c12e514 */
.L_x_355:
[----:B------:R-:W-:Y:S05]  /*1ba0*/  BSYNC.RECONVERGENT B1 ;  /* 0x0000000000017941 */ /* 0x000fea0003800200 */
.L_x_354:
[----:B------:R-:W-:Y:S04]  /*1bb0*/  BSSY.RECONVERGENT B1, `(.L_x_356) ;  /* 0x0000007000017945 */ /* 0x000fe80003800200 */
[----:B------:R-:W-:Y:S05]  /*1bc0*/  @!P2 BRA `(.L_x_357) ;  /* 0x000000000014a947 */ /* 0x000fea0003800000 */
[----:B---3--:R-:W-:Y:S02]  /*1bd0*/  IMAD R15, R5, 0x100, R4 ;  /* 0x00000100050f7824 */ /* 0x008fe400078e0204 */
[----:B------:R-:W-:Y:S02]  /*1be0*/  HFMA2 R13, -RZ, RZ, 0, 0 ;  /* 0x00000000ff0d7431 */ /* 0x000fe400000001ff */
[----:B------:R-:W-:-:S04]  /*1bf0*/  VIADD R15, R15, 0x400 ;  /* 0x000004000f0f7836 */ /* 0x000fc80000000000 */
[----:B------:R-:W-:-:S05]  /*1c00*/  IMAD.WIDE.U32 R14, R15, 0x8, R2 ;  /* 0x000000080f0e7825 */ /* 0x000fca00078e0002 */
[----:B------:R4:W-:Y:S02]  /*1c10*/  REDG.E.ADD.64.STRONG.GPU desc[UR20][R14.64], R12 ;  /* 0x0000000c0e00798e */ /* 0x0009e4000c12e514 */
.L_x_357:
[----:B------:R-:W-:Y:S05]  /*1c20*/  BSYNC.RECONVERGENT B1 ;  /* 0x0000000000017941 */ /* 0x000fea0003800200 */
.L_x_356:
[----:B------:R-:W-:Y:S04]  /*1c30*/  BSSY.RECONVERGENT B1, `(.L_x_358) ;  /* 0x0000007000017945 */ /* 0x000fe80003800200 */
[----:B------:R-:W-:Y:S05]  /*1c40*/  @!P3 BRA `(.L_x_359) ;  /* 0x000000000014b947 */ /* 0x000fea0003800000 */
[----:B----4-:R-:W-:Y:S02]  /*1c50*/  IMAD R13, R5, 0x100, R4 ;  /* 0x00000100050d7824 */ /* 0x010fe400078e0204 */
[----:B------:R-:W-:Y:S02]  /*1c60*/  IMAD.MOV.U32 R7, RZ, RZ, RZ ;  /* 0x000000ffff077224 */ /* 0x000fe400078e00ff */
[----:B------:R-:W-:-:S04]  /*1c70*/  VIADD R13, R13, 0x500 ;  /* 0x000005000d0d7836 */ /* 0x000fc80000000000 */
[----:B------:R-:W-:-:S05]  /*1c80*/  IMAD.WIDE.U32 R12, R13, 0x8, R2 ;  /* 0x000000080d0c7825 */ /* 0x000fca00078e0002 */
[----:B------:R4:W-:Y:S02]  /*1c90*/  REDG.E.ADD.64.STRONG.GPU desc[UR20][R12.64], R6 ;  /* 0x000000060c00798e */ /* 0x0009e4000c12e514 */
.L_x_359:
[----:B------:R-:W-:Y:S05]  /*1ca0*/  BSYNC.RECONVERGENT B1 ;  /* 0x0000000000017941 */ /* 0x000fea0003800200 */
.L_x_358:
[----:B------:R-:W-:Y:S04]  /*1cb0*/  BSSY.RECONVERGENT B1, `(.L_x_360) ;  /* 0x0000007000017945 */ /* 0x000fe80003800200 */
[----:B------:R-:W-:Y:S05]  /*1cc0*/  @!P4 BRA `(.L_x_361) ;  /* 0x000000000014c947 */ /* 0x000fea0003800000 */
[----:B----4-:R-:W-:Y:S02]  /*1cd0*/  IMAD R7, R5, 0x100, R4 ;  /* 0x0000010005077824 */ /* 0x010fe400078e0204 */
[----:B------:R-:W-:Y:S02]  /*1ce0*/  IMAD.MOV.U32 R9, RZ, RZ, RZ ;  /* 0x000000ffff097224 */ /* 0x000fe400078e00ff */
[----:B------:R-:W-:-:S04]  /*1cf0*/  VIADD R7, R7, 0x600 ;  /* 0x0000060007077836 */ /* 0x000fc80000000000 */
[----:B------:R-:W-:-:S05]  /*1d00*/  IMAD.WIDE.U32 R6, R7, 0x8, R2 ;  /* 0x0000000807067825 */ /* 0x000fca00078e0002 */
[----:B------:R4:W-:Y:S02]  /*1d10*/  REDG.E.ADD.64.STRONG.GPU desc[UR20][R6.64], R8 ;  /* 0x000000080600798e */ /* 0x0009e4000c12e514 */
.L_x_361:
[----:B------:R-:W-:Y:S05]  /*1d20*/  BSYNC.RECONVERGENT B1 ;  /* 0x0000000000017941 */ /* 0x000fea0003800200 */
.L_x_360:
[----:B------:R-:W-:Y:S04]  /*1d30*/  BSSY.RECONVERGENT B1, `(.L_x_362) ;  /* 0x0000007000017945 */ /* 0x000fe80003800200 */
[----:B------:R-:W-:Y:S05]  /*1d40*/  @!P5 BRA `(.L_x_363) ;  /* 0x000000000014d947 */ /* 0x000fea0003800000 */
[----:B----4-:R-:W-:Y:S01]  /*1d50*/  LEA R7, R5, R4, 0x8 ;  /* 0x0000000405077211 */ /* 0x010fe200078e40ff */
[----:B------:R-:W-:-:S04]  /*1d60*/  IMAD.MOV.U32 R11, RZ, RZ, RZ ;  /* 0x000000ffff0b7224 */ /* 0x000fc800078e00ff */
[----:B------:R-:W-:-:S04]  /*1d70*/  VIADD R7, R7, 0x700 ;  /* 0x0000070007077836 */ /* 0x000fc80000000000 */
[----:B------:R-:W-:-:S05]  /*1d80*/  IMAD.WIDE.U32 R6, R7, 0x8, R2 ;  /* 0x0000000807067825 */ /* 0x000fca00078e0002 */
[----:B------:R4:W-:Y:S02]  /*1d90*/  REDG.E.ADD.64.STRONG.GPU desc[UR20][R6.64], R10 ;  /* 0x0000000a0600798e */ /* 0x0009e4000c12e514 */
.L_x_363:
[----:B------:R-:W-:Y:S05]  /*1da0*/  BSYNC.RECONVERGENT B1 ;  /* 0x0000000000017941 */ /* 0x000fea0003800200 */
.L_x_362:
[----:B------:R-:W-:-:S05]  /*1db0*/  VIADD R5, R5, 0x8 ;  /* 0x0000000805057836 */ /* 0x000fca0000000000 */
[----:B------:R-:W-:-:S13]  /*1dc0*/  ISETP.NE.AND P0, PT, R5, UR27, PT ;  /* 0x0000001b05007c0c */ /* 0x000fda000bf05270 */
[----:B------:R-:W-:Y:S05]  /*1dd0*/  @P0 BRA `(.L_x_364) ;  /* 0xfffffff800b00947 */ /* 0x000fea000383ffff */
[----:B------:R-:W-:-:S07]  /*1de0*/  IMAD.U32 R3, RZ, RZ, UR27 ;  /* 0x0000001bff037e24 */ /* 0x000fce000f8e00ff */
.L_x_347:
        /* <DEDUP_REMOVED lines=24> */
.L_x_368:
[----:B------:R-:W-:Y:S05]  /*1f70*/  BSYNC.RECONVERGENT B1 ;  /* 0x0000000000017941 */ /* 0x000fea0003800200 */
.L_x_367:
        /* <DEDUP_REMOVED lines=9> */
.L_x_370:
[----:B------:R-:W-:Y:S05]  /*2010*/  BSYNC.RECONVERGENT B1 ;  /* 0x0000000000017941 */ /* 0x000fea0003800200 */
.L_x_369:
        /* <DEDUP_REMOVED lines=8> */
.L_x_372:
[----:B------:R-:W-:Y:S05]  /*20a0*/  BSYNC.RECONVERGENT B1 ;  /* 0x0000000000017941 */ /* 0x000fea0003800200 */
.L_x_371:
        /* <DEDUP_REMOVED lines=9> */
.L_x_374:
[----:B------:R-:W-:Y:S05]  /*2140*/  BSYNC.RECONVERGENT B1 ;  /* 0x0000000000017941 */ /* 0x000fea0003800200 */
.L_x_373:
[----:B------:R-:W-:-:S07]  /*2150*/  VIADD R3, R3, 0x4 ;  /* 0x0000000403037836 */ /* 0x000fce0000000000 */
.L_x_366:
        /* <DEDUP_REMOVED lines=18> */
.L_x_378:
[----:B------:R-:W-:Y:S05]  /*2280*/  BSYNC.RECONVERGENT B2 ;  /* 0x0000000000027941 */ /* 0x000fea0003800200 */
.L_x_377:
        /* <DEDUP_REMOVED lines=9> */
.L_x_380:
[----:B------:R-:W-:Y:S05]  /*2320*/  BSYNC.RECONVERGENT B2 ;  /* 0x0000000000027941 */ /* 0x000fea0003800200 */
.L_x_379:
[----:B------:R-:W-:-:S07]  /*2330*/  VIADD R3, R3, 0x2 ;  /* 0x0000000203037836 */ /* 0x000fce0000000000 */
.L_x_376:
        /* <DEDUP_REMOVED lines=12> */
.L_x_375:
[----:B------:R-:W-:Y:S05]  /*2400*/  BSYNC.RECONVERGENT B1 ;  /* 0x0000000000017941 */ /* 0x000fea0003800200 */
.L_x_365:
[----:B------:R-:W-:-:S13]  /*2410*/  ISETP.GT.U32.AND P0, PT, R4, 0x7f, PT ;  /* 0x0000007f0400780c */ /* 0x000fda0003f04070 */
[----:B------:R-:W-:Y:S05]  /*2420*/  @P0 BRA `(.L_x_346) ;  /* 0x0000000800900947 */ /* 0x000fea0003800000 */
[----:B------:R-:W-:Y:S01]  /*2430*/  UISETP.GE.U32.AND UP0, UPT, UR22, 0x7, UPT ;  /* 0x000000071600788c */ /* 0x000fe2000bf06070 */
[----:B0-----:R-:W-:-:S08]  /*2440*/  IMAD.MOV.U32 R3, RZ, RZ, RZ ;  /* 0x000000ffff037224 */ /* 0x001fd000078e00ff */
[----:B------:R-:W-:Y:S05]  /*2450*/  BRA.U !UP0, `(.L_x_381) ;  /* 0x0000000508147547 */ /* 0x000fea000b800000 */
[----:B------:R-:W0:Y:S01]  /*2460*/  LDC.64 R2, c[0x0][0x380] ;  /* 0x0000e000ff027b82 */ /* 0x000e220000000a00 */
[----:B------:R-:W-:-:S07]  /*2470*/  IMAD.MOV.U32 R9, RZ, RZ, RZ ;  /* 0x000000ffff097224 */ /* 0x000fce00078e00ff */
.L_x_398:
        /* <DEDUP_REMOVED lines=18> */
.L_x_383:
[----:B------:R-:W-:Y:S05]  /*25a0*/  BSYNC.RECONVERGENT B1 ;  /* 0x0000000000017941 */ /* 0x000fea0003800200 */
.L_x_382:
[----:B------:R-:W-:Y:S04]  /*25b0*/  BSSY.RECONVERGENT B1, `(.L_x_384) ;  /* 0x0000005000017945 */ /* 0x000fe80003800200 */
[----:B------:R-:W-:Y:S05]  /*25c0*/  @!P1 BRA `(.L_x_385) ;  /* 0x00000000000c9947 */ /* 0x000fea0003800000 */
[----:B0-----:R-:W-:Y:S02]  /*25d0*/  IMAD.MOV.U32 R14, RZ, RZ, R13 ;  /* 0x000000ffff0e7224 */ /* 0x001fe400078e000d */
[----:B------:R-:W-:-:S05]  /*25e0*/  IMAD.MOV.U32 R15, RZ, RZ, RZ ;  /* 0x000000ffff0f7224 */ /* 0x000fca00078e00ff */
[----:B------:R1:W-:Y:S02]  /*25f0*/  REDG.E.ADD.64.STRONG.GPU desc[UR20][R6.64+0xc00], R14 ;  /* 0x000c000e0600798e */ /* 0x0003e4000c12e514 */
.L_x_385:
[----:B------:R-:W-:Y:S05]  /*2600*/  BSYNC.RECONVERGENT B1 ;  /* 0x0000000000017941 */ /* 0x000fea0003800200 */
.L_x_384:
        /* <DEDUP_REMOVED lines=12> */
.L_x_387:
[----:B------:R-:W-:Y:S05]  /*26d0*/  BSYNC.RECONVERGENT B1 ;  /* 0x0000000000017941 */ /* 0x000fea0003800200 */
.L_x_386:
[----:B------:R-:W-:Y:S04]  /*26e0*/  BSSY.RECONVERGENT B1, `(.L_x_388) ;  /* 0x0000005000017945 */ /* 0x000fe80003800200 */
[----:B------:R-:W-:Y:S05]  /*26f0*/  @!P1 BRA `(.L_x_389) ;  /* 0x00000000000c9947 */ /* 0x000fea0003800000 */
[----:B012---:R-:W-:Y:S02]  /*2700*/  IMAD.MOV.U32 R14, RZ, RZ, R18 ;  /* 0x000000ffff0e7224 */ /* 0x007fe400078e0012 */
[----:B------:R-:W-:-:S05]  /*2710*/  IMAD.MOV.U32 R15, RZ, RZ, RZ ;  /* 0x000000ffff0f7224 */ /* 0x000fca00078e00ff */
[----:B------:R3:W-:Y:S02]  /*2720*/  REDG.E.ADD.64.STRONG.GPU desc[UR20][R6.64+0x1c00], R14 ;  /* 0x001c000e0600798e */ /* 0x0007e4000c12e514 */
.L_x_389:
[----:B------:R-:W-:Y:S05]  /*2730*/  BSYNC.RECONVERGENT B1 ;  /* 0x0000000000017941 */ /* 0x000fea0003800200 */
.L_x_388:
[----:B------:R-:W-:Y:S04]  /*2740*/  BSSY.RECONVERGENT B1, `(.L_x_390) ;  /* 0x0000005000017945 */ /* 0x000fe80003800200 */
[----:B------:R-:W-:Y:S05]  /*2750*/  @!P2 BRA `(.L_x_391) ;  /* 0x00000000000ca947 */ /* 0x000fea0003800000 */
[----:B0123--:R-:W-:Y:S01]  /*2760*/  MOV R14, R19 ;  /* 0x00000013000e7202 */ /* 0x00ffe20000000f00 */
[----:B------:R-:W-:-:S05]  /*2770*/  IMAD.MOV.U32 R15, RZ, RZ, RZ ;  /* 0x000000ffff0f7224 */ /* 0x000fca00078e00ff */
[----:B------:R4:W-:Y:S02]  /*2780*/  REDG.E.ADD.64.STRONG.GPU desc[UR20][R6.64+0x2400], R14 ;  /* 0x0024000e0600798e */ /* 0x0009e4000c12e514 */
.L_x_391:
[----:B------:R-:W-:Y:S05]  /*2790*/  BSYNC.RECONVERGENT B1 ;  /* 0x0000000000017941 */ /* 0x000fea0003800200 */
.L_x_390:
[----:B------:R-:W-:Y:S04]  /*27a0*/  BSSY.RECONVERGENT B1, `(.L_x_392) ;  /* 0x0000004000017945 */ /* 0x000fe80003800200 */
[----:B------:R-:W-:Y:S05]  /*27b0*/  @!P3 BRA `(.L_x_393) ;  /* 0x000000000008b947 */ /* 0x000fea0003800000 */
[----:B------:R-:W-:-:S05]  /*27c0*/  IMAD.MOV.U32 R17, RZ, RZ, RZ ;  /* 0x000000ffff117224 */ /* 0x000fca00078e00ff */
[----:B------:R0:W-:Y:S02]  /*27d0*/  REDG.E.ADD.64.STRONG.GPU desc[UR20][R6.64+0x2c00], R16 ;  /* 0x002c00100600798e */ /* 0x0001e4000c12e514 */
.L_x_393:
[----:B------:R-:W-:Y:S05]  /*27e0*/  BSYNC.RECONVERGENT B1 ;  /* 0x0000000000017941 */ /* 0x000fea0003800200 */
.L_x_392:
[----:B------:R-:W-:Y:S04]  /*27f0*/  BSSY.RECONVERGENT B1, `(.L_x_394) ;  /* 0x0000004000017945 */ /* 0x000fe80003800200 */
[----:B------:R-:W-:Y:S05]  /*2800*/  @!P4 BRA `(.L_x_395) ;  /* 0x000000000008c947 */ /* 0x000fea0003800000 */
[----:B------:R-:W-:-:S05]  /*2810*/  IMAD.MOV.U32 R13, RZ, RZ, RZ ;  /* 0x000000ffff0d7224 */ /* 0x000fca00078e00ff */
[----:B------:R0:W-:Y:S02]  /*2820*/  REDG.E.ADD.64.STRONG.GPU desc[UR20][R6.64+0x3400], R12 ;  /* 0x0034000c0600798e */ /* 0x0001e4000c12e514 */
.L_x_395:
[----:B------:R-:W-:Y:S05]  /*2830*/  BSYNC.RECONVERGENT B1 ;  /* 0x0000000000017941 */ /* 0x000fea0003800200 */
.L_x_394:
[----:B------:R-:W-:Y:S04]  /*2840*/  BSSY.RECONVERGENT B1, `(.L_x_396) ;  /* 0x0000004000017945 */ /* 0x000fe80003800200 */
[----:B------:R-:W-:Y:S05]  /*2850*/  @!P5 BRA `(.L_x_397) ;  /* 0x000000000008d947 */ /* 0x000fea0003800000 */
[----:B------:R-:W-:-:S05]  /*2860*/  IMAD.MOV.U32 R11, RZ, RZ, RZ ;  /* 0x000000ffff0b7224 */ /* 0x000fca00078e00ff */
[----:B------:R0:W-:Y:S02]  /*2870*/  REDG.E.ADD.64.STRONG.GPU desc[UR20][R6.64+0x3c00], R10 ;  /* 0x003c000a0600798e */ /* 0x0001e4000c12e514 */
.L_x_397:
[----:B------:R-:W-:Y:S05]  /*2880*/  BSYNC.RECONVERGENT B1 ;  /* 0x0000000000017941 */ /* 0x000fea0003800200 */
.L_x_396:
[----:B------:R-:W-:Y:S05]  /*2890*/  @P0 BRA `(.L_x_398) ;  /* 0xfffffff800f80947 */ /* 0x000fea000383ffff */
[----:B------:R-:W-:-:S07]  /*28a0*/  IMAD.U32 R3, RZ, RZ, UR27 ;  /* 0x0000001bff037e24 */ /* 0x000fce000f8e00ff */
.L_x_381:
        /* <DEDUP_REMOVED lines=20> */
.L_x_401:
[----:B------:R-:W-:Y:S05]  /*29f0*/  BSYNC.RECONVERGENT B1 ;  /* 0x0000000000017941 */ /* 0x000fea0003800200 */
.L_x_400:
        /* <DEDUP_REMOVED lines=9> */
.L_x_403:
[----:B------:R-:W-:Y:S05]  /*2a90*/  BSYNC.RECONVERGENT B1 ;  /* 0x0000000000017941 */ /* 0x000fea0003800200 */
.L_x_402:
        /* <DEDUP_REMOVED lines=8> */
.L_x_405:
[----:B------:R-:W-:Y:S05]  /*2b20*/  BSYNC.RECONVERGENT B1 ;  /* 0x0000000000017941 */ /* 0x000fea0003800200 */
.L_x_404:
        /* <DEDUP_REMOVED lines=9> */
.L_x_407:
[----:B------:R-:W-:Y:S05]  /*2bc0*/  BSYNC.RECONVERGENT B1 ;  /* 0x0000000000017941 */ /* 0x000fea0003800200 */
.L_x_406:
[----:B------:R-:W-:-:S07]  /*2bd0*/  VIADD R3, R3, 0x4 ;  /* 0x0000000403037836 */ /* 0x000fce0000000000 */
.L_x_399:
        /* <DEDUP_REMOVED lines=17> */
.L_x_410:
[----:B------:R-:W-:Y:S05]  /*2cf0*/  BSYNC.RECONVERGENT B1 ;  /* 0x0000000000017941 */ /* 0x000fea0003800200 */
.L_x_409:
        /* <DEDUP_REMOVED lines=9> */
.L_x_412:
[----:B------:R-:W-:Y:S05]  /*2d90*/  BSYNC.RECONVERGENT B1 ;  /* 0x0000000000017941 */ /* 0x000fea0003800200 */
.L_x_411:
[----:B------:R-:W-:-:S07]  /*2da0*/  VIADD R3, R3, 0x2 ;  /* 0x0000000203037836 */ /* 0x000fce0000000000 */
.L_x_408:
        /* <DEDUP_REMOVED lines=12> */
.L_x_346:
[----:B------:R-:W-:Y:S05]  /*2e70*/  BSYNC.RECONVERGENT B0 ;  /* 0x0000000000007941 */ /* 0x000fea0003800200 */
.L_x_345:
[----:B------:R-:W-:Y:S01]  /*2e80*/  BAR.SYNC.DEFER_BLOCKING 0x0 ;  /* 0x0000000000007b1d */ /* 0x000fe20000010000 */
[----:B------:R-:W-:-:S04]  /*2e90*/  UIADD3 UR6, UP0, UPT, UR6, 0x1, URZ ;  /* 0x0000000106067890 */ /* 0x000fc8000ff1e0ff */
[----:B------:R-:W-:Y:S02]  /*2ea0*/  UIADD3.X UR7, UPT, UPT, URZ, UR7, URZ, UP0, !UPT ;  /* 0x00000007ff077290 */ /* 0x000fe400087fe4ff */
[----:B------:R-:W-:-:S04]  /*2eb0*/  UISETP.NE.U32.AND UP0, UPT, UR6, UR11, UPT ;  /* 0x0000000b0600728c */ /* 0x000fc8000bf05070 */
[----:B------:R-:W-:-:S09]  /*2ec0*/  UISETP.NE.AND.EX UP0, UPT, UR7, UR12, UPT, UP0 ;  /* 0x0000000c0700728c */ /* 0x000fd2000bf05300 */
[----:B------:R-:W-:Y:S05]  /*2ed0*/  BRA.U UP0, `(.L_x_413) ;  /* 0xffffffd100f07547 */ /* 0x000fea000b83ffff */
[----:B------:R-:W-:Y:S05]  /*2ee0*/  EXIT ;  /* 0x000000000000794d */ /* 0x000fea0003800000 */
.L_x_414:
        /* <DEDUP_REMOVED lines=9> */
.L_x_593:


//--------------------- .text._ZN3cub18CUB_300001_SM_10006detail10radix_sort31DeviceRadixSortSingleTileKernelINS1_5radix10policy_hubIiN4cuda3std3__45tupleIJ6float2SA_EEEyE10Policy1000ELNS0_9SortOrderE0EiSB_yNS1_21identity_decomposer_tEEEvPKT1_PSG_PKT2_PSK_T3_iiT4_ --------------------------
	.section	.text._ZN3cub18CUB_300001_SM_10006detail10radix_sort31DeviceRadixSortSingleTileKernelINS1_5radix10policy_hubIiN4cuda3std3__45tupleIJ6float2SA_EEEyE10Policy1000ELNS0_9SortOrderE0EiSB_yNS1_21identity_decomposer_tEEEvPKT1_PSG_PKT2_PSK_T3_iiT4_,"ax",@progbits
	.align	128
        .global         _ZN3cub18CUB_300001_SM_10006detail10radix_sort31DeviceRadixSortSingleTileKernelINS1_5radix10policy_hubIiN4cuda3std3__45tupleIJ6float2SA_EEEyE10Policy1000ELNS0_9SortOrderE0EiSB_yNS1_21identity_decomposer_tEEEvPKT1_PSG_PKT2_PSK_T3_iiT4_
        .type           _ZN3cub18CUB_300001_SM_10006detail10radix_sort31DeviceRadixSortSingleTileKernelINS1_5radix10policy_hubIiN4cuda3std3__45tupleIJ6float2SA_EEEyE10Policy1000ELNS0_9SortOrderE0EiSB_yNS1_21identity_decomposer_tEEEvPKT1_PSG_PKT2_PSK_T3_iiT4_,@function
        .size           _ZN3cub18CUB_300001_SM_10006detail10radix_sort31DeviceRadixSortSingleTileKernelINS1_5radix10policy_hubIiN4cuda3std3__45tupleIJ6float2SA_EEEyE10Policy1000ELNS0_9SortOrderE0EiSB_yNS1_21identity_decomposer_tEEEvPKT1_PSG_PKT2_PSK_T3_iiT4_,(.L_x_594 - _ZN3cub18CUB_300001_SM_10006detail10radix_sort31DeviceRadixSortSingleTileKernelINS1_5radix10policy_hubIiN4cuda3std3__45tupleIJ6float2SA_EEEyE10Policy1000ELNS0_9SortOrderE0EiSB_yNS1_21identity_decomposer_tEEEvPKT1_PSG_PKT2_PSK_T3_iiT4_)
        .other          _ZN3cub18CUB_300001_SM_10006detail10radix_sort31DeviceRadixSortSingleTileKernelINS1_5radix10policy_hubIiN4cuda3std3__45tupleIJ6float2SA_EEEyE10Policy1000ELNS0_9SortOrderE0EiSB_yNS1_21identity_decomposer_tEEEvPKT1_PSG_PKT2_PSK_T3_iiT4_,@"STO_CUDA_ENTRY STV_DEFAULT"
_ZN3cub18CUB_300001_SM_10006detail10radix_sort31DeviceRadixSortSingleTileKernelINS1_5radix10policy_hubIiN4cuda3std3__45tupleIJ6float2SA_EEEyE10Policy1000ELNS0_9SortOrderE0EiSB_yNS1_21identity_decomposer_tEEEvPKT1_PSG_PKT2_PSK_T3_iiT4_:
.text._ZN3cub18CUB_300001_SM_10006detail10radix_sort31DeviceRadixSortSingleTileKernelINS1_5radix10policy_hubIiN4cuda3std3__45tupleIJ6float2SA_EEEyE10Policy1000ELNS0_9SortOrderE0EiSB_yNS1_21identity_decomposer_tEEEvPKT1_PSG_PKT2_PSK_T3_iiT4_:
[----:B------:R-:W-:Y:S01]  /*0000*/  LDC R1, c[0x0][0x37c] ;  /* 0x0000df00ff017b82 */ /* 0x000fe20000000800 */
[----:B------:R-:W0:Y:S01]  /*0010*/  S2R R0, SR_TID.X ;  /* 0x0000000000007919 */ /* 0x000e220000002100 */
[----:B------:R-:W1:Y:S06]  /*0020*/  LDCU UR4, c[0x0][0x3a0] ;  /* 0x00007400ff0477ac */ /* 0x000e6c0008000800 */
[----:B------:R-:W2:Y:S01]  /*0030*/  LDC.64 R14, c[0x0][0x380] ;  /* 0x0000e000ff0e7b82 */ /* 0x000ea20000000a00 */
[----:B------:R-:W3:Y:S07]  /*0040*/  LDCU.64 UR10, c[0x0][0x358] ;  /* 0x00006b00ff0a77ac */ /* 0x000eee0008000a00 */
[----:B------:R-:W4:Y:S08]  /*0050*/  LDC.64 R22, c[0x0][0x390] ;  /* 0x0000e400ff167b82 */ /* 0x000f300000000a00 */
[----:B------:R-:W4:Y:S01]  /*0060*/  S2UR UR5, SR_CgaCtaId ;  /* 0x00000000000579c3 */ /* 0x000f220000008800 */
[----:B------:R-:W-:-:S02]  /*0070*/  CS2R R6, SRZ ;  /* 0x0000000000067805 */ /* 0x000fc4000001ff00 */
[----:B------:R-:W-:Y:S02]  /*0080*/  CS2R R8, SRZ ;  /* 0x0000000000087805 */ /* 0x000fe4000001ff00 */
[----:B------:R-:W-:Y:S02]  /*0090*/  CS2R R10, SRZ ;  /* 0x00000000000a7805 */ /* 0x000fe4000001ff00 */
[----:B------:R-:W-:Y:S02]  /*00a0*/  CS2R R12, SRZ ;  /* 0x00000000000c7805 */ /* 0x000fe4000001ff00 */
[----:B------:R-:W-:Y:S02]  /*00b0*/  CS2R R16, SRZ ;  /* 0x0000000000107805 */ /* 0x000fe4000001ff00 */
[----:B------:R-:W-:Y:S01]  /*00c0*/  CS2R R18, SRZ ;  /* 0x0000000000127805 */ /* 0x000fe2000001ff00 */
[----:B------:R-:W4:Y:S01]  /*00d0*/  S2R R32, SR_LANEID ;  /* 0x0000000000207919 */ /* 0x000f220000000000 */
[----:B------:R-:W4:Y:S01]  /*00e0*/  LDCU.64 UR6, c[0x0][0x3a8] ;  /* 0x00007500ff0677ac */ /* 0x000f220008000a00 */
[----:B------:R-:W-:Y:S01]  /*00f0*/  MOV R20, 0xffffffff ;  /* 0xffffffff00147802 */ /* 0x000fe20000000f00 */
[----:B------:R-:W-:Y:S01]  /*0100*/  IMAD.MOV.U32 R21, RZ, RZ, -0x1 ;  /* 0xffffffffff157424 */ /* 0x000fe200078e00ff */
[----:B------:R-:W3:Y:S01]  /*0110*/  LDCU UR9, c[0x0][0x3ac] ;  /* 0x00007580ff0977ac */ /* 0x000ee20008000800 */
[----:B0-----:R-:W-:-:S04]  /*0120*/  IMAD.SHL.U32 R2, R0, 0x4, RZ ;  /* 0x0000000400027824 */ /* 0x001fc800078e00ff */
[C---:B------:R-:W-:Y:S01]  /*0130*/  VIADD R3, R2.reuse, 0x1 ;  /* 0x0000000102037836 */ /* 0x040fe20000000000 */
[C---:B-1----:R-:W-:Y:S01]  /*0140*/  ISETP.GE.AND P0, PT, R2.reuse, UR4, PT ;  /* 0x0000000402007c0c */ /* 0x042fe2000bf06270 */
[C---:B------:R-:W-:Y:S02]  /*0150*/  VIADD R4, R2.reuse, 0x2 ;  /* 0x0000000202047836 */ /* 0x040fe40000000000 */
[C---:B------:R-:W-:Y:S01]  /*0160*/  VIADD R5, R2.reuse, 0x3 ;  /* 0x0000000302057836 */ /* 0x040fe20000000000 */
[----:B------:R-:W-:Y:S01]  /*0170*/  ISETP.GE.AND P1, PT, R3, UR4, PT ;  /* 0x0000000403007c0c */ /* 0x000fe2000bf26270 */
[----:B--2---:R-:W-:Y:S01]  /*0180*/  IMAD.WIDE.U32 R14, R2, 0x4, R14 ;  /* 0x00000004020e7825 */ /* 0x004fe200078e000e */
[----:B------:R-:W-:Y:S02]  /*0190*/  ISETP.GE.AND P2, PT, R4, UR4, PT ;  /* 0x0000000404007c0c */ /* 0x000fe4000bf46270 */
[----:B------:R-:W-:-:S05]  /*01a0*/  ISETP.GE.AND P3, PT, R5, UR4, PT ;  /* 0x0000000405007c0c */ /* 0x000fca000bf66270 */
[----:B---3--:R-:W2:Y:S04]  /*01b0*/  @!P0 LDG.E R3, desc[UR10][R14.64] ;  /* 0x0000000a0e038981 */ /* 0x008ea8000c1e1900 */
[----:B------:R-:W3:Y:S04]  /*01c0*/  @!P1 LDG.E R24, desc[UR10][R14.64+0x4] ;  /* 0x0000040a0e189981 */ /* 0x000ee8000c1e1900 */
[----:B------:R-:W3:Y:S04]  /*01d0*/  @!P2 LDG.E R25, desc[UR10][R14.64+0x8] ;  /* 0x0000080a0e19a981 */ /* 0x000ee8000c1e1900 */
[----:B------:R0:W3:Y:S01]  /*01e0*/  @!P3 LDG.E R26, desc[UR10][R14.64+0xc] ;  /* 0x00000c0a0e1ab981 */ /* 0x0000e2000c1e1900 */
[----:B------:R-:W-:Y:S01]  /*01f0*/  CS2R R4, SRZ ;  /* 0x0000000000047805 */ /* 0x000fe2000001ff00 */
[----:B----4-:R-:W-:Y:S01]  /*0200*/  IMAD.WIDE.U32 R22, R2, 0x10, R22 ;  /* 0x0000001002167825 */ /* 0x010fe200078e0016 */
[----:B------:R-:W-:Y:S01]  /*0210*/  BAR.SYNC.DEFER_BLOCKING 0x0 ;  /* 0x0000000000007b1d */ /* 0x000fe20000010000 */
[----:B0-----:R-:W-:-:S05]  /*0220*/  CS2R R14, SRZ ;  /* 0x00000000000e7805 */ /* 0x001fca000001ff00 */
[----:B------:R-:W-:Y:S02]  /*0230*/  UMOV UR4, 0x400 ;  /* 0x0000040000047882 */ /* 0x000fe40000000000 */
[----:B------:R-:W-:-:S06]  /*0240*/  ULEA UR4, UR5, UR4, 0x18 ;  /* 0x0000000405047291 */ /* 0x000fcc000f8ec0ff */
[----:B------:R-:W-:Y:S01]  /*0250*/  VIADD R33, R2, UR4 ;  /* 0x0000000402217c36 */ /* 0x000fe20008000000 */
[----:B------:R-:W5:Y:S04]  /*0260*/  @!P0 LDG.E.64 R4, desc[UR10][R22.64] ;  /* 0x0000000a16048981 */ /* 0x000f68000c1e1b00 */
[----:B------:R-:W5:Y:S04]  /*0270*/  @!P0 LDG.E.64 R6, desc[UR10][R22.64+0x8] ;  /* 0x0000080a16068981 */ /* 0x000f68000c1e1b00 */
[----:B------:R-:W5:Y:S04]  /*0280*/  @!P1 LDG.E.64 R8, desc[UR10][R22.64+0x10] ;  /* 0x0000100a16089981 */ /* 0x000f68000c1e1b00 */
[----:B------:R-:W5:Y:S04]  /*0290*/  @!P1 LDG.E.64 R10, desc[UR10][R22.64+0x18] ;  /* 0x0000180a160a9981 */ /* 0x000f68000c1e1b00 */
[----:B------:R-:W5:Y:S04]  /*02a0*/  @!P2 LDG.E.64 R12, desc[UR10][R22.64+0x20] ;  /* 0x0000200a160ca981 */ /* 0x000f68000c1e1b00 */
[----:B------:R-:W5:Y:S04]  /*02b0*/  @!P2 LDG.E.64 R14, desc[UR10][R22.64+0x28] ;  /* 0x0000280a160ea981 */ /* 0x000f68000c1e1b00 */
[----:B------:R-:W5:Y:S04]  /*02c0*/  @!P3 LDG.E.64 R16, desc[UR10][R22.64+0x30] ;  /* 0x0000300a1610b981 */ /* 0x000f68000c1e1b00 */
[----:B------:R0:W5:Y:S01]  /*02d0*/  @!P3 LDG.E.64 R18, desc[UR10][R22.64+0x38] ;  /* 0x0000380a1612b981 */ /* 0x000162000c1e1b00 */
[----:B------:R-:W-:Y:S01]  /*02e0*/  SHF.R.U32.HI R79, RZ, 0x5, R0 ;  /* 0x00000005ff4f7819 */ /* 0x000fe20000011600 */
[----:B------:R-:W-:-:S02]  /*02f0*/  UIADD3 UR8, UPT, UPT, UR6, 0x6, URZ ;  /* 0x0000000606087890 */ /* 0x000fc4000fffe0ff */
[----:B------:R-:W-:Y:S01]  /*0300*/  UIADD3 UR5, UPT, UPT, -UR6, UR7, URZ ;  /* 0x0000000706057290 */ /* 0x000fe2000fffe1ff */
[----:B------:R-:W-:Y:S01]  /*0310*/  LEA R34, R79, UR4, 0x2 ;  /* 0x000000044f227c11 */ /* 0x000fe2000f8e10ff */
[----:B0-----:R-:W-:Y:S01]  /*0320*/  IMAD.MOV.U32 R22, RZ, RZ, -0x1 ;  /* 0xffffffffff167424 */ /* 0x001fe200078e00ff */
[----:B------:R-:W-:Y:S01]  /*0330*/  MOV R23, 0xffffffff ;  /* 0xffffffff00177802 */ /* 0x000fe20000000f00 */
[----:B------:R-:W-:Y:S01]  /*0340*/  BAR.SYNC.DEFER_BLOCKING 0x0 ;  /* 0x0000000000007b1d */ /* 0x000fe20000010000 */
[----:B--2---:R-:W-:Y:S01]  /*0350*/  @!P0 LOP3.LUT R20, R3, 0x80000000, RZ, 0x3c, !PT ;  /* 0x8000000003148812 */ /* 0x004fe200078e3cff */
[----:B------:R-:W-:Y:S01]  /*0360*/  IMAD R3, R0, 0x80, R33 ;  /* 0x0000008000037824 */ /* 0x000fe200078e0221 */
[----:B---3--:R-:W-:-:S03]  /*0370*/  @!P1 LOP3.LUT R21, R24, 0x80000000, RZ, 0x3c, !PT ;  /* 0x8000000018159812 */ /* 0x008fc600078e3cff */
[----:B------:R-:W-:Y:S01]  /*0380*/  IMAD R35, R0, -0x74, R3 ;  /* 0xffffff8c00237824 */ /* 0x000fe200078e0203 */
[----:B------:R-:W-:-:S03]  /*0390*/  @!P2 LOP3.LUT R22, R25, 0x80000000, RZ, 0x3c, !PT ;  /* 0x800000001916a812 */ /* 0x000fc600078e3cff */
[----:B------:R-:W-:Y:S01]  /*03a0*/  IMAD R37, R0, 0x30, R35 ;  /* 0x0000003000257824 */ /* 0x000fe200078e0223 */
[----:B------:R-:W-:-:S07]  /*03b0*/  @!P3 LOP3.LUT R23, R26, 0x80000000, RZ, 0x3c, !PT ;  /* 0x800000001a17b812 */ /* 0x000fce00078e3cff */
.L_x_416:
[----:B------:R-:W-:Y:S01]  /*03c0*/  UISETP.LT.AND UP0, UPT, UR5, 0x6, UPT ;  /* 0x000000060500788c */ /* 0x000fe2000bf01270 */
[----:B------:R-:W-:Y:S01]  /*03d0*/  STS [R2+UR4], RZ ;  /* 0x000000ff02007988 */ /* 0x000fe20008000804 */
[----:B------:R-:W-:Y:S01]  /*03e0*/  UIADD3 UR7, UPT, UPT, UR8, -0x6, URZ ;  /* 0xfffffffa08077890 */ /* 0x000fe2000fffe0ff */
[----:B------:R-:W-:Y:S01]  /*03f0*/  ISETP.NE.AND P1, PT, R32, 0x1f, PT ;  /* 0x0000001f2000780c */ /* 0x000fe20003f25270 */
[----:B------:R-:W-:Y:S01]  /*0400*/  USEL UR6, UR5, 0x6, UP0 ;  /* 0x0000000605067887 */ /* 0x000fe20008000000 */
[----:B------:R-:W-:Y:S01]  /*0410*/  STS [R2+UR4+0x400], RZ ;  /* 0x000400ff02007988 */ /* 0x000fe20008000804 */
[C---:B------:R-:W-:Y:S01]  /*0420*/  ISETP.NE.AND P2, PT, R79.reuse, 0x6, PT ;  /* 0x000000064f00780c */ /* 0x040fe20003f45270 */
[----:B------:R-:W-:Y:S01]  /*0430*/  UISETP.GE.AND UP0, UPT, UR8, UR9, UPT ;  /* 0x000000090800728c */ /* 0x000fe2000bf06270 */
[----:B0-----:R-:W-:Y:S01]  /*0440*/  SHF.R.U32.HI R24, RZ, UR7, R20 ;  /* 0x00000007ff187c19 */ /* 0x001fe20008011614 */
[----:B------:R-:W-:Y:S01]  /*0450*/  UBMSK UR6, URZ, UR6 ;  /* 0x00000006ff06729b */ /* 0x000fe20008000000 */
[----:B------:R-:W-:Y:S01]  /*0460*/  STS [R2+UR4+0x800], RZ ;  /* 0x000800ff02007988 */ /* 0x000fe20008000804 */
[----:B------:R-:W-:-:S03]  /*0470*/  ISETP.NE.AND P3, PT, R79, 0x7, PT ;  /* 0x000000074f00780c */ /* 0x000fc60003f65270 */
[----:B------:R-:W-:Y:S01]  /*0480*/  STS [R2+UR4+0xc00], RZ ;  /* 0x000c00ff02007988 */ /* 0x000fe20008000804 */
[----:B------:R-:W-:-:S03]  /*0490*/  LOP3.LUT R24, R24, UR6, RZ, 0xc0, !PT ;  /* 0x0000000618187c12 */ /* 0x000fc6000f8ec0ff */
[----:B------:R-:W-:Y:S02]  /*04a0*/  STS [R2+UR4+0x1000], RZ ;  /* 0x001000ff02007988 */ /* 0x000fe40008000804 */
[----:B------:R-:W-:Y:S01]  /*04b0*/  IMAD.SHL.U32 R25, R24, 0x400, RZ ;  /* 0x0000040018197824 */ /* 0x000fe200078e00ff */
[----:B------:R-:W-:Y:S01]  /*04c0*/  SHF.R.U32.HI R24, RZ, 0x4, R24 ;  /* 0x00000004ff187819 */ /* 0x000fe20000011618 */
[----:B------:R-:W-:Y:S03]  /*04d0*/  STS [R2+UR4+0x1400], RZ ;  /* 0x001400ff02007988 */ /* 0x000fe60008000804 */
[----:B------:R-:W-:Y:S01]  /*04e0*/  LOP3.LUT R36, R25, 0x7c00, RZ, 0xc0, !PT ;  /* 0x00007c0019247812 */ /* 0x000fe200078ec0ff */
[----:B------:R-:W-:Y:S01]  /*04f0*/  STS [R2+UR4+0x1800], RZ ;  /* 0x001800ff02007988 */ /* 0x000fe20008000804 */
[----:B------:R-:W-:-:S03]  /*0500*/  LOP3.LUT R24, R24, 0xffffffe, RZ, 0xc0, !PT ;  /* 0x0ffffffe18187812 */ /* 0x000fc600078ec0ff */
[----:B------:R-:W-:Y:S01]  /*0510*/  STS [R2+UR4+0x1c00], RZ ;  /* 0x001c00ff02007988 */ /* 0x000fe20008000804 */
[----:B------:R-:W-:Y:S02]  /*0520*/  IADD3 R36, PT, PT, R24, R33, R36 ;  /* 0x0000002118247210 */ /* 0x000fe40007ffe024 */
[----:B------:R-:W-:Y:S01]  /*0530*/  SHF.R.U32.HI R24, RZ, UR7, R21 ;  /* 0x00000007ff187c19 */ /* 0x000fe20008011615 */
[----:B------:R-:W-:Y:S03]  /*0540*/  STS [R2+UR4+0x2000], RZ ;  /* 0x002000ff02007988 */ /* 0x000fe60008000804 */
[----:B------:R-:W-:Y:S01]  /*0550*/  LOP3.LUT R24, R24, UR6, RZ, 0xc0, !PT ;  /* 0x0000000618187c12 */ /* 0x000fe2000f8ec0ff */
[----:B------:R-:W-:Y:S04]  /*0560*/  STS [R2+UR4+0x2400], RZ ;  /* 0x002400ff02007988 */ /* 0x000fe80008000804 */
[----:B------:R-:W-:Y:S01]  /*0570*/  STS [R2+UR4+0x2800], RZ ;  /* 0x002800ff02007988 */ /* 0x000fe20008000804 */
[----:B------:R-:W-:Y:S01]  /*0580*/  IMAD.SHL.U32 R25, R24, 0x400, RZ ;  /* 0x0000040018197824 */ /* 0x000fe200078e00ff */
[----:B------:R-:W-:-:S02]  /*0590*/  SHF.R.U32.HI R24, RZ, 0x4, R24 ;  /* 0x00000004ff187819 */ /* 0x000fc40000011618 */
[----:B------:R-:W-:Y:S02]  /*05a0*/  STS [R2+UR4+0x2c00], RZ ;  /* 0x002c00ff02007988 */ /* 0x000fe40008000804 */
[----:B------:R-:W-:Y:S02]  /*05b0*/  LOP3.LUT R40, R25, 0x7c00, RZ, 0xc0, !PT ;  /* 0x00007c0019287812 */ /* 0x000fe400078ec0ff */
        /* <DEDUP_REMOVED lines=18> */
[----:B------:R-:W-:Y:S01]  /*06e0*/  STS [R2+UR4+0x5000], RZ ;  /* 0x005000ff02007988 */ /* 0x000fe20008000804 */
[----:B------:R-:W0:Y:S02]  /*06f0*/  S2UR UR7, SR_CgaCtaId ;  /* 0x00000000000779c3 */ /* 0x000e240000008800 */
[----:B------:R-:W-:Y:S01]  /*0700*/  LOP3.LUT R24, R24, UR6, RZ, 0xc0, !PT ;  /* 0x0000000618187c12 */ /* 0x000fe2000f8ec0ff */
[----:B------:R-:W-:Y:S01]  /*0710*/  STS [R2+UR4+0x5400], RZ ;  /* 0x005400ff02007988 */ /* 0x000fe20008000804 */
[----:B------:R-:W-:-:S03]  /*0720*/  UMOV UR6, 0x400 ;  /* 0x0000040000067882 */ /* 0x000fc60000000000 */
[----:B------:R-:W-:Y:S04]  /*0730*/  STS [R2+UR4+0x5800], RZ ;  /* 0x005800ff02007988 */ /* 0x000fe80008000804 */
[----:B------:R-:W-:Y:S04]  /*0740*/  STS [R2+UR4+0x5c00], RZ ;  /* 0x005c00ff02007988 */ /* 0x000fe80008000804 */
[----:B------:R-:W-:Y:S04]  /*0750*/  STS [R2+UR4+0x6000], RZ ;  /* 0x006000ff02007988 */ /* 0x000fe80008000804 */
[----:B------:R-:W-:Y:S04]  /*0760*/  STS [R2+UR4+0x6400], RZ ;  /* 0x006400ff02007988 */ /* 0x000fe80008000804 */
[----:B------:R-:W-:Y:S01]  /*0770*/  STS [R2+UR4+0x6800], RZ ;  /* 0x006800ff02007988 */ /* 0x000fe20008000804 */
[----:B0-----:R-:W-:-:S03]  /*0780*/  ULEA UR6, UR7, UR6, 0x18 ;  /* 0x0000000607067291 */ /* 0x001fc6000f8ec0ff */
[----:B------:R-:W-:Y:S04]  /*0790*/  STS [R2+UR4+0x6c00], RZ ;  /* 0x006c00ff02007988 */ /* 0x000fe80008000804 */
[----:B------:R-:W-:Y:S04]  /*07a0*/  STS [R2+UR4+0x7000], RZ ;  /* 0x007000ff02007988 */ /* 0x000fe80008000804 */
[----:B------:R-:W-:Y:S04]  /*07b0*/  STS [R2+UR4+0x7400], RZ ;  /* 0x007400ff02007988 */ /* 0x000fe80008000804 */
[----:B------:R-:W-:Y:S04]  /*07c0*/  STS [R2+UR4+0x7800], RZ ;  /* 0x007800ff02007988 */ /* 0x000fe80008000804 */
[----:B------:R-:W-:Y:S04]  /*07d0*/  STS [R2+UR4+0x7c00], RZ ;  /* 0x007c00ff02007988 */ /* 0x000fe80008000804 */
[----:B------:R-:W-:Y:S04]  /*07e0*/  STS [R2+UR4+0x8000], RZ ;  /* 0x008000ff02007988 */ /* 0x000fe80008000804 */
        /* <DEDUP_REMOVED lines=9> */
[----:B-1----:R-:W-:-:S05]  /*0880*/  IADD3 R27, PT, PT, R41, 0x1, RZ ;  /* 0x00000001291b7810 */ /* 0x002fca0007ffe0ff */
        /* <DEDUP_REMOVED lines=11> */
[----:B--2---:R-:W2:Y:S04]  /*0940*/  LDS R49, [R3+0xc] ;  /* 0x00000c0003317984 */ /* 0x004ea80000000800 */
[----:B---3--:R-:W3:Y:S04]  /*0950*/  LDS R50, [R3+0x10] ;  /* 0x0000100003327984 */ /* 0x008ee80000000800 */
[----:B----4-:R-:W4:Y:S04]  /*0960*/  LDS R51, [R3+0x14] ;  /* 0x0000140003337984 */ /* 0x010f280000000800 */
[----:B------:R-:W4:Y:S04]  /*0970*/  LDS R52, [R3+0x18] ;  /* 0x0000180003347984 */ /* 0x000f280000000800 */
[----:B------:R-:W4:Y:S04]  /*0980*/  LDS R53, [R3+0x1c] ;  /* 0x00001c0003357984 */ /* 0x000f280000000800 */
[----:B------:R-:W4:Y:S04]  /*0990*/  LDS R54, [R3+0x20] ;  /* 0x0000200003367984 */ /* 0x000f280000000800 */
[----:B------:R-:W4:Y:S04]  /*09a0*/  LDS R55, [R3+0x24] ;  /* 0x0000240003377984 */ /* 0x000f280000000800 */
[----:B------:R-:W4:Y:S01]  /*09b0*/  LDS R56, [R3+0x28] ;  /* 0x0000280003387984 */ /* 0x000f220000000800 */
[----:B0-----:R-:W-:-:S03]  /*09c0*/  IMAD.IADD R47, R46, 0x1, R47 ;  /* 0x000000012e2f7824 */ /* 0x001fc600078e022f */
[----:B------:R-:W0:Y:S02]  /*09d0*/  LDS R57, [R3+0x2c] ;  /* 0x00002c0003397984 */ /* 0x000e240000000800 */
[----:B-1----:R-:W-:Y:S02]  /*09e0*/  IADD3 R48, PT, PT, R48, R47, RZ ;  /* 0x0000002f30307210 */ /* 0x002fe40007ffe0ff */
[----:B------:R-:W1:Y:S03]  /*09f0*/  LDS R58, [R3+0x30] ;  /* 0x00003000033a7984 */ /* 0x000e660000000800 */
[----:B--2---:R-:W-:Y:S01]  /*0a00*/  IMAD.IADD R49, R49, 0x1, R48 ;  /* 0x0000000131317824 */ /* 0x004fe200078e0230 */
[----:B------:R-:W2:Y:S03]  /*0a10*/  LDS R59, [R3+0x34] ;  /* 0x00003400033b7984 */ /* 0x000ea60000000800 */
[----:B---3--:R-:W-:Y:S01]  /*0a20*/  IMAD.IADD R50, R50, 0x1, R49 ;  /* 0x0000000132327824 */ /* 0x008fe200078e0231 */
[----:B------:R-:W3:Y:S03]  /*0a30*/  LDS R60, [R3+0x38] ;  /* 0x00003800033c7984 */ /* 0x000ee60000000800 */
[----:B----4-:R-:W-:Y:S01]  /*0a40*/  IMAD.IADD R51, R51, 0x1, R50 ;  /* 0x0000000133337824 */ /* 0x010fe200078e0232 */
[----:B------:R-:W4:Y:S03]  /*0a50*/  LDS R61, [R3+0x3c] ;  /* 0x00003c00033d7984 */ /* 0x000f260000000800 */
[----:B------:R-:W-:Y:S01]  /*0a60*/  IMAD.IADD R52, R52, 0x1, R51 ;  /* 0x0000000134347824 */ /* 0x000fe200078e0233 */
[----:B------:R-:W4:Y:S04]  /*0a70*/  LDS R62, [R3+0x40] ;  /* 0x00004000033e7984 */ /* 0x000f280000000800 */
[----:B------:R-:W-:Y:S01]  /*0a80*/  IADD3 R53, PT, PT, R53, R52, RZ ;  /* 0x0000003435357210 */ /* 0x000fe20007ffe0ff */
[----:B------:R-:W4:Y:S04]  /*0a90*/  LDS R63, [R3+0x44] ;  /* 0x00004400033f7984 */ /* 0x000f280000000800 */
[----:B------:R-:W-:Y:S01]  /*0aa0*/  IMAD.IADD R54, R54, 0x1, R53 ;  /* 0x0000000136367824 */ /* 0x000fe200078e0235 */
[----:B------:R-:W4:Y:S03]  /*0ab0*/  LDS R64, [R3+0x48] ;  /* 0x0000480003407984 */ /* 0x000f260000000800 */
[----:B------:R-:W-:Y:S01]  /*0ac0*/  IMAD.IADD R55, R55, 0x1, R54 ;  /* 0x0000000137377824 */ /* 0x000fe200078e0236 */
[----:B------:R-:W4:Y:S03]  /*0ad0*/  LDS R65, [R3+0x4c] ;  /* 0x00004c0003417984 */ /* 0x000f260000000800 */
[----:B------:R-:W-:Y:S01]  /*0ae0*/  IMAD.IADD R56, R56, 0x1, R55 ;  /* 0x0000000138387824 */ /* 0x000fe200078e0237 */
[----:B------:R-:W4:Y:S03]  /*0af0*/  LDS R66, [R3+0x50] ;  /* 0x0000500003427984 */ /* 0x000f260000000800 */
[----:B0-----:R-:W-:Y:S01]  /*0b00*/  IMAD.IADD R57, R57, 0x1, R56 ;  /* 0x0000000139397824 */ /* 0x001fe200078e0238 */
[----:B------:R-:W0:Y:S04]  /*0b10*/  LDS R67, [R3+0x54] ;  /* 0x0000540003437984 */ /* 0x000e280000000800 */
[----:B-1----:R-:W-:Y:S01]  /*0b20*/  IADD3 R58, PT, PT, R58, R57, RZ ;  /* 0x000000393a3a7210 */ /* 0x002fe20007ffe0ff */
[----:B------:R-:W1:Y:S04]  /*0b30*/  LDS R68, [R3+0x58] ;  /* 0x0000580003447984 */ /* 0x000e680000000800 */
        /* <DEDUP_REMOVED lines=20> */
[----:B--2---:R-:W-:-:S04]  /*0c80*/  IMAD.IADD R69, R69, 0x1, R68 ;  /* 0x0000000145457824 */ /* 0x004fc800078e0244 */
[----:B---3--:R-:W-:-:S04]  /*0c90*/  IMAD.IADD R70, R70, 0x1, R69 ;  /* 0x0000000146467824 */ /* 0x008fc800078e0245 */
[----:B----4-:R-:W-:-:S04]  /*0ca0*/  IMAD.IADD R71, R71, 0x1, R70 ;  /* 0x0000000147477824 */ /* 0x010fc800078e0246 */
[----:B------:R-:W-:-:S05]  /*0cb0*/  IMAD.IADD R72, R72, 0x1, R71 ;  /* 0x0000000148487824 */ /* 0x000fca00078e0247 */
[----:B------:R-:W-:-:S05]  /*0cc0*/  IADD3 R73, PT, PT, R73, R72, RZ ;  /* 0x0000004849497210 */ /* 0x000fca0007ffe0ff */
[----:B------:R-:W-:-:S04]  /*0cd0*/  IMAD.IADD R74, R74, 0x1, R73 ;  /* 0x000000014a4a7824 */ /* 0x000fc800078e0249 */
[----:B------:R-:W-:-:S04]  /*0ce0*/  IMAD.IADD R75, R75, 0x1, R74 ;  /* 0x000000014b4b7824 */ /* 0x000fc800078e024a */
[----:B------:R-:W-:-:S04]  /*0cf0*/  IMAD.IADD R76, R76, 0x1, R75 ;  /* 0x000000014c4c7824 */ /* 0x000fc800078e024b */
[----:B0-----:R-:W-:-:S05]  /*0d00*/  IMAD.IADD R77, R77, 0x1, R76 ;  /* 0x000000014d4d7824 */ /* 0x001fca00078e024c */
[----:B-1----:R-:W-:-:S05]  /*0d10*/  IADD3 R78, PT, PT, R78, R77, RZ ;  /* 0x0000004d4e4e7210 */ /* 0x002fca0007ffe0ff */
        /* <DEDUP_REMOVED lines=9> */
[----:B0-----:R-:W-:Y:S02]  /*0db0*/  @P0 IADD3 R81, PT, PT, R80, R81, RZ ;  /* 0x0000005150510210 */ /* 0x001fe40007ffe0ff */
[----:B------:R-:W-:-:S03]  /*0dc0*/  ISETP.NE.AND P0, PT, R79, 0x1, PT ;  /* 0x000000014f00780c */ /* 0x000fc60003f05270 */
[----:B------:R-:W-:Y:S01]  /*0dd0*/  @!P1 STS [R34+0x8400], R81 ;  /* 0x0084005122009388 */ /* 0x000fe20000000800 */
[----:B------:R-:W-:Y:S01]  /*0de0*/  BAR.SYNC.DEFER_BLOCKING 0x0 ;  /* 0x0000000000007b1d */ /* 0x000fe20000010000 */
[----:B------:R-:W-:Y:S01]  /*0df0*/  ISETP.NE.AND P1, PT, R79, 0x4, PT ;  /* 0x000000044f00780c */ /* 0x000fe20003f25270 */
[----:B------:R-:W-:-:S04]  /*0e00*/  IMAD.IADD R78, R81, 0x1, -R78 ;  /* 0x00000001514e7824 */ /* 0x000fc800078e0a4e */
        /* <DEDUP_REMOVED lines=10> */
[----:B-1----:R-:W-:Y:S01]  /*0eb0*/  IMAD.IADD R28, R27, 0x1, R28 ;  /* 0x000000011b1c7824 */ /* 0x002fe200078e021c */
[----:B------:R-:W-:Y:S02]  /*0ec0*/  ISETP.NE.AND P0, PT, R79, 0x5, PT ;  /* 0x000000054f00780c */ /* 0x000fe40003f05270 */
[----:B------:R-:W-:Y:S02]  /*0ed0*/  SEL R39, R27, R39, !P1 ;  /* 0x000000271b277207 */ /* 0x000fe40004800000 */
[----:B------:R-:W-:Y:S02]  /*0ee0*/  IADD3 R29, PT, PT, R29, R28, RZ ;  /* 0x0000001c1d1d7210 */ /* 0x000fe40007ffe0ff */
[----:B------:R-:W-:Y:S02]  /*0ef0*/  SEL R39, R28, R39, !P0 ;  /* 0x000000271c277207 */ /* 0x000fe40004000000 */
[----:B------:R-:W-:Y:S01]  /*0f00*/  ISETP.NE.AND P1, PT, R32, RZ, PT ;  /* 0x000000ff2000720c */ /* 0x000fe20003f25270 */
        /* <DEDUP_REMOVED lines=9> */
[----:B------:R-:W-:-:S05]  /*0fa0*/  @!P2 SHF.L.U32 R78, R31, 0x10, RZ ;  /* 0x000000101f4ea819 */ /* 0x000fca00000006ff */
[----:B------:R-:W-:Y:S01]  /*0fb0*/  @!P2 STS [UR6+0x8428], R78 ;  /* 0x0084284eff00a988 */ /* 0x000fe20008000806 */
[----:B------:R-:W-:Y:S06]  /*0fc0*/  BAR.SYNC.DEFER_BLOCKING 0x0 ;  /* 0x0000000000007b1d */ /* 0x000fec0000010000 */
[----:B------:R-:W0:Y:S02]  /*0fd0*/  LDS R24, [UR6+0x8428] ;  /* 0x00842806ff187984 */ /* 0x000e240008000800 */
[----:B0-----:R-:W-:-:S05]  /*0fe0*/  SEL R25, R24, RZ, P0 ;  /* 0x000000ff18197207 */ /* 0x001fca0000000000 */
[----:B------:R-:W-:-:S04]  /*0ff0*/  IMAD.IADD R24, R25, 0x1, R78 ;  /* 0x0000000119187824 */ /* 0x000fc800078e024e */
[--C-:B------:R-:W-:Y:S01]  /*1000*/  IMAD.IADD R46, R46, 0x1, R24.reuse ;  /* 0x000000012e2e7824 */ /* 0x100fe200078e0218 */
[-C--:B------:R-:W-:Y:S01]  /*1010*/  IADD3 R28, PT, PT, R49, R24.reuse, RZ ;  /* 0x00000018311c7210 */ /* 0x080fe20007ffe0ff */
        /* <DEDUP_REMOVED lines=9> */
[----:B------:R-:W-:Y:S01]  /*10b0*/  IADD3 R74, PT, PT, R74, R24, RZ ;  /* 0x000000184a4a7210 */ /* 0x000fe20007ffe0ff */
[--C-:B------:R-:W-:Y:S01]  /*10c0*/  IMAD.IADD R78, R53, 0x1, R24.reuse ;  /* 0x00000001354e7824 */ /* 0x100fe200078e0218 */
[----:B------:R-:W-:Y:S01]  /*10d0*/  STS [R3], R24 ;  /* 0x0000001803007388 */ /* 0x000fe20000000800 */
        /* <DEDUP_REMOVED lines=55> */
[----:B------:R-:W3:Y:S01]  /*1450*/  LDS.U16 R44, [R44] ;  /* 0x000000002c2c7984 */ /* 0x000ee20000000400 */
[----:B0-----:R-:W-:Y:S01]  /*1460*/  IADD3 R28, PT, PT, R38, R25, RZ ;  /* 0x00000019261c7210 */ /* 0x001fe20007ffe0ff */
[----:B-1----:R-:W-:-:S02]  /*1470*/  IMAD.IADD R29, R41, 0x1, R40 ;  /* 0x00000001291d7824 */ /* 0x002fc400078e0228 */
[----:B--2---:R-:W-:Y:S02]  /*1480*/  IMAD.IADD R30, R43, 0x1, R42 ;  /* 0x000000012b1e7824 */ /* 0x004fe400078e022a */
[----:B---3--:R-:W-:Y:S01]  /*1490*/  IMAD.IADD R31, R45, 0x1, R44 ;  /* 0x000000012d1f7824 */ /* 0x008fe200078e022c */
        /* <DEDUP_REMOVED lines=8> */
[----:B------:R-:W-:Y:S01]  /*1520*/  LEA R26, R31, UR6, 0x2 ;  /* 0x000000061f1a7c11 */ /* 0x000fe2000f8e10ff */
[----:B------:R-:W-:Y:S02]  /*1530*/  IMAD R28, R28, 0xc, R25 ;  /* 0x0000000c1c1c7824 */ /* 0x000fe400078e0219 */
[----:B------:R0:W-:Y:S01]  /*1540*/  STS [R24], R21 ;  /* 0x0000001518007388 */ /* 0x0001e20000000800 */
[----:B------:R-:W-:-:S02]  /*1550*/  IMAD R29, R29, 0xc, R24 ;  /* 0x0000000c1d1d7824 */ /* 0x000fc400078e0218 */
[----:B------:R-:W-:Y:S01]  /*1560*/  IMAD R30, R30, 0xc, R27 ;  /* 0x0000000c1e1e7824 */ /* 0x000fe200078e021b */
[----:B------:R0:W-:Y:S01]  /*1570*/  STS [R27], R22 ;  /* 0x000000161b007388 */ /* 0x0001e20000000800 */
[----:B------:R-:W-:-:S03]  /*1580*/  IMAD R31, R31, 0xc, R26 ;  /* 0x0000000c1f1f7824 */ /* 0x000fc600078e021a */
[----:B------:R0:W-:Y:S01]  /*1590*/  STS [R26], R23 ;  /* 0x000000171a007388 */ /* 0x0001e20000000800 */
[----:B------:R-:W-:Y:S06]  /*15a0*/  BAR.SYNC.DEFER_BLOCKING 0x0 ;  /* 0x0000000000007b1d */ /* 0x000fec0000010000 */
[----:B------:R0:W1:Y:S02]  /*15b0*/  LDS.128 R20, [R35] ;  /* 0x0000000023147984 */ /* 0x0000640000000c00 */
[----:B------:R-:W-:Y:S06]  /*15c0*/  BAR.SYNC.DEFER_BLOCKING 0x0 ;  /* 0x0000000000007b1d */ /* 0x000fec0000010000 */
[----:B-----5:R0:W-:Y:S04]  /*15d0*/  STS.128 [R28], R4 ;  /* 0x000000041c007388 */ /* 0x0201e80000000c00 */
[----:B------:R0:W-:Y:S04]  /*15e0*/  STS.128 [R29], R8 ;  /* 0x000000081d007388 */ /* 0x0001e80000000c00 */
[----:B------:R0:W-:Y:S04]  /*15f0*/  STS.128 [R30], R12 ;  /* 0x0000000c1e007388 */ /* 0x0001e80000000c00 */
[----:B------:R0:W-:Y:S01]  /*1600*/  STS.128 [R31], R16 ;  /* 0x000000101f007388 */ /* 0x0001e20000000c00 */
[----:B------:R-:W-:Y:S06]  /*1610*/  BAR.SYNC.DEFER_BLOCKING 0x0 ;  /* 0x0000000000007b1d */ /* 0x000fec0000010000 */
[----:B------:R0:W2:Y:S04]  /*1620*/  LDS.128 R4, [R37] ;  /* 0x0000000025047984 */ /* 0x0000a80000000c00 */
[----:B------:R0:W3:Y:S04]  /*1630*/  LDS.128 R8, [R37+0x10] ;  /* 0x0000100025087984 */ /* 0x0000e80000000c00 */
[----:B------:R0:W4:Y:S04]  /*1640*/  LDS.128 R12, [R37+0x20] ;  /* 0x00002000250c7984 */ /* 0x0001280000000c00 */
[----:B------:R0:W0:Y:S01]  /*1650*/  LDS.128 R16, [R37+0x30] ;  /* 0x0000300025107984 */ /* 0x0000220000000c00 */
[----:B------:R-:W-:Y:S06]  /*1660*/  BAR.SYNC.DEFER_BLOCKING 0x0 ;  /* 0x0000000000007b1d */ /* 0x000fec0000010000 */
[----:B-1----:R-:W-:Y:S05]  /*1670*/  BRA `(.L_x_416) ;  /* 0xffffffec00507947 */ /* 0x002fea000383ffff */
.L_x_415:
[----:B------:R-:W-:Y:S01]  /*1680*/  LEA R3, R28, UR6, 0x2 ;  /* 0x000000061c037c11 */ /* 0x000fe2000f8e10ff */
[----:B------:R-:W0:Y:S01]  /*1690*/  LDCU.64 UR4, c[0x0][0x3a0] ;  /* 0x00007400ff0477ac */ /* 0x000e220008000a00 */
[----:B------:R-:W-:Y:S01]  /*16a0*/  LEA R2, R29, UR6, 0x2 ;  /* 0x000000061d027c11 */ /* 0x000fe2000f8e10ff */
[----:B------:R-:W-:Y:S01]  /*16b0*/  IMAD R37, R0, -0x3c, R37 ;  /* 0xffffffc400257824 */ /* 0x000fe200078e0225 */
[----:B------:R-:W-:Y:S01]  /*16c0*/  LEA R33, R30, UR6, 0x2 ;  /* 0x000000061e217c11 */ /* 0x000fe2000f8e10ff */
[----:B------:R-:W-:Y:S01]  /*16d0*/  STS [R3], R20 ;  /* 0x0000001403007388 */ /* 0x000fe20000000800 */
[----:B------:R-:W-:Y:S01]  /*16e0*/  LEA R32, R31, UR6, 0x2 ;  /* 0x000000061f207c11 */ /* 0x000fe2000f8e10ff */
[----:B------:R-:W-:Y:S02]  /*16f0*/  IMAD R36, R28, 0xc, R3 ;  /* 0x0000000c1c247824 */ /* 0x000fe400078e0203 */
[----:B------:R1:W-:Y:S01]  /*1700*/  STS [R2], R21 ;  /* 0x0000001502007388 */ /* 0x0003e20000000800 */
[----:B------:R-:W-:-:S02]  /*1710*/  IMAD R29, R29, 0xc, R2 ;  /* 0x0000000c1d1d7824 */ /* 0x000fc400078e0202 */
[----:B------:R-:W-:Y:S01]  /*1720*/  IMAD R30, R30, 0xc, R33 ;  /* 0x0000000c1e1e7824 */ /* 0x000fe200078e0221 */
[----:B------:R-:W-:Y:S01]  /*1730*/  STS [R33], R22 ;  /* 0x0000001621007388 */ /* 0x000fe20000000800 */
[----:B------:R-:W-:Y:S02]  /*1740*/  IMAD R31, R31, 0xc, R32 ;  /* 0x0000000c1f1f7824 */ /* 0x000fe400078e0220 */
[C---:B------:R-:W-:Y:S01]  /*1750*/  IMAD R28, R0.reuse, 0xc, R37 ;  /* 0x0000000c001c7824 */ /* 0x040fe200078e0225 */
[----:B------:R-:W-:Y:S01]  /*1760*/  STS [R32], R23 ;  /* 0x0000001720007388 */ /* 0x000fe20000000800 */
[----:B0-----:R-:W-:Y:S01]  /*1770*/  MOV R24, UR5 ;  /* 0x0000000500187c02 */ /* 0x001fe20008000f00 */
[----:B-1----:R-:W0:Y:S08]  /*1780*/  LDC.64 R2, c[0x0][0x388] ;  /* 0x0000e200ff027b82 */ /* 0x002e300000000a00 */
[----:B------:R-:W-:Y:S01]  /*1790*/  BAR.SYNC.DEFER_BLOCKING 0x0 ;  /* 0x0000000000007b1d */ /* 0x000fe20000010000 */
[----:B------:R-:W-:-:S04]  /*17a0*/  ISETP.LT.U32.AND P0, PT, R0, UR4, PT ;  /* 0x0000000400007c0c */ /* 0x000fc8000bf01070 */
[----:B------:R-:W-:-:S03]  /*17b0*/  ISETP.GT.U32.AND.EX P0, PT, R24, RZ, PT, P0 ;  /* 0x000000ff1800720c */ /* 0x000fc60003f04100 */
[----:B------:R-:W1:Y:S01]  /*17c0*/  LDC.64 R20, c[0x0][0x398] ;  /* 0x0000e600ff147b82 */ /* 0x000e620000000a00 */
[C---:B0-----:R-:W-:Y:S01]  /*17d0*/  IMAD.WIDE.U32 R2, R0.reuse, 0x4, R2 ;  /* 0x0000000400027825 */ /* 0x041fe200078e0002 */
[----:B------:R-:W0:Y:S04]  /*17e0*/  LDS R24, [R37] ;  /* 0x0000000025187984 */ /* 0x000e280000000800 */
[----:B------:R-:W2:Y:S04]  /*17f0*/  LDS R25, [R37+0x400] ;  /* 0x0004000025197984 */ /* 0x000ea80000000800 */
[----:B------:R-:W3:Y:S04]  /*1800*/  LDS R26, [R37+0x800] ;  /* 0x00080000251a7984 */ /* 0x000ee80000000800 */
[----:B------:R-:W-:Y:S01]  /*1810*/  LDS R27, [R37+0xc00] ;  /* 0x000c0000251b7984 */ /* 0x000fe20000000800 */
[----:B------:R-:W-:Y:S06]  /*1820*/  BAR.SYNC.DEFER_BLOCKING 0x0 ;  /* 0x0000000000007b1d */ /* 0x000fec0000010000 */
[----:B-----5:R4:W-:Y:S04]  /*1830*/  STS.128 [R36], R4 ;  /* 0x0000000424007388 */ /* 0x0209e80000000c00 */
[----:B------:R3:W-:Y:S04]  /*1840*/  STS.128 [R29], R8 ;  /* 0x000000081d007388 */ /* 0x0007e80000000c00 */
[----:B------:R-:W-:Y:S04]  /*1850*/  STS.128 [R30], R12 ;  /* 0x0000000c1e007388 */ /* 0x000fe80000000c00 */
[----:B------:R-:W-:Y:S01]  /*1860*/  STS.128 [R31], R16 ;  /* 0x000000101f007388 */ /* 0x000fe20000000c00 */
[----:B------:R-:W-:Y:S01]  /*1870*/  BAR.SYNC.DEFER_BLOCKING 0x0 ;  /* 0x0000000000007b1d */ /* 0x000fe20000010000 */
[----:B----4-:R-:W-:Y:S01]  /*1880*/  VIADD R4, R0, 0x100 ;  /* 0x0000010000047836 */ /* 0x010fe20000000000 */
[----:B0-----:R-:W-:Y:S01]  /*1890*/  @P0 LOP3.LUT R7, R24, 0x80000000, RZ, 0x3c, !PT ;  /* 0x8000000018070812 */ /* 0x001fe200078e3cff */
[----:B------:R-:W-:-:S02]  /*18a0*/  VIADD R5, R0, 0x200 ;  /* 0x0000020000057836 */ /* 0x000fc40000000000 */
[----:B------:R-:W-:Y:S01]  /*18b0*/  IMAD.U32 R6, RZ, RZ, UR5 ;  /* 0x00000005ff067e24 */ /* 0x000fe2000f8e00ff */
[----:B------:R-:W-:Y:S01]  /*18c0*/  ISETP.LT.U32.AND P1, PT, R4, UR4, PT ;  /* 0x0000000404007c0c */ /* 0x000fe2000bf21070 */
[----:B------:R-:W-:Y:S01]  /*18d0*/  IMAD.U32 R4, RZ, RZ, UR5 ;  /* 0x00000005ff047e24 */ /* 0x000fe2000f8e00ff */
[----:B------:R-:W-:Y:S02]  /*18e0*/  ISETP.LT.U32.AND P2, PT, R5, UR4, PT ;  /* 0x0000000405007c0c */ /* 0x000fe4000bf41070 */
[----:B------:R-:W-:Y:S02]  /*18f0*/  MOV R5, UR5 ;  /* 0x0000000500057c02 */ /* 0x000fe40008000f00 */
[----:B------:R-:W-:Y:S01]  /*1900*/  ISETP.GT.U32.AND.EX P1, PT, R4, RZ, PT, P1 ;  /* 0x000000ff0400720c */ /* 0x000fe20003f24110 */
[----:B------:R-:W-:Y:S01]  /*1910*/  VIADD R4, R0, 0x300 ;  /* 0x0000030000047836 */ /* 0x000fe20000000000 */
[----:B------:R-:W-:-:S04]  /*1920*/  ISETP.GT.U32.AND.EX P2, PT, R5, RZ, PT, P2 ;  /* 0x000000ff0500720c */ /* 0x000fc80003f44120 */
[----:B------:R-:W-:Y:S01]  /*1930*/  ISETP.LT.U32.AND P3, PT, R4, UR4, PT ;  /* 0x0000000404007c0c */ /* 0x000fe2000bf61070 */
[----:B-1----:R-:W-:-:S03]  /*1940*/  IMAD.WIDE.U32 R4, R0, 0x10, R20 ;  /* 0x0000001000047825 */ /* 0x002fc600078e0014 */
[----:B------:R-:W-:Y:S01]  /*1950*/  ISETP.GT.U32.AND.EX P3, PT, R6, RZ, PT, P3 ;  /* 0x000000ff0600720c */ /* 0x000fe20003f64130 */
[----:B------:R-:W0:Y:S02]  /*1960*/  @P0 LDS.128 R44, [R28] ;  /* 0x000000001c2c0984 */ /* 0x000e240000000c00 */
[----:B--2---:R-:W-:Y:S02]  /*1970*/  @P1 LOP3.LUT R25, R25, 0x80000000, RZ, 0x3c, !PT ;  /* 0x8000000019191812 */ /* 0x004fe400078e3cff */
[----:B---3--:R-:W-:Y:S01]  /*1980*/  @P2 LOP3.LUT R9, R26, 0x80000000, RZ, 0x3c, !PT ;  /* 0x800000001a092812 */ /* 0x008fe200078e3cff */
[----:B------:R-:W1:Y:S04]  /*1990*/  LDS.128 R32, [R28+0x1000] ;  /* 0x001000001c207984 */ /* 0x000e680000000c00 */
[----:B------:R-:W2:Y:S04]  /*19a0*/  LDS.128 R40, [R28+0x2000] ;  /* 0x002000001c287984 */ /* 0x000ea80000000c00 */
[----:B------:R3:W-:Y:S04]  /*19b0*/  @P0 STG.E desc[UR10][R2.64], R7 ;  /* 0x0000000702000986 */ /* 0x0007e8000c10190a */
[----:B0-----:R3:W-:Y:S04]  /*19c0*/  @P0 STG.E.64 desc[UR10][R4.64], R44 ;  /* 0x0000002c04000986 */ /* 0x0017e8000c101b0a */
[----:B------:R3:W-:Y:S04]  /*19d0*/  @P0 STG.E.64 desc[UR10][R4.64+0x8], R46 ;  /* 0x0000082e04000986 */ /* 0x0007e8000c101b0a */
[----:B------:R3:W-:Y:S04]  /*19e0*/  @P1 STG.E desc[UR10][R2.64+0x400], R25 ;  /* 0x0004001902001986 */ /* 0x0007e8000c10190a */
[----:B-1----:R3:W-:Y:S04]  /*19f0*/  @P1 STG.E.64 desc[UR10][R4.64+0x1000], R32 ;  /* 0x0010002004001986 */ /* 0x0027e8000c101b0a */
[----:B------:R3:W-:Y:S04]  /*1a00*/  @P1 STG.E.64 desc[UR10][R4.64+0x1008], R34 ;  /* 0x0010082204001986 */ /* 0x0007e8000c101b0a */
[----:B------:R3:W-:Y:S04]  /*1a10*/  @P2 STG.E desc[UR10][R2.64+0x800], R9 ;  /* 0x0008000902002986 */ /* 0x0007e8000c10190a */
[----:B--2---:R3:W-:Y:S04]  /*1a20*/  @P2 STG.E.64 desc[UR10][R4.64+0x2000], R40 ;  /* 0x0020002804002986 */ /* 0x0047e8000c101b0a */
[----:B------:R3:W-:Y:S01]  /*1a30*/  @P2 STG.E.64 desc[UR10][R4.64+0x2008], R42 ;  /* 0x0020082a04002986 */ /* 0x0007e2000c101b0a */
[----:B------:R-:W-:Y:S05]  /*1a40*/  @!P3 EXIT ;  /* 0x000000000000b94d */ /* 0x000fea0003800000 */
[----:B------:R-:W0:Y:S01]  /*1a50*/  LDS.128 R28, [R28+0x3000] ;  /* 0x003000001c1c7984 */ /* 0x000e220000000c00 */
[----:B------:R-:W-:-:S05]  /*1a60*/  LOP3.LUT R27, R27, 0x80000000, RZ, 0x3c, !PT ;  /* 0x800000001b1b7812 */ /* 0x000fca00078e3cff */
[----:B------:R-:W-:Y:S04]  /*1a70*/  STG.E desc[UR10][R2.64+0xc00], R27 ;  /* 0x000c001b02007986 */ /* 0x000fe8000c10190a */
[----:B0-----:R-:W-:Y:S04]  /*1a80*/  STG.E.64 desc[UR10][R4.64+0x3000], R28 ;  /* 0x0030001c04007986 */ /* 0x001fe8000c101b0a */
[----:B------:R-:W-:Y:S01]  /*1a90*/  STG.E.64 desc[UR10][R4.64+0x3008], R30 ;  /* 0x0030081e04007986 */ /* 0x000fe2000c101b0a */
[----:B------:R-:W-:Y:S05]  /*1aa0*/  EXIT ;  /* 0x000000000000794d */ /* 0x000fea0003800000 */
.L_x_417:
        /* <DEDUP_REMOVED lines=13> */
.L_x_594:


//--------------------- .text._ZN3cub18CUB_300001_SM_10006detail9transform16transform_kernelINS2_10policy_hubILb1EN4cuda3std3__45tupleIJN6thrust24THRUST_300001_SM_1000_NS6detail15normal_iteratorINSA_7pointerINS8_IJ6float2SE_EEENSA_8cuda_cub3tagENSA_11use_defaultESI_EEEEEEEE10policy1000ElNS7_10__identityENSA_12zip_iteratorINS8_IJNSA_10device_ptrISE_EESR_EEEEEJPSF_EEEvT0_iT1_T2_DpNS2_10kernel_argIT3_EE --------------------------
	.section	.text._ZN3cub18CUB_300001_SM_10006detail9transform16transform_kernelINS2_10policy_hubILb1EN4cuda3std3__45tupleIJN6thrust24THRUST_300001_SM_1000_NS6detail15normal_iteratorINSA_7pointerINS8_IJ6float2SE_EEENSA_8cuda_cub3tagENSA_11use_defaultESI_EEEEEEEE10policy1000ElNS7_10__identityENSA_12zip_iteratorINS8_IJNSA_10device_ptrISE_EESR_EEEEEJPSF_EEEvT0_iT1_T2_DpNS2_10kernel_argIT3_EE,"ax",@progbits
	.align	128
        .global         _ZN3cub18CUB_300001_SM_10006detail9transform16transform_kernelINS2_10policy_hubILb1EN4cuda3std3__45tupleIJN6thrust24THRUST_300001_SM_1000_NS6detail15normal_iteratorINSA_7pointerINS8_IJ6float2SE_EEENSA_8cuda_cub3tagENSA_11use_defaultESI_EEEEEEEE10policy1000ElNS7_10__identityENSA_12zip_iteratorINS8_IJNSA_10device_ptrISE_EESR_EEEEEJPSF_EEEvT0_iT1_T2_DpNS2_10kernel_argIT3_EE
        .type           _ZN3cub18CUB_300001_SM_10006detail9transform16transform_kernelINS2_10policy_hubILb1EN4cuda3std3__45tupleIJN6thrust24THRUST_300001_SM_1000_NS6detail15normal_iteratorINSA_7pointerINS8_IJ6float2SE_EEENSA_8cuda_cub3tagENSA_11use_defaultESI_EEEEEEEE10policy1000ElNS7_10__identityENSA_12zip_iteratorINS8_IJNSA_10device_ptrISE_EESR_EEEEEJPSF_EEEvT0_iT1_T2_DpNS2_10kernel_argIT3_EE,@function
        .size           _ZN3cub18CUB_300001_SM_10006detail9transform16transform_kernelINS2_10policy_hubILb1EN4cuda3std3__45tupleIJN6thrust24THRUST_300001_SM_1000_NS6detail15normal_iteratorINSA_7pointerINS8_IJ6float2SE_EEENSA_8cuda_cub3tagENSA_11use_defaultESI_EEEEEEEE10policy1000ElNS7_10__identityENSA_12zip_iteratorINS8_IJNSA_10device_ptrISE_EESR_EEEEEJPSF_EEEvT0_iT1_T2_DpNS2_10kernel_argIT3_EE,(.L_x_595 - _ZN3cub18CUB_300001_SM_10006detail9transform16transform_kernelINS2_10policy_hubILb1EN4cuda3std3__45tupleIJN6thrust24THRUST_300001_SM_1000_NS6detail15normal_iteratorINSA_7pointerINS8_IJ6float2SE_EEENSA_8cuda_cub3tagENSA_11use_defaultESI_EEEEEEEE10policy1000ElNS7_10__identityENSA_12zip_iteratorINS8_IJNSA_10device_ptrISE_EESR_EEEEEJPSF_EEEvT0_iT1_T2_DpNS2_10kernel_argIT3_EE)
        .other          _ZN3cub18CUB_300001_SM_10006detail9transform16transform_kernelINS2_10policy_hubILb1EN4cuda3std3__45tupleIJN6thrust24THRUST_300001_SM_1000_NS6detail15normal_iteratorINSA_7pointerINS8_IJ6float2SE_EEENSA_8cuda_cub3tagENSA_11use_defaultESI_EEEEEEEE10policy1000ElNS7_10__identityENSA_12zip_iteratorINS8_IJNSA_10device_ptrISE_EESR_EEEEEJPSF_EEEvT0_iT1_T2_DpNS2_10kernel_argIT3_EE,@"STO_CUDA_ENTRY STV_DEFAULT"
_ZN3cub18CUB_300001_SM_10006detail9transform16transform_kernelINS2_10policy_hubILb1EN4cuda3std3__45tupleIJN6thrust24THRUST_300001_SM_1000_NS6detail15normal_iteratorINSA_7pointerINS8_IJ6float2SE_EEENSA_8cuda_cub3tagENSA_11use_defaultESI_EEEEEEEE10policy1000ElNS7_10__identityENSA_12zip_iteratorINS8_IJNSA_10device_ptrISE_EESR_EEEEEJPSF_EEEvT0_iT1_T2_DpNS2_10kernel_argIT3_EE:
.text._ZN3cub18CUB_300001_SM_10006detail9transform16transform_kernelINS2_10policy_hubILb1EN4cuda3std3__45tupleIJN6thrust24THRUST_300001_SM_1000_NS6detail15normal_iteratorINSA_7pointerINS8_IJ6float2SE_EEENSA_8cuda_cub3tagENSA_11use_defaultESI_EEEEEEEE10policy1000ElNS7_10__identityENSA_12zip_iteratorINS8_IJNSA_10device_ptrISE_EESR_EEEEEJPSF_EEEvT0_iT1_T2_DpNS2_10kernel_argIT3_EE:
[----:B------:R-:W-:Y:S08]  /*0000*/  LDC R1, c[0x0][0x37c] ;  /* 0x0000df00ff017b82 */ /* 0x000ff00000000800 */
[----:B------:R-:W0:Y:S01]  /*0010*/  LDC R0, c[0x0][0x388] ;  /* 0x0000e200ff007b82 */ /* 0x000e220000000800 */
[----:B------:R-:W1:Y:S01]  /*0020*/  LDCU.64 UR6, c[0x0][0x380] ;  /* 0x00007000ff0677ac */ /* 0x000e620008000a00 */
[----:B------:R-:W2:Y:S01]  /*0030*/  S2R R5, SR_TID.X ;  /* 0x0000000000057919 */ /* 0x000ea20000002100 */
[----:B------:R-:W-:Y:S05]  /*0040*/  BSSY.RECONVERGENT B0, `(.L_x_418) ;  /* 0x000001b000007945 */ /* 0x000fea0003800200 */
[----:B------:R-:W3:Y:S08]  /*0050*/  S2UR UR4, SR_CTAID.X ;  /* 0x00000000000479c3 */ /* 0x000ef00000002500 */
[----:B------:R-:W4:Y:S01]  /*0060*/  LDC.64 R26, c[0x0][0x3a0] ;  /* 0x0000e800ff1a7b82 */ /* 0x000f220000000a00 */
[----:B0-----:R-:W-:-:S05]  /*0070*/  IMAD.SHL.U32 R3, R0, 0x80, RZ ;  /* 0x0000008000037824 */ /* 0x001fca00078e00ff */
[----:B------:R-:W-:Y:S01]  /*0080*/  SHF.R.S32.HI R2, RZ, 0x1f, R3 ;  /* 0x0000001fff027819 */ /* 0x000fe20000011403 */
[----:B---3--:R-:W-:-:S04]  /*0090*/  IMAD.WIDE.U32 R6, R3, UR4, RZ ;  /* 0x0000000403067c25 */ /* 0x008fc8000f8e00ff */
[----:B------:R-:W-:Y:S01]  /*00a0*/  IMAD R13, R2, UR4, RZ ;  /* 0x00000004020d7c24 */ /* 0x000fe2000f8e02ff */
[----:B-1----:R-:W-:Y:S01]  /*00b0*/  IADD3 R4, P1, PT, -R6, UR6, RZ ;  /* 0x0000000606047c10 */ /* 0x002fe2000ff3e1ff */
[----:B--2---:R-:W-:Y:S02]  /*00c0*/  IMAD.SHL.U32 R11, R5, 0x80, RZ ;  /* 0x00000080050b7824 */ /* 0x004fe400078e00ff */
[----:B------:R-:W-:Y:S01]  /*00d0*/  IMAD.IADD R13, R7, 0x1, R13 ;  /* 0x00000001070d7824 */ /* 0x000fe200078e020d */
[----:B------:R-:W-:-:S04]  /*00e0*/  ISETP.LT.U32.AND P0, PT, R4, R3, PT ;  /* 0x000000030400720c */ /* 0x000fc80003f01070 */
[----:B------:R-:W-:-:S04]  /*00f0*/  IADD3.X R9, PT, PT, ~R13, UR7, RZ, P1, !PT ;  /* 0x000000070d097c10 */ /* 0x000fc80008ffe5ff */
[----:B------:R-:W-:-:S04]  /*0100*/  ISETP.LT.AND.EX P0, PT, R9, R2, PT, P0 ;  /* 0x000000020900720c */ /* 0x000fc80003f01300 */
[----:B------:R-:W-:-:S05]  /*0110*/  SEL R2, R4, R3, P0 ;  /* 0x0000000304027207 */ /* 0x000fca0000000000 */
[----:B------:R-:W-:-:S05]  /*0120*/  IMAD.SHL.U32 R4, R2, 0x10, RZ ;  /* 0x0000001002047824 */ /* 0x000fca00078e00ff */
[----:B------:R-:W-:-:S13]  /*0130*/  ISETP.GE.AND P0, PT, R11, R4, PT ;  /* 0x000000040b00720c */ /* 0x000fda0003f06270 */
[----:B----4-:R-:W-:Y:S05]  /*0140*/  @P0 BRA `(.L_x_419) ;  /* 0x0000000000280947 */ /* 0x010fea0003800000 */
[----:B------:R-:W0:Y:S02]  /*0150*/  LDC.64 R8, c[0x0][0x3a0] ;  /* 0x0000e800ff087b82 */ /* 0x000e240000000a00 */
[----:B0-----:R-:W-:-:S04]  /*0160*/  LEA R8, P0, R6, R8, 0x4 ;  /* 0x0000000806087211 */ /* 0x001fc800078020ff */
[----:B------:R-:W-:-:S03]  /*0170*/  LEA.HI.X R9, R6, R9, R13, 0x4, P0 ;  /* 0x0000000906097211 */ /* 0x000fc600000f240d */
[----:B------:R-:W-:-:S07]  /*0180*/  IMAD.WIDE.U32 R8, R5, 0x80, R8 ;  /* 0x0000008005087825 */ /* 0x000fce00078e0008 */
.L_x_420:
[----:B------:R-:W-:Y:S01]  /*0190*/  IADD3 R11, PT, PT, R11, 0x4000, RZ ;  /* 0x000040000b0b7810 */ /* 0x000fe20007ffe0ff */
[----:B------:R0:W-:Y:S03]  /*01a0*/  CCTL.E.PF2 [R8] ;  /* 0x000000000800798f */ /* 0x0001e60000800100 */
[----:B------:R-:W-:Y:S02]  /*01b0*/  ISETP.GE.AND P0, PT, R11, R4, PT ;  /* 0x000000040b00720c */ /* 0x000fe40003f06270 */
[----:B0-----:R-:W-:-:S05]  /*01c0*/  IADD3 R8, P1, PT, R8, 0x4000, RZ ;  /* 0x0000400008087810 */ /* 0x001fca0007f3e0ff */
[----:B------:R-:W-:-:S06]  /*01d0*/  IMAD.X R9, RZ, RZ, R9, P1 ;  /* 0x000000ffff097224 */ /* 0x000fcc00008e0609 */
[----:B------:R-:W-:Y:S05]  /*01e0*/  @!P0 BRA `(.L_x_420) ;  /* 0xfffffffc00e88947 */ /* 0x000fea000383ffff */
.L_x_419:
[----:B------:R-:W-:Y:S05]  /*01f0*/  BSYNC.RECONVERGENT B0 ;  /* 0x0000000000007941 */ /* 0x000fea0003800200 */
.L_x_418:
[----:B------:R-:W0:Y:S01]  /*0200*/  LDCU.128 UR8, c[0x0][0x390] ;  /* 0x00007200ff0877ac */ /* 0x000e220008000c00 */
[----:B------:R-:W-:Y:S01]  /*0210*/  ISETP.NE.AND P0, PT, R3, R2, PT ;  /* 0x000000020300720c */ /* 0x000fe20003f05270 */
[C---:B------:R-:W-:Y:S01]  /*0220*/  IMAD.SHL.U32 R8, R6.reuse, 0x8, RZ ;  /* 0x0000000806087824 */ /* 0x040fe200078e00ff */
[C-C-:B------:R-:W-:Y:S01]  /*0230*/  SHF.L.U64.HI R9, R6.reuse, 0x3, R13.reuse ;  /* 0x0000000306097819 */ /* 0x140fe2000001020d */
[----:B------:R-:W1:Y:S01]  /*0240*/  LDCU.64 UR4, c[0x0][0x358] ;  /* 0x00006b00ff0477ac */ /* 0x000e620008000a00 */
[C---:B------:R-:W-:Y:S02]  /*0250*/  SHF.L.U64.HI R4, R6.reuse, 0x4, R13 ;  /* 0x0000000406047819 */ /* 0x040fe4000001020d */
[----:B------:R-:W-:-:S05]  /*0260*/  LEA R26, P1, R6, R26, 0x4 ;  /* 0x0000001a061a7211 */ /* 0x000fca00078220ff */
[----:B------:R-:W-:Y:S01]  /*0270*/  IMAD.X R27, R4, 0x1, R27, P1 ;  /* 0x00000001041b7824 */ /* 0x000fe200008e061b */
[C---:B0-----:R-:W-:Y:S02]  /*0280*/  IADD3 R10, P2, PT, R8.reuse, UR8, RZ ;  /* 0x00000008080a7c10 */ /* 0x041fe4000ff5e0ff */
[----:B------:R-:W-:Y:S02]  /*0290*/  IADD3 R12, P3, PT, R8, UR10, RZ ;  /* 0x0000000a080c7c10 */ /* 0x000fe4000ff7e0ff */
[C---:B------:R-:W-:Y:S02]  /*02a0*/  IADD3.X R11, PT, PT, R9.reuse, UR9, RZ, P2, !PT ;  /* 0x00000009090b7c10 */ /* 0x040fe400097fe4ff */
[----:B------:R-:W-:Y:S01]  /*02b0*/  IADD3.X R13, PT, PT, R9, UR11, RZ, P3, !PT ;  /* 0x0000000b090d7c10 */ /* 0x000fe20009ffe4ff */
[----:B-1----:R-:W-:Y:S08]  /*02c0*/  @!P0 BRA `(.L_x_421) ;  /* 0x0000000c00748947 */ /* 0x002ff00003800000 */
[----:B------:R-:W-:-:S13]  /*02d0*/  ISETP.GE.AND P0, PT, R0, 0x1, PT ;  /* 0x000000010000780c */ /* 0x000fda0003f06270 */
[----:B------:R-:W-:Y:S05]  /*02e0*/  @!P0 EXIT ;  /* 0x000000000000894d */ /* 0x000fea0003800000 */
[C---:B------:R-:W-:Y:S01]  /*02f0*/  ISETP.GE.U32.AND P0, PT, R0.reuse, 0x8, PT ;  /* 0x000000080000780c */ /* 0x040fe20003f06070 */
[----:B------:R-:W-:Y:S01]  /*0300*/  HFMA2 R4, -RZ, RZ, 0, 0 ;  /* 0x00000000ff047431 */ /* 0x000fe200000001ff */
[----:B------:R-:W-:-:S11]  /*0310*/  LOP3.LUT R18, R0, 0x7, RZ, 0xc0, !PT ;  /* 0x0000000700127812 */ /* 0x000fd600078ec0ff */
[----:B------:R-:W-:Y:S05]  /*0320*/  @!P0 BRA `(.L_x_422) ;  /* 0x00000008001c8947 */ /* 0x000fea0003800000 */
[----:B------:R-:W-:-:S13]  /*0330*/  ISETP.GE.AND P1, PT, R5, R2, PT ;  /* 0x000000020500720c */ /* 0x000fda0003f26270 */
[----:B------:R-:W-:-:S05]  /*0340*/  @!P1 IMAD.WIDE.U32 R16, R5, 0x10, R26 ;  /* 0x0000001005109825 */ /* 0x000fca00078e001a */
[----:B------:R-:W2:Y:S01]  /*0350*/  @!P1 LDG.E.64 R24, desc[UR4][R16.64] ;  /* 0x0000000410189981 */ /* 0x000ea2000c1e1b00 */
[----:B------:R-:W-:-:S04]  /*0360*/  @!P1 IMAD.WIDE.U32 R20, R5, 0x8, R10 ;  /* 0x0000000805149825 */ /* 0x000fc800078e000a */
[----:B------:R-:W-:-:S05]  /*0370*/  VIADD R3, R5, 0x80 ;  /* 0x0000008005037836 */ /* 0x000fca0000000000 */
[----:B------:R-:W-:Y:S01]  /*0380*/  ISETP.GE.AND P0, PT, R3, R2, PT ;  /* 0x000000020300720c */ /* 0x000fe20003f06270 */
[----:B--2---:R-:W-:Y:S04]  /*0390*/  @!P1 STG.E.64 desc[UR4][R20.64], R24 ;  /* 0x0000001814009986 */ /* 0x004fe8000c101b04 */
[----:B------:R-:W2:Y:S01]  /*03a0*/  @!P1 LDG.E.64 R28, desc[UR4][R16.64+0x8] ;  /* 0x00000804101c9981 */ /* 0x000ea2000c1e1b00 */
[----:B------:R-:W-:-:S04]  /*03b0*/  @!P1 IMAD.WIDE.U32 R22, R5, 0x8, R12 ;  /* 0x0000000805169825 */ /* 0x000fc800078e000c */
[C---:B------:R-:W-:Y:S01]  /*03c0*/  IMAD.WIDE R6, R3.reuse, 0x10, R26 ;  /* 0x0000001003067825 */ /* 0x040fe200078e021a */
[----:B--2---:R-:W-:Y:S04]  /*03d0*/  @!P1 STG.E.64 desc[UR4][R22.64], R28 ;  /* 0x0000001c16009986 */ /* 0x004fe8000c101b04 */
[----:B------:R-:W2:Y:S01]  /*03e0*/  @!P0 LDG.E.64 R14, desc[UR4][R6.64] ;  /* 0x00000004060e8981 */ /* 0x000ea2000c1e1b00 */
[----:B------:R-:W-:-:S04]  /*03f0*/  IMAD.WIDE R8, R3, 0x8, R10 ;  /* 0x0000000803087825 */ /* 0x000fc800078e020a */
[C---:B------:R-:W-:Y:S02]  /*0400*/  VIADD R19, R5.reuse, 0x100 ;  /* 0x0000010005137836 */ /* 0x040fe40000000000 */
[----:B------:R-:W-:-:S03]  /*0410*/  VIADD R17, R5, 0x180 ;  /* 0x0000018005117836 */ /* 0x000fc60000000000 */
[-C--:B------:R-:W-:Y:S01]  /*0420*/  ISETP.GE.AND P6, PT, R19, R2.reuse, PT ;  /* 0x000000021300720c */ /* 0x080fe20003fc6270 */
[----:B--2---:R0:W-:Y:S04]  /*0430*/  @!P0 STG.E.64 desc[UR4][R8.64], R14 ;  /* 0x0000000e08008986 */ /* 0x0041e8000c101b04 */
[----:B0-----:R-:W2:Y:S01]  /*0440*/  @!P0 LDG.E.64 R14, desc[UR4][R6.64+0x8] ;  /* 0x00000804060e8981 */ /* 0x001ea2000c1e1b00 */
[C---:B------:R-:W-:Y:S01]  /*0450*/  IADD3 R21, PT, PT, R5.reuse, 0x200, RZ ;  /* 0x0000020005157810 */ /* 0x040fe20007ffe0ff */
[----:B------:R-:W-:Y:S01]  /*0460*/  VIADD R19, R5, 0x280 ;  /* 0x0000028005137836 */ /* 0x000fe20000000000 */
[-C--:B------:R-:W-:Y:S01]  /*0470*/  ISETP.GE.AND P5, PT, R17, R2.reuse, PT ;  /* 0x000000021100720c */ /* 0x080fe20003fa6270 */
[----:B------:R-:W-:Y:S01]  /*0480*/  IMAD.WIDE R16, R3, 0x8, R12 ;  /* 0x0000000803107825 */ /* 0x000fe200078e020c */
[-C--:B------:R-:W-:Y:S01]  /*0490*/  ISETP.GE.AND P4, PT, R21, R2.reuse, PT ;  /* 0x000000021500720c */ /* 0x080fe20003f86270 */
[----:B------:R-:W-:Y:S01]  /*04a0*/  BSSY.RECONVERGENT B0, `(.L_x_423) ;  /* 0x000000e000007945 */ /* 0x000fe20003800200 */
[----:B------:R-:W-:Y:S01]  /*04b0*/  LOP3.LUT R4, R0, 0x7ffffff8, RZ, 0xc0, !PT ;  /* 0x7ffffff800047812 */ /* 0x000fe200078ec0ff */
[----:B------:R-:W-:Y:S01]  /*04c0*/  VIADD R21, R5, 0x300 ;  /* 0x0000030005157836 */ /* 0x000fe20000000000 */
[----:B------:R-:W-:Y:S01]  /*04d0*/  ISETP.GE.AND P3, PT, R19, R2, PT ;  /* 0x000000021300720c */ /* 0x000fe20003f66270 */
[----:B------:R-:W-:-:S03]  /*04e0*/  VIADD R23, R5, 0x380 ;  /* 0x0000038005177836 */ /* 0x000fc60000000000 */
[-C--:B------:R-:W-:Y:S02]  /*04f0*/  ISETP.GE.AND P2, PT, R21, R2.reuse, PT ;  /* 0x000000021500720c */ /* 0x080fe40003f46270 */
[----:B------:R-:W-:Y:S01]  /*0500*/  ISETP.GE.AND P1, PT, R23, R2, PT ;  /* 0x000000021700720c */ /* 0x000fe20003f26270 */
[----:B--2---:R0:W-:Y:S01]  /*0510*/  @!P0 STG.E.64 desc[UR4][R16.64], R14 ;  /* 0x0000000e10008986 */ /* 0x0041e2000c101b04 */
[----:B------:R-:W-:Y:S01]  /*0520*/  ISETP.NE.AND P0, PT, R4, 0x8, PT ;  /* 0x000000080400780c */ /* 0x000fe20003f05270 */
[----:B------:R-:W-:-:S12]  /*0530*/  @P6 BRA `(.L_x_424) ;  /* 0x0000000000106947 */ /* 0x000fd80003800000 */
[----:B0-----:R-:W2:Y:S04]  /*0540*/  LDG.E.64 R14, desc[UR4][R6.64+0x800] ;  /* 0x00080004060e7981 */ /* 0x001ea8000c1e1b00 */
[----:B--2---:R1:W-:Y:S04]  /*0550*/  STG.E.64 desc[UR4][R8.64+0x400], R14 ;  /* 0x0004000e08007986 */ /* 0x0043e8000c101b04 */
[----:B------:R-:W2:Y:S04]  /*0560*/  LDG.E.64 R20, desc[UR4][R6.64+0x808] ;  /* 0x0008080406147981 */ /* 0x000ea8000c1e1b00 */
[----:B--2---:R1:W-:Y:S02]  /*0570*/  STG.E.64 desc[UR4][R16.64+0x400], R20 ;  /* 0x0004001410007986 */ /* 0x0043e4000c101b04 */
.L_x_424:
[----:B------:R-:W-:Y:S05]  /*0580*/  BSYNC.RECONVERGENT B0 ;  /* 0x0000000000007941 */ /* 0x000fea0003800200 */
.L_x_423:
[----:B------:R-:W-:Y:S04]  /*0590*/  BSSY.RECONVERGENT B0, `(.L_x_425) ;  /* 0x0000006000007945 */ /* 0x000fe80003800200 */
[----:B------:R-:W-:Y:S05]  /*05a0*/  @P5 BRA `(.L_x_426) ;  /* 0x0000000000105947 */ /* 0x000fea0003800000 */
[----:B01----:R-:W2:Y:S04]  /*05b0*/  LDG.E.64 R14, desc[UR4][R6.64+0x1000] ;  /* 0x00100004060e7981 */ /* 0x003ea8000c1e1b00 */
[----:B--2---:R2:W-:Y:S04]  /*05c0*/  STG.E.64 desc[UR4][R8.64+0x800], R14 ;  /* 0x0008000e08007986 */ /* 0x0045e8000c101b04 */
[----:B------:R-:W3:Y:S04]  /*05d0*/  LDG.E.64 R20, desc[UR4][R6.64+0x1008] ;  /* 0x0010080406147981 */ /* 0x000ee8000c1e1b00 */
[----:B---3--:R2:W-:Y:S02]  /*05e0*/  STG.E.64 desc[UR4][R16.64+0x800], R20 ;  /* 0x0008001410007986 */ /* 0x0085e4000c101b04 */
.L_x_426:
[----:B------:R-:W-:Y:S05]  /*05f0*/  BSYNC.RECONVERGENT B0 ;  /* 0x0000000000007941 */ /* 0x000fea0003800200 */
.L_x_425:
[----:B------:R-:W-:Y:S04]  /*0600*/  BSSY.RECONVERGENT B0, `(.L_x_427) ;  /* 0x0000006000007945 */ /* 0x000fe80003800200 */
[----:B------:R-:W-:Y:S05]  /*0610*/  @P4 BRA `(.L_x_428) ;  /* 0x0000000000104947 */ /* 0x000fea0003800000 */
[----:B012---:R-:W2:Y:S04]  /*0620*/  LDG.E.64 R14, desc[UR4][R6.64+0x1800] ;  /* 0x00180004060e7981 */ /* 0x007ea8000c1e1b00 */
[----:B--2---:R3:W-:Y:S04]  /*0630*/  STG.E.64 desc[UR4][R8.64+0xc00], R14 ;  /* 0x000c000e08007986 */ /* 0x0047e8000c101b04 */
[----:B------:R-:W2:Y:S04]  /*0640*/  LDG.E.64 R20, desc[UR4][R6.64+0x1808] ;  /* 0x0018080406147981 */ /* 0x000ea8000c1e1b00 */
[----:B--2---:R3:W-:Y:S02]  /*0650*/  STG.E.64 desc[UR4][R16.64+0xc00], R20 ;  /* 0x000c001410007986 */ /* 0x0047e4000c101b04 */
.L_x_428:
[----:B------:R-:W-:Y:S05]  /*0660*/  BSYNC.RECONVERGENT B0 ;  /* 0x0000000000007941 */ /* 0x000fea0003800200 */
.L_x_427:
[----:B------:R-:W-:Y:S04]  /*0670*/  BSSY.RECONVERGENT B0, `(.L_x_429) ;  /* 0x0000006000007945 */ /* 0x000fe80003800200 */
[----:B------:R-:W-:Y:S05]  /*0680*/  @P3 BRA `(.L_x_430) ;  /* 0x0000000000103947 */ /* 0x000fea0003800000 */
[----:B0123--:R-:W2:Y:S04]  /*0690*/  LDG.E.64 R14, desc[UR4][R6.64+0x2000] ;  /* 0x00200004060e7981 */ /* 0x00fea8000c1e1b00 */
[----:B--2---:R4:W-:Y:S04]  /*06a0*/  STG.E.64 desc[UR4][R8.64+0x1000], R14 ;  /* 0x0010000e08007986 */ /* 0x0049e8000c101b04 */
[----:B------:R-:W2:Y:S04]  /*06b0*/  LDG.E.64 R20, desc[UR4][R6.64+0x2008] ;  /* 0x0020080406147981 */ /* 0x000ea8000c1e1b00 */
[----:B--2---:R4:W-:Y:S02]  /*06c0*/  STG.E.64 desc[UR4][R16.64+0x1000], R20 ;  /* 0x0010001410007986 */ /* 0x0049e4000c101b04 */
.L_x_430:
[----:B------:R-:W-:Y:S05]  /*06d0*/  BSYNC.RECONVERGENT B0 ;  /* 0x0000000000007941 */ /* 0x000fea0003800200 */
.L_x_429:
[----:B------:R-:W-:Y:S04]  /*06e0*/  BSSY.RECONVERGENT B0, `(.L_x_431) ;  /* 0x0000006000007945 */ /* 0x000fe80003800200 */
[----:B------:R-:W-:Y:S05]  /*06f0*/  @P2 BRA `(.L_x_432) ;  /* 0x0000000000102947 */ /* 0x000fea0003800000 */
[----:B01234-:R-:W2:Y:S04]  /*0700*/  LDG.E.64 R14, desc[UR4][R6.64+0x2800] ;  /* 0x00280004060e7981 */ /* 0x01fea8000c1e1b00 */
[----:B--2---:R0:W-:Y:S04]  /*0710*/  STG.E.64 desc[UR4][R8.64+0x1400], R14 ;  /* 0x0014000e08007986 */ /* 0x0041e8000c101b04 */
[----:B------:R-:W2:Y:S04]  /*0720*/  LDG.E.64 R20, desc[UR4][R6.64+0x2808] ;  /* 0x0028080406147981 */ /* 0x000ea8000c1e1b00 */
[----:B--2---:R0:W-:Y:S02]  /*0730*/  STG.E.64 desc[UR4][R16.64+0x1400], R20 ;  /* 0x0014001410007986 */ /* 0x0041e4000c101b04 */
.L_x_432:
[----:B------:R-:W-:Y:S05]  /*0740*/  BSYNC.RECONVERGENT B0 ;  /* 0x0000000000007941 */ /* 0x000fea0003800200 */
.L_x_431:
[----:B------:R-:W-:Y:S04]  /*0750*/  BSSY.RECONVERGENT B0, `(.L_x_433) ;  /* 0x0000006000007945 */ /* 0x000fe80003800200 */
[----:B------:R-:W-:Y:S05]  /*0760*/  @P1 BRA `(.L_x_434) ;  /* 0x0000000000101947 */ /* 0x000fea0003800000 */
[----:B01234-:R-:W2:Y:S04]  /*0770*/  LDG.E.64 R14, desc[UR4][R6.64+0x3000] ;  /* 0x00300004060e7981 */ /* 0x01fea8000c1e1b00 */
[----:B--2---:R0:W-:Y:S04]  /*0780*/  STG.E.64 desc[UR4][R8.64+0x1800], R14 ;  /* 0x0018000e08007986 */ /* 0x0041e8000c101b04 */
[----:B------:R-:W2:Y:S04]  /*0790*/  LDG.E.64 R20, desc[UR4][R6.64+0x3008] ;  /* 0x0030080406147981 */ /* 0x000ea8000c1e1b00 */
[----:B--2---:R0:W-:Y:S02]  /*07a0*/  STG.E.64 desc[UR4][R16.64+0x1800], R20 ;  /* 0x0018001410007986 */ /* 0x0041e4000c101b04 */
.L_x_434:
[----:B------:R-:W-:Y:S05]  /*07b0*/  BSYNC.RECONVERGENT B0 ;  /* 0x0000000000007941 */ /* 0x000fea0003800200 */
.L_x_433:
[----:B------:R-:W-:Y:S05]  /*07c0*/  @!P0 BRA `(.L_x_422) ;  /* 0x0000000000f48947 */ /* 0x000fea0003800000 */
[----:B------:R-:W-:-:S07]  /*07d0*/  MOV R0, 0x8 ;  /* 0x0000000800007802 */ /* 0x000fce0000000f00 */
.L_x_437:
[----:B------:R-:W-:-:S05]  /*07e0*/  IMAD R3, R0, 0x80, R5 ;  /* 0x0000008000037824 */ /* 0x000fca00078e0205 */
[----:B------:R-:W-:-:S13]  /*07f0*/  ISETP.GE.AND P0, PT, R3, R2, PT ;  /* 0x000000020300720c */ /* 0x000fda0003f06270 */
[----:B01234-:R-:W-:-:S05]  /*0800*/  @!P0 IMAD.WIDE.U32 R8, R3, 0x10, R26 ;  /* 0x0000001003088825 */ /* 0x01ffca00078e001a */
[----:B------:R-:W2:Y:S01]  /*0810*/  @!P0 LDG.E.64 R24, desc[UR4][R8.64] ;  /* 0x0000000408188981 */ /* 0x000ea2000c1e1b00 */
[----:B------:R-:W-:-:S05]  /*0820*/  @!P0 IMAD.WIDE.U32 R20, R3, 0x8, R10 ;  /* 0x0000000803148825 */ /* 0x000fca00078e000a */
[----:B--2---:R0:W-:Y:S04]  /*0830*/  @!P0 STG.E.64 desc[UR4][R20.64], R24 ;  /* 0x0000001814008986 */ /* 0x0041e8000c101b04 */
[----:B------:R-:W2:Y:S01]  /*0840*/  @!P0 LDG.E.64 R14, desc[UR4][R8.64+0x8] ;  /* 0x00000804080e8981 */ /* 0x000ea2000c1e1b00 */
[----:B------:R-:W-:-:S04]  /*0850*/  @!P0 IMAD.WIDE.U32 R22, R3, 0x8, R12 ;  /* 0x0000000803168825 */ /* 0x000fc800078e000c */
[----:B0-----:R-:W-:-:S04]  /*0860*/  VIADD R25, R3, 0x80 ;  /* 0x0000008003197836 */ /* 0x001fc80000000000 */
[C---:B------:R-:W-:Y:S01]  /*0870*/  IMAD.WIDE R6, R25.reuse, 0x10, R26 ;  /* 0x0000001019067825 */ /* 0x040fe200078e021a */
[----:B------:R-:W-:Y:S01]  /*0880*/  ISETP.GE.AND P1, PT, R25, R2, PT ;  /* 0x000000021900720c */ /* 0x000fe20003f26270 */
[----:B--2---:R0:W-:-:S12]  /*0890*/  @!P0 STG.E.64 desc[UR4][R22.64], R14 ;  /* 0x0000000e16008986 */ /* 0x0041d8000c101b04 */
[----:B------:R-:W2:Y:S01]  /*08a0*/  @!P1 LDG.E.64 R28, desc[UR4][R6.64] ;  /* 0x00000004061c9981 */ /* 0x000ea2000c1e1b00 */
[----:B0-----:R-:W-:-:S04]  /*08b0*/  IMAD.WIDE R14, R25, 0x8, R10 ;  /* 0x00000008190e7825 */ /* 0x001fc800078e020a */
[----:B------:R-:W-:Y:S01]  /*08c0*/  VIADD R19, R3, 0x100 ;  /* 0x0000010003137836 */ /* 0x000fe20000000000 */
[----:B--2---:R-:W-:Y:S04]  /*08d0*/  @!P1 STG.E.64 desc[UR4][R14.64], R28 ;  /* 0x0000001c0e009986 */ /* 0x004fe8000c101b04 */
[----:B------:R-:W2:Y:S01]  /*08e0*/  @!P1 LDG.E.64 R16, desc[UR4][R6.64+0x8] ;  /* 0x0000080406109981 */ /* 0x000ea2000c1e1b00 */
[----:B------:R-:W-:Y:S01]  /*08f0*/  ISETP.GE.AND P0, PT, R19, R2, PT ;  /* 0x000000021300720c */ /* 0x000fe20003f06270 */
[----:B------:R-:W-:-:S05]  /*0900*/  IMAD.WIDE R8, R25, 0x8, R12 ;  /* 0x0000000819087825 */ /* 0x000fca00078e020c */
[----:B--2---:R-:W-:Y:S07]  /*0910*/  @!P1 STG.E.64 desc[UR4][R8.64], R16 ;  /* 0x0000001008009986 */ /* 0x004fee000c101b04 */
[----:B------:R-:W2:Y:S01]  /*0920*/  @!P0 LDG.E.64 R24, desc[UR4][R6.64+0x800] ;  /* 0x0008000406188981 */ /* 0x000ea2000c1e1b00 */
[----:B------:R-:W-:-:S04]  /*0930*/  IADD3 R19, PT, PT, R3, 0x180, RZ ;  /* 0x0000018003137810 */ /* 0x000fc80007ffe0ff */
[----:B------:R-:W-:Y:S01]  /*0940*/  ISETP.GE.AND P1, PT, R19, R2, PT ;  /* 0x000000021300720c */ /* 0x000fe20003f26270 */
[----:B--2---:R-:W-:Y:S04]  /*0950*/  @!P0 STG.E.64 desc[UR4][R14.64+0x400], R24 ;  /* 0x000400180e008986 */ /* 0x004fe8000c101b04 */
[----:B------:R-:W2:Y:S04]  /*0960*/  @!P0 LDG.E.64 R22, desc[UR4][R6.64+0x808] ;  /* 0x0008080406168981 */ /* 0x000ea8000c1e1b00 */
[----:B--2---:R0:W-:Y:S04]  /*0970*/  @!P0 STG.E.64 desc[UR4][R8.64+0x400], R22 ;  /* 0x0004001608008986 */ /* 0x0041e8000c101b04 */
[----:B0-----:R-:W2:Y:S01]  /*0980*/  @!P1 LDG.E.64 R22, desc[UR4][R6.64+0x1000] ;  /* 0x0010000406169981 */ /* 0x001ea2000c1e1b00 */
[----:B------:R-:W-:-:S05]  /*0990*/  VIADD R19, R3, 0x200 ;  /* 0x0000020003137836 */ /* 0x000fca0000000000 */
[----:B------:R-:W-:Y:S01]  /*09a0*/  ISETP.GE.AND P0, PT, R19, R2, PT ;  /* 0x000000021300720c */ /* 0x000fe20003f06270 */
[----:B--2---:R-:W-:Y:S04]  /*09b0*/  @!P1 STG.E.64 desc[UR4][R14.64+0x800], R22 ;  /* 0x000800160e009986 */ /* 0x004fe8000c101b04 */
[----:B------:R-:W2:Y:S04]  /*09c0*/  @!P1 LDG.E.64 R20, desc[UR4][R6.64+0x1008] ;  /* 0x0010080406149981 */ /* 0x000ea8000c1e1b00 */
[----:B--2---:R0:W-:Y:S04]  /*09d0*/  @!P1 STG.E.64 desc[UR4][R8.64+0x800], R20 ;  /* 0x0008001408009986 */ /* 0x0041e8000c101b04 */
[----:B0-----:R-:W2:Y:S01]  /*09e0*/  @!P0 LDG.E.64 R20, desc[UR4][R6.64+0x1800] ;  /* 0x0018000406148981 */ /* 0x001ea2000c1e1b00 */
[----:B------:R-:W-:-:S05]  /*09f0*/  VIADD R17, R3, 0x280 ;  /* 0x0000028003117836 */ /* 0x000fca0000000000 */
[----:B------:R-:W-:Y:S01]  /*0a00*/  ISETP.GE.AND P1, PT, R17, R2, PT ;  /* 0x000000021100720c */ /* 0x000fe20003f26270 */
[----:B--2---:R0:W-:Y:S04]  /*0a10*/  @!P0 STG.E.64 desc[UR4][R14.64+0xc00], R20 ;  /* 0x000c00140e008986 */ /* 0x0041e8000c101b04 */
[----:B------:R-:W2:Y:S04]  /*0a20*/  @!P0 LDG.E.64 R28, desc[UR4][R6.64+0x1808] ;  /* 0x00180804061c8981 */ /* 0x000ea8000c1e1b00 */
[----:B--2---:R1:W-:Y:S04]  /*0a30*/  @!P0 STG.E.64 desc[UR4][R8.64+0xc00], R28 ;  /* 0x000c001c08008986 */ /* 0x0043e8000c101b04 */
[----:B------:R-:W2:Y:S01]  /*0a40*/  @!P1 LDG.E.64 R22, desc[UR4][R6.64+0x2000] ;  /* 0x0020000406169981 */ /* 0x000ea2000c1e1b00 */
[----:B------:R-:W-:-:S05]  /*0a50*/  VIADD R17, R3, 0x300 ;  /* 0x0000030003117836 */ /* 0x000fca0000000000 */
[----:B------:R-:W-:Y:S01]  /*0a60*/  ISETP.GE.AND P0, PT, R17, R2, PT ;  /* 0x000000021100720c */ /* 0x000fe20003f06270 */
[----:B--2---:R1:W-:Y:S04]  /*0a70*/  @!P1 STG.E.64 desc[UR4][R14.64+0x1000], R22 ;  /* 0x001000160e009986 */ /* 0x0043e8000c101b04 */
[----:B------:R-:W2:Y:S04]  /*0a80*/  @!P1 LDG.E.64 R24, desc[UR4][R6.64+0x2008] ;  /* 0x0020080406189981 */ /* 0x000ea8000c1e1b00 */
[----:B--2---:R1:W-:Y:S04]  /*0a90*/  @!P1 STG.E.64 desc[UR4][R8.64+0x1000], R24 ;  /* 0x0010001808009986 */ /* 0x0043e8000c101b04 */
[----:B------:R-:W2:Y:S01]  /*0aa0*/  @!P0 LDG.E.64 R16, desc[UR4][R6.64+0x2800] ;  /* 0x0028000406108981 */ /* 0x000ea2000c1e1b00 */
[----:B------:R-:W-:-:S03]  /*0ab0*/  IADD3 R3, PT, PT, R3, 0x380, RZ ;  /* 0x0000038003037810 */ /* 0x000fc60007ffe0ff */
[----:B--2---:R1:W-:Y:S04]  /*0ac0*/  @!P0 STG.E.64 desc[UR4][R14.64+0x1400], R16 ;  /* 0x001400100e008986 */ /* 0x0043e8000c101b04 */
[----:B0-----:R-:W2:Y:S01]  /*0ad0*/  @!P0 LDG.E.64 R20, desc[UR4][R6.64+0x2808] ;  /* 0x0028080406148981 */ /* 0x001ea2000c1e1b00 */
[----:B------:R-:W-:Y:S01]  /*0ae0*/  VIADD R0, R0, 0x8 ;  /* 0x0000000800007836 */ /* 0x000fe20000000000 */
[----:B------:R-:W-:Y:S04]  /*0af0*/  BSSY.RECONVERGENT B0, `(.L_x_435) ;  /* 0x0000009000007945 */ /* 0x000fe80003800200 */
[----:B------:R-:W-:Y:S01]  /*0b00*/  ISETP.NE.AND P1, PT, R0, R4, PT ;  /* 0x000000040000720c */ /* 0x000fe20003f25270 */
[----:B--2---:R1:W-:Y:S01]  /*0b10*/  @!P0 STG.E.64 desc[UR4][R8.64+0x1400], R20 ;  /* 0x0014001408008986 */ /* 0x0043e2000c101b04 */
[----:B------:R-:W-:-:S13]  /*0b20*/  ISETP.GE.AND P0, PT, R3, R2, PT ;  /* 0x000000020300720c */ /* 0x000fda0003f06270 */
[----:B-1----:R-:W-:Y:S05]  /*0b30*/  @P0 BRA `(.L_x_436) ;  /* 0x0000000000100947 */ /* 0x002fea0003800000 */
[----:B------:R-:W2:Y:S04]  /*0b40*/  LDG.E.64 R16, desc[UR4][R6.64+0x3000] ;  /* 0x0030000406107981 */ /* 0x000ea8000c1e1b00 */
[----:B--2---:R0:W-:Y:S04]  /*0b50*/  STG.E.64 desc[UR4][R14.64+0x1800], R16 ;  /* 0x001800100e007986 */ /* 0x0041e8000c101b04 */
[----:B------:R-:W2:Y:S04]  /*0b60*/  LDG.E.64 R20, desc[UR4][R6.64+0x3008] ;  /* 0x0030080406147981 */ /* 0x000ea8000c1e1b00 */
[----:B--2---:R0:W-:Y:S02]  /*0b70*/  STG.E.64 desc[UR4][R8.64+0x1800], R20 ;  /* 0x0018001408007986 */ /* 0x0041e4000c101b04 */
.L_x_436:
[----:B------:R-:W-:Y:S05]  /*0b80*/  BSYNC.RECONVERGENT B0 ;  /* 0x0000000000007941 */ /* 0x000fea0003800200 */
.L_x_435:
[----:B------:R-:W-:Y:S05]  /*0b90*/  @P1 BRA `(.L_x_437) ;  /* 0xfffffffc00101947 */ /* 0x000fea000383ffff */
.L_x_422:
[----:B------:R-:W-:-:S13]  /*0ba0*/  ISETP.NE.AND P0, PT, R18, RZ, PT ;  /* 0x000000ff1200720c */ /* 0x000fda0003f05270 */
[----:B------:R-:W-:Y:S05]  /*0bb0*/  @!P0 EXIT ;  /* 0x000000000000894d */ /* 0x000fea0003800000 */
[----:B------:R-:W0:Y:S01]  /*0bc0*/  LDC R0, c[0x0][0x388] ;  /* 0x0000e200ff007b82 */ /* 0x000e220000000800 */
[----:B------:R-:W-:Y:S02]  /*0bd0*/  ISETP.GE.U32.AND P0, PT, R18, 0x4, PT ;  /* 0x000000041200780c */ /* 0x000fe40003f06070 */
[----:B01234-:R-:W-:-:S04]  /*0be0*/  LOP3.LUT R20, R0, 0x3, RZ, 0xc0, !PT ;  /* 0x0000000300147812 */ /* 0x01ffc800078ec0ff */
[----:B------:R-:W-:-:S07]  /*0bf0*/  ISETP.NE.AND P2, PT, R20, RZ, PT ;  /* 0x000000ff1400720c */ /* 0x000fce0003f45270 */
[----:B------:R-:W-:Y:S06]  /*0c00*/  @!P0 BRA `(.L_x_438) ;  /* 0x0000000000948947 */ /* 0x000fec0003800000 */
[----:B------:R-:W-:-:S05]  /*0c10*/  IMAD R3, R4, 0x80, R5 ;  /* 0x0000008004037824 */ /* 0x000fca00078e0205 */
[----:B------:R-:W-:-:S13]  /*0c20*/  ISETP.GE.AND P0, PT, R3, R2, PT ;  /* 0x000000020300720c */ /* 0x000fda0003f06270 */
[----:B------:R-:W-:-:S05]  /*0c30*/  @!P0 IMAD.WIDE R8, R3, 0x10, R26 ;  /* 0x0000001003088825 */ /* 0x000fca00078e021a */
[----:B------:R-:W2:Y:S01]  /*0c40*/  @!P0 LDG.E.64 R22, desc[UR4][R8.64] ;  /* 0x0000000408168981 */ /* 0x000ea2000c1e1b00 */
[----:B------:R-:W-:-:S04]  /*0c50*/  @!P0 IMAD.WIDE R14, R3, 0x8, R10 ;  /* 0x00000008030e8825 */ /* 0x000fc800078e020a */
[----:B------:R-:W-:-:S05]  /*0c60*/  VIADD R21, R3, 0x80 ;  /* 0x0000008003157836 */ /* 0x000fca0000000000 */
[----:B------:R-:W-:Y:S01]  /*0c70*/  ISETP.GE.AND P1, PT, R21, R2, PT ;  /* 0x000000021500720c */ /* 0x000fe20003f26270 */
[----:B--2---:R0:W-:Y:S04]  /*0c80*/  @!P0 STG.E.64 desc[UR4][R14.64], R22 ;  /* 0x000000160e008986 */ /* 0x0041e8000c101b04 */
[----:B------:R-:W2:Y:S01]  /*0c90*/  @!P0 LDG.E.64 R24, desc[UR4][R8.64+0x8] ;  /* 0x0000080408188981 */ /* 0x000ea2000c1e1b00 */
[----:B------:R-:W-:-:S07]  /*0ca0*/  @!P0 IMAD.WIDE R16, R3, 0x8, R12 ;  /* 0x0000000803108825 */ /* 0x000fce00078e020c */
[C---:B------:R-:W-:Y:S01]  /*0cb0*/  @!P1 IMAD.WIDE R6, R21.reuse, 0x10, R26 ;  /* 0x0000001015069825 */ /* 0x040fe200078e021a */
[----:B--2---:R-:W-:Y:S04]  /*0cc0*/  @!P0 STG.E.64 desc[UR4][R16.64], R24 ;  /* 0x0000001810008986 */ /* 0x004fe8000c101b04 */
[----:B------:R-:W2:Y:S01]  /*0cd0*/  @!P1 LDG.E.64 R28, desc[UR4][R6.64] ;  /* 0x00000004061c9981 */ /* 0x000ea2000c1e1b00 */
[----:B------:R-:W-:-:S05]  /*0ce0*/  @!P1 IMAD.WIDE R18, R21, 0x8, R10 ;  /* 0x0000000815129825 */ /* 0x000fca00078e020a */
[----:B--2---:R1:W-:Y:S04]  /*0cf0*/  @!P1 STG.E.64 desc[UR4][R18.64], R28 ;  /* 0x0000001c12009986 */ /* 0x0043e8000c101b04 */
[----:B0-----:R-:W2:Y:S01]  /*0d00*/  @!P1 LDG.E.64 R22, desc[UR4][R6.64+0x8] ;  /* 0x0000080406169981 */ /* 0x001ea2000c1e1b00 */
[----:B------:R-:W-:Y:S01]  /*0d10*/  @!P1 IMAD.WIDE R14, R21, 0x8, R12 ;  /* 0x00000008150e9825 */ /* 0x000fe200078e020c */
[----:B-1----:R-:W-:-:S04]  /*0d20*/  IADD3 R19, PT, PT, R3, 0x100, RZ ;  /* 0x0000010003137810 */ /* 0x002fc80007ffe0ff */
[----:B------:R-:W-:-:S13]  /*0d30*/  ISETP.GE.AND P0, PT, R19, R2, PT ;  /* 0x000000021300720c */ /* 0x000fda0003f06270 */
[C---:B------:R-:W-:Y:S01]  /*0d40*/  @!P0 IMAD.WIDE R8, R19.reuse, 0x10, R26 ;  /* 0x0000001013088825 */ /* 0x040fe200078e021a */
[----:B--2---:R0:W-:Y:S04]  /*0d50*/  @!P1 STG.E.64 desc[UR4][R14.64], R22 ;  /* 0x000000160e009986 */ /* 0x0041e8000c101b04 */
[----:B0-----:R-:W2:Y:S01]  /*0d60*/  @!P0 LDG.E.64 R22, desc[UR4][R8.64] ;  /* 0x0000000408168981 */ /* 0x001ea2000c1e1b00 */
[----:B------:R-:W-:-:S04]  /*0d70*/  @!P0 IMAD.WIDE R16, R19, 0x8, R10 ;  /* 0x0000000813108825 */ /* 0x000fc800078e020a */
[----:B------:R-:W-:-:S05]  /*0d80*/  VIADD R3, R3, 0x180 ;  /* 0x0000018003037836 */ /* 0x000fca0000000000 */
[----:B------:R-:W-:Y:S01]  /*0d90*/  ISETP.GE.AND P1, PT, R3, R2, PT ;  /* 0x000000020300720c */ /* 0x000fe20003f26270 */
[----:B--2---:R0:W-:Y:S04]  /*0da0*/  @!P0 STG.E.64 desc[UR4][R16.64], R22 ;  /* 0x0000001610008986 */ /* 0x0041e8000c101b04 */
[----:B------:R-:W2:Y:S01]  /*0db0*/  @!P0 LDG.E.64 R24, desc[UR4][R8.64+0x8] ;  /* 0x0000080408188981 */ /* 0x000ea2000c1e1b00 */
[----:B------:R-:W-:-:S07]  /*0dc0*/  @!P0 IMAD.WIDE R6, R19, 0x8, R12 ;  /* 0x0000000813068825 */ /* 0x000fce00078e020c */
[C---:B------:R-:W-:Y:S01]  /*0dd0*/  @!P1 IMAD.WIDE R18, R3.reuse, 0x10, R26 ;  /* 0x0000001003129825 */ /* 0x040fe200078e021a */
[----:B--2---:R1:W-:Y:S04]  /*0de0*/  @!P0 STG.E.64 desc[UR4][R6.64], R24 ;  /* 0x0000001806008986 */ /* 0x0043e8000c101b04 */
[----:B------:R-:W2:Y:S01]  /*0df0*/  @!P1 LDG.E.64 R28, desc[UR4][R18.64] ;  /* 0x00000004121c9981 */ /* 0x000ea2000c1e1b00 */
[----:B------:R-:W-:-:S05]  /*0e00*/  @!P1 IMAD.WIDE R14, R3, 0x8, R10 ;  /* 0x00000008030e9825 */ /* 0x000fca00078e020a */
[----:B--2---:R1:W-:Y:S04]  /*0e10*/  @!P1 STG.E.64 desc[UR4][R14.64], R28 ;  /* 0x0000001c0e009986 */ /* 0x0043e8000c101b04 */
[----:B------:R-:W2:Y:S01]  /*0e20*/  @!P1 LDG.E.64 R18, desc[UR4][R18.64+0x8] ;  /* 0x0000080412129981 */ /* 0x000ea2000c1e1b00 */
[----:B0-----:R-:W-:-:S04]  /*0e30*/  @!P1 IMAD.WIDE R16, R3, 0x8, R12 ;  /* 0x0000000803109825 */ /* 0x001fc800078e020c */
[----:B------:R-:W-:Y:S01]  /*0e40*/  VIADD R4, R4, 0x4 ;  /* 0x0000000404047836 */ /* 0x000fe20000000000 */
[----:B--2---:R1:W-:Y:S06]  /*0e50*/  @!P1 STG.E.64 desc[UR4][R16.64], R18 ;  /* 0x0000001210009986 */ /* 0x0043ec000c101b04 */
.L_x_438:
[----:B------:R-:W-:Y:S05]  /*0e60*/  @!P2 EXIT ;  /* 0x000000000000a94d */ /* 0x000fea0003800000 */
[----:B------:R-:W-:Y:S02]  /*0e70*/  ISETP.NE.AND P0, PT, R20, 0x1, PT ;  /* 0x000000011400780c */ /* 0x000fe40003f05270 */
[----:B------:R-:W-:-:S04]  /*0e80*/  LOP3.LUT R0, R0, 0x1, RZ, 0xc0, !PT ;  /* 0x0000000100007812 */ /* 0x000fc800078ec0ff */
[----:B------:R-:W-:-:S07]  /*0e90*/  ISETP.NE.U32.AND P2, PT, R0, 0x1, PT ;  /* 0x000000010000780c */ /* 0x000fce0003f45070 */
[----:B------:R-:W-:Y:S06]  /*0ea0*/  @!P0 BRA `(.L_x_439) ;  /* 0x00000000004c8947 */ /* 0x000fec0003800000 */
[----:B-1----:R-:W-:-:S05]  /*0eb0*/  IMAD R15, R4, 0x80, R5 ;  /* 0x00000080040f7824 */ /* 0x002fca00078e0205 */
[----:B------:R-:W-:-:S13]  /*0ec0*/  ISETP.GE.AND P0, PT, R15, R2, PT ;  /* 0x000000020f00720c */ /* 0x000fda0003f06270 */
[----:B------:R-:W-:-:S05]  /*0ed0*/  @!P0 IMAD.WIDE R6, R15, 0x10, R26 ;  /* 0x000000100f068825 */ /* 0x000fca00078e021a */
[----:B------:R-:W2:Y:S01]  /*0ee0*/  @!P0 LDG.E.64 R20, desc[UR4][R6.64] ;  /* 0x0000000406148981 */ /* 0x000ea2000c1e1b00 */
[C---:B------:R-:W-:Y:S01]  /*0ef0*/  @!P0 IMAD.WIDE R8, R15.reuse, 0x8, R10 ;  /* 0x000000080f088825 */ /* 0x040fe200078e020a */
[----:B------:R-:W-:-:S04]  /*0f00*/  IADD3 R3, PT, PT, R15, 0x80, RZ ;  /* 0x000000800f037810 */ /* 0x000fc80007ffe0ff */
[----:B------:R-:W-:Y:S01]  /*0f10*/  ISETP.GE.AND P1, PT, R3, R2, PT ;  /* 0x000000020300720c */ /* 0x000fe20003f26270 */
[----:B--2---:R0:W-:Y:S04]  /*0f20*/  @!P0 STG.E.64 desc[UR4][R8.64], R20 ;  /* 0x0000001408008986 */ /* 0x0041e8000c101b04 */
[----:B------:R-:W2:Y:S01]  /*0f30*/  @!P0 LDG.E.64 R22, desc[UR4][R6.64+0x8] ;  /* 0x0000080406168981 */ /* 0x000ea2000c1e1b00 */
[----:B------:R-:W-:-:S07]  /*0f40*/  @!P0 IMAD.WIDE R14, R15, 0x8, R12 ;  /* 0x000000080f0e8825 */ /* 0x000fce00078e020c */
[C---:B------:R-:W-:Y:S01]  /*0f50*/  @!P1 IMAD.WIDE R16, R3.reuse, 0x10, R26 ;  /* 0x0000001003109825 */ /* 0x040fe200078e021a */
[----:B--2---:R2:W-:Y:S04]  /*0f60*/  @!P0 STG.E.64 desc[UR4][R14.64], R22 ;  /* 0x000000160e008986 */ /* 0x0045e8000c101b04 */
[----:B------:R-:W3:Y:S01]  /*0f70*/  @!P1 LDG.E.64 R24, desc[UR4][R16.64] ;  /* 0x0000000410189981 */ /* 0x000ee2000c1e1b00 */
[----:B------:R-:W-:-:S05]  /*0f80*/  @!P1 IMAD.WIDE R18, R3, 0x8, R10 ;  /* 0x0000000803129825 */ /* 0x000fca00078e020a */
[----:B---3--:R2:W-:Y:S04]  /*0f90*/  @!P1 STG.E.64 desc[UR4][R18.64], R24 ;  /* 0x0000001812009986 */ /* 0x0085e8000c101b04 */
[----:B------:R-:W3:Y:S01]  /*0fa0*/  @!P1 LDG.E.64 R28, desc[UR4][R16.64+0x8] ;  /* 0x00000804101c9981 */ /* 0x000ee2000c1e1b00 */
[----:B0-----:R-:W-:-:S04]  /*0fb0*/  @!P1 IMAD.WIDE R8, R3, 0x8, R12 ;  /* 0x0000000803089825 */ /* 0x001fc800078e020c */
[----:B------:R-:W-:Y:S01]  /*0fc0*/  VIADD R4, R4, 0x2 ;  /* 0x0000000204047836 */ /* 0x000fe20000000000 */
[----:B---3--:R2:W-:Y:S06]  /*0fd0*/  @!P1 STG.E.64 desc[UR4][R8.64], R28 ;  /* 0x0000001c08009986 */ /* 0x0085ec000c101b04 */
.L_x_439:
[----:B------:R-:W-:Y:S05]  /*0fe0*/  @P2 EXIT ;  /* 0x000000000000294d */ /* 0x000fea0003800000 */
[----:B-1----:R-:W-:-:S05]  /*0ff0*/  IMAD R7, R4, 0x80, R5 ;  /* 0x0000008004077824 */ /* 0x002fca00078e0205 */
[----:B------:R-:W-:-:S13]  /*1000*/  ISETP.GE.AND P0, PT, R7, R2, PT ;  /* 0x000000020700720c */ /* 0x000fda0003f06270 */
[----:B------:R-:W-:Y:S05]  /*1010*/  @P0 EXIT ;  /* 0x000000000000094d */ /* 0x000fea0003800000 */
[----:B------:R-:W-:-:S05]  /*1020*/  IMAD.WIDE R26, R7, 0x10, R26 ;  /* 0x00000010071a7825 */ /* 0x000fca00078e021a */
[----:B------:R-:W3:Y:S01]  /*1030*/  LDG.E.64 R2, desc[UR4][R26.64] ;  /* 0x000000041a027981 */ /* 0x000ee2000c1e1b00 */
[----:B------:R-:W-:-:S05]  /*1040*/  IMAD.WIDE R10, R7, 0x8, R10 ;  /* 0x00000008070a7825 */ /* 0x000fca00078e020a */
[----:B---3--:R-:W-:Y:S04]  /*1050*/  STG.E.64 desc[UR4][R10.64], R2 ;  /* 0x000000020a007986 */ /* 0x008fe8000c101b04 */
[----:B------:R-:W3:Y:S01]  /*1060*/  LDG.E.64 R4, desc[UR4][R26.64+0x8] ;  /* 0x000008041a047981 */ /* 0x000ee2000c1e1b00 */
[----:B------:R-:W-:-:S05]  /*1070*/  IMAD.WIDE R12, R7, 0x8, R12 ;  /* 0x00000008070c7825 */ /* 0x000fca00078e020c */
[----:B---3--:R-:W-:Y:S01]  /*1080*/  STG.E.64 desc[UR4][R12.64], R4 ;  /* 0x000000040c007986 */ /* 0x008fe2000c101b04 */
[----:B------:R-:W-:Y:S05]  /*1090*/  EXIT ;  /* 0x000000000000794d */ /* 0x000fea0003800000 */
.L_x_421:
[----:B------:R-:W-:-:S13]  /*10a0*/  ISETP.GE.AND P0, PT, R0, 0x1, PT ;  /* 0x000000010000780c */ /* 0x000fda0003f06270 */
[----:B------:R-:W-:Y:S05]  /*10b0*/  @!P0 EXIT ;  /* 0x000000000000894d */ /* 0x000fea0003800000 */
[----:B------:R-:W-:Y:S01]  /*10c0*/  ISETP.GE.U32.AND P0, PT, R0, 0x8, PT ;  /* 0x000000080000780c */ /* 0x000fe20003f06070 */
[----:B------:R-:W-:-:S12]  /*10d0*/  IMAD.MOV.U32 R2, RZ, RZ, RZ ;  /* 0x000000ffff027224 */ /* 0x000fd800078e00ff */
[----:B------:R-:W-:Y:S05]  /*10e0*/  @!P0 BRA `(.L_x_440) ;  /* 0x0000000000f48947 */ /* 0x000fea0003800000 */
[----:B------:R-:W-:Y:S01]  /*10f0*/  IMAD.WIDE.U32 R2, R5, 0x10, R26 ;  /* 0x0000001005027825 */ /* 0x000fe200078e001a */
[----:B------:R-:W-:-:S03]  /*1100*/  IADD3 R16, P1, PT, R26, 0x1808, RZ ;  /* 0x000018081a107810 */ /* 0x000fc60007f3e0ff */
[C---:B------:R-:W-:Y:S01]  /*1110*/  IMAD.WIDE.U32 R6, R5.reuse, 0x8, R8 ;  /* 0x0000000805067825 */ /* 0x040fe200078e0008 */
[----:B------:R-:W-:Y:S02]  /*1120*/  IADD3 R14, P0, PT, R2, 0x8, RZ ;  /* 0x00000008020e7810 */ /* 0x000fe40007f1e0ff */
[----:B------:R-:W-:Y:S01]  /*1130*/  LOP3.LUT R2, R0, 0x7ffffff8, RZ, 0xc0, !PT ;  /* 0x7ffffff800027812 */ /* 0x000fe200078ec0ff */
[----:B------:R-:W-:Y:S01]  /*1140*/  IMAD.MOV.U32 R4, RZ, RZ, R6 ;  /* 0x000000ffff047224 */ /* 0x000fe200078e0006 */
[----:B------:R-:W-:Y:S01]  /*1150*/  IADD3.X R15, PT, PT, RZ, R3, RZ, P0, !PT ;  /* 0x00000003ff0f7210 */ /* 0x000fe200007fe4ff */
[----:B------:R-:W-:Y:S01]  /*1160*/  IMAD.MOV.U32 R3, RZ, RZ, R7 ;  /* 0x000000ffff037224 */ /* 0x000fe200078e0007 */
[----:B------:R-:W-:Y:S01]  /*1170*/  IADD3.X R17, PT, PT, RZ, R27, RZ, P1, !PT ;  /* 0x0000001bff117210 */ /* 0x000fe20000ffe4ff */
[----:B------:R-:W-:Y:S02]  /*1180*/  VIADD R5, R5, 0x80 ;  /* 0x0000008005057836 */ /* 0x000fe40000000000 */
[----:B------:R-:W-:-:S07]  /*1190*/  IMAD.MOV R6, RZ, RZ, -R2 ;  /* 0x000000ffff067224 */ /* 0x000fce00078e0a02 */
.L_x_441:
[----:B------:R-:W2:Y:S01]  /*11a0*/  LDG.E.64 R18, desc[UR4][R14.64+-0x8] ;  /* 0xfffff8040e127981 */ /* 0x000ea2000c1e1b00 */
[----:B0-----:R-:W-:-:S04]  /*11b0*/  IADD3 R28, P0, PT, R4, UR8, RZ ;  /* 0x00000008041c7c10 */ /* 0x001fc8000ff1e0ff */
[----:B------:R-:W-:Y:S02]  /*11c0*/  IADD3.X R29, PT, PT, R3, UR9, RZ, P0, !PT ;  /* 0x00000009031d7c10 */ /* 0x000fe400087fe4ff */
[----:B------:R-:W-:-:S03]  /*11d0*/  IADD3 R24, P0, PT, R4, UR10, RZ ;  /* 0x0000000a04187c10 */ /* 0x000fc6000ff1e0ff */
[----:B--2---:R0:W-:Y:S04]  /*11e0*/  STG.E.64 desc[UR4][R28.64], R18 ;  /* 0x000000121c007986 */ /* 0x0041e8000c101b04 */
[----:B------:R-:W2:Y:S01]  /*11f0*/  LDG.E.64 R20, desc[UR4][R14.64] ;  /* 0x000000040e147981 */ /* 0x000ea2000c1e1b00 */
[----:B------:R-:W-:Y:S01]  /*1200*/  IADD3.X R25, PT, PT, R3, UR11, RZ, P0, !PT ;  /* 0x0000000b03197c10 */ /* 0x000fe200087fe4ff */
[----:B0-----:R-:W-:-:S04]  /*1210*/  IMAD.WIDE R18, R5, 0x10, R16 ;  /* 0x0000001005127825 */ /* 0x001fc800078e0210 */
[----:B--2---:R0:W-:Y:S04]  /*1220*/  STG.E.64 desc[UR4][R24.64], R20 ;  /* 0x0000001418007986 */ /* 0x0041e8000c101b04 */
[----:B------:R-:W2:Y:S01]  /*1230*/  LDG.E.64 R22, desc[UR4][R18.64+-0x1808] ;  /* 0xffe7f80412167981 */ /* 0x000ea2000c1e1b00 */
[----:B0-----:R-:W-:-:S03]  /*1240*/  IMAD.WIDE R24, R5, 0x8, R8 ;  /* 0x0000000805187825 */ /* 0x001fc600078e0208 */
[----:B------:R-:W-:-:S04]  /*1250*/  IADD3 R20, P0, PT, R24, UR8, RZ ;  /* 0x0000000818147c10 */ /* 0x000fc8000ff1e0ff */
[----:B------:R-:W-:-:S05]  /*1260*/  IADD3.X R21, PT, PT, R25, UR9, RZ, P0, !PT ;  /* 0x0000000919157c10 */ /* 0x000fca00087fe4ff */
[----:B--2---:R0:W-:Y:S04]  /*1270*/  STG.E.64 desc[UR4][R20.64], R22 ;  /* 0x0000001614007986 */ /* 0x0041e8000c101b04 */
[----:B0-----:R-:W2:Y:S01]  /*1280*/  LDG.E.64 R22, desc[UR4][R18.64+-0x1800] ;  /* 0xffe8000412167981 */ /* 0x001ea2000c1e1b00 */
[----:B------:R-:W-:-:S04]  /*1290*/  IADD3 R28, P0, PT, R24, UR10, RZ ;  /* 0x0000000a181c7c10 */ /* 0x000fc8000ff1e0ff */
[----:B------:R-:W-:-:S05]  /*12a0*/  IADD3.X R29, PT, PT, R25, UR11, RZ, P0, !PT ;  /* 0x0000000b191d7c10 */ /* 0x000fca00087fe4ff */
[----:B--2---:R0:W-:Y:S04]  /*12b0*/  STG.E.64 desc[UR4][R28.64], R22 ;  /* 0x000000161c007986 */ /* 0x0041e8000c101b04 */
[----:B0-----:R-:W2:Y:S04]  /*12c0*/  LDG.E.64 R22, desc[UR4][R18.64+-0x1008] ;  /* 0xffeff80412167981 */ /* 0x001ea8000c1e1b00 */
[----:B--2---:R0:W-:Y:S04]  /*12d0*/  STG.E.64 desc[UR4][R20.64+0x400], R22 ;  /* 0x0004001614007986 */ /* 0x0041e8000c101b04 */
[----:B0-----:R-:W2:Y:S04]  /*12e0*/  LDG.E.64 R22, desc[UR4][R18.64+-0x1000] ;  /* 0xfff0000412167981 */ /* 0x001ea8000c1e1b00 */
[----:B--2---:R0:W-:Y:S04]  /*12f0*/  STG.E.64 desc[UR4][R28.64+0x400], R22 ;  /* 0x000400161c007986 */ /* 0x0041e8000c101b04 */
[----:B0-----:R-:W2:Y:S04]  /*1300*/  LDG.E.64 R22, desc[UR4][R18.64+-0x808] ;  /* 0xfff7f80412167981 */ /* 0x001ea8000c1e1b00 */
[----:B--2---:R0:W-:Y:S04]  /*1310*/  STG.E.64 desc[UR4][R20.64+0x800], R22 ;  /* 0x0008001614007986 */ /* 0x0041e8000c101b04 */
[----:B0-----:R-:W2:Y:S04]  /*1320*/  LDG.E.64 R22, desc[UR4][R18.64+-0x800] ;  /* 0xfff8000412167981 */ /* 0x001ea8000c1e1b00 */
[----:B--2---:R0:W-:Y:S04]  /*1330*/  STG.E.64 desc[UR4][R28.64+0x800], R22 ;  /* 0x000800161c007986 */ /* 0x0041e8000c101b04 */
[----:B------:R-:W2:Y:S04]  /*1340*/  LDG.E.64 R24, desc[UR4][R18.64+-0x8] ;  /* 0xfffff80412187981 */ /* 0x000ea8000c1e1b00 */
[----:B--2---:R-:W-:Y:S04]  /*1350*/  STG.E.64 desc[UR4][R20.64+0xc00], R24 ;  /* 0x000c001814007986 */ /* 0x004fe8000c101b04 */
        /* <DEDUP_REMOVED lines=9> */
[----:B--2---:R-:W-:Y:S04]  /*13f0*/  STG.E.64 desc[UR4][R28.64+0x1400], R22 ;  /* 0x001400161c007986 */ /* 0x004fe8000c101b04 */
[----:B------:R-:W2:Y:S04]  /*1400*/  LDG.E.64 R24, desc[UR4][R18.64+0x17f8] ;  /* 0x0017f80412187981 */ /* 0x000ea8000c1e1b00 */
[----:B--2---:R0:W-:Y:S04]  /*1410*/  STG.E.64 desc[UR4][R20.64+0x1800], R24 ;  /* 0x0018001814007986 */ /* 0x0041e8000c101b04 */
[----:B0-----:R-:W2:Y:S01]  /*1420*/  LDG.E.64 R24, desc[UR4][R18.64+0x1800] ;  /* 0x0018000412187981 */ /* 0x001ea2000c1e1b00 */
[----:B------:R-:W-:Y:S01]  /*1430*/  VIADD R6, R6, 0x8 ;  /* 0x0000000806067836 */ /* 0x000fe20000000000 */
[----:B------:R-:W-:Y:S01]  /*1440*/  IADD3 R14, P2, PT, R14, 0x4000, RZ ;  /* 0x000040000e0e7810 */ /* 0x000fe20007f5e0ff */
[----:B------:R-:W-:Y:S01]  /*1450*/  VIADD R5, R5, 0x400 ;  /* 0x0000040005057836 */ /* 0x000fe20000000000 */
[----:B------:R-:W-:-:S02]  /*1460*/  IADD3 R4, P1, PT, R4, 0x2000, RZ ;  /* 0x0000200004047810 */ /* 0x000fc40007f3e0ff */
[----:B------:R-:W-:Y:S01]  /*1470*/  ISETP.NE.AND P0, PT, R6, RZ, PT ;  /* 0x000000ff0600720c */ /* 0x000fe20003f05270 */
[----:B------:R-:W-:Y:S01]  /*1480*/  IMAD.X R15, RZ, RZ, R15, P2 ;  /* 0x000000ffff0f7224 */ /* 0x000fe200010e060f */
[----:B------:R-:W-:Y:S01]  /*1490*/  IADD3.X R3, PT, PT, RZ, R3, RZ, P1, !PT ;  /* 0x00000003ff037210 */ /* 0x000fe20000ffe4ff */
[----:B--2---:R0:W-:Y:S10]  /*14a0*/  STG.E.64 desc[UR4][R28.64+0x1800], R24 ;  /* 0x001800181c007986 */ /* 0x0041f4000c101b04 */
[----:B------:R-:W-:Y:S05]  /*14b0*/  @P0 BRA `(.L_x_441) ;  /* 0xfffffffc00380947 */ /* 0x000fea000383ffff */
.L_x_440:
[----:B------:R-:W-:-:S04]  /*14c0*/  LOP3.LUT R3, R0, 0x7, RZ, 0xc0, !PT ;  /* 0x0000000700037812 */ /* 0x000fc800078ec0ff */
[----:B------:R-:W-:-:S13]  /*14d0*/  ISETP.NE.AND P0, PT, R3, RZ, PT ;  /* 0x000000ff0300720c */ /* 0x000fda0003f05270 */
[----:B------:R-:W-:Y:S05]  /*14e0*/  @!P0 EXIT ;  /* 0x000000000000894d */ /* 0x000fea0003800000 */
[----:B------:R-:W-:Y:S02]  /*14f0*/  ISETP.GE.U32.AND P0, PT, R3, 0x4, PT ;  /* 0x000000040300780c */ /* 0x000fe40003f06070 */
[----:B------:R-:W1:Y:S01]  /*1500*/  S2R R3, SR_TID.X ;  /* 0x0000000000037919 */ /* 0x000e620000002100 */
[----:B0-----:R-:W-:-:S04]  /*1510*/  LOP3.LUT R28, R0, 0x3, RZ, 0xc0, !PT ;  /* 0x00000003001c7812 */ /* 0x001fc800078ec0ff */
[----:B------:R-:W-:-:S06]  /*1520*/  ISETP.NE.AND P1, PT, R28, RZ, PT ;  /* 0x000000ff1c00720c */ /* 0x000fcc0003f25270 */
[----:B------:R-:W-:Y:S07]  /*1530*/  @!P0 BRA `(.L_x_442) ;  /* 0x0000000000548947 */ /* 0x000fee0003800000 */
[----:B-1----:R-:W-:-:S04]  /*1540*/  IMAD R9, R2, 0x80, R3 ;  /* 0x0000008002097824 */ /* 0x002fc800078e0203 */
[----:B------:R-:W-:-:S05]  /*1550*/  IMAD.WIDE R4, R9, 0x10, R26 ;  /* 0x0000001009047825 */ /* 0x000fca00078e021a */
[----:B------:R-:W2:Y:S01]  /*1560*/  LDG.E.64 R14, desc[UR4][R4.64] ;  /* 0x00000004040e7981 */ /* 0x000ea2000c1e1b00 */
[----:B------:R-:W-:-:S05]  /*1570*/  IMAD.WIDE R6, R9, 0x8, R10 ;  /* 0x0000000809067825 */ /* 0x000fca00078e020a */
[----:B--2---:R0:W-:Y:S04]  /*1580*/  STG.E.64 desc[UR4][R6.64], R14 ;  /* 0x0000000e06007986 */ /* 0x0041e8000c101b04 */
[----:B------:R-:W2:Y:S01]  /*1590*/  LDG.E.64 R16, desc[UR4][R4.64+0x8] ;  /* 0x0000080404107981 */ /* 0x000ea2000c1e1b00 */
[----:B------:R-:W-:-:S05]  /*15a0*/  IMAD.WIDE R8, R9, 0x8, R12 ;  /* 0x0000000809087825 */ /* 0x000fca00078e020c */
[----:B--2---:R1:W-:Y:S04]  /*15b0*/  STG.E.64 desc[UR4][R8.64], R16 ;  /* 0x0000001008007986 */ /* 0x0043e8000c101b04 */
[----:B------:R-:W2:Y:S04]  /*15c0*/  LDG.E.64 R18, desc[UR4][R4.64+0x800] ;  /* 0x0008000404127981 */ /* 0x000ea8000c1e1b00 */
[----:B--2---:R2:W-:Y:S04]  /*15d0*/  STG.E.64 desc[UR4][R6.64+0x400], R18 ;  /* 0x0004001206007986 */ /* 0x0045e8000c101b04 */
[----:B------:R-:W3:Y:S04]  /*15e0*/  LDG.E.64 R20, desc[UR4][R4.64+0x808] ;  /* 0x0008080404147981 */ /* 0x000ee8000c1e1b00 */
[----:B---3--:R2:W-:Y:S04]  /*15f0*/  STG.E.64 desc[UR4][R8.64+0x400], R20 ;  /* 0x0004001408007986 */ /* 0x0085e8000c101b04 */
[----:B------:R-:W3:Y:S04]  /*1600*/  LDG.E.64 R22, desc[UR4][R4.64+0x1000] ;  /* 0x0010000404167981 */ /* 0x000ee8000c1e1b00 */
[----:B---3--:R2:W-:Y:S04]  /*1610*/  STG.E.64 desc[UR4][R6.64+0x800], R22 ;  /* 0x0008001606007986 */ /* 0x0085e8000c101b04 */
[----:B------:R-:W3:Y:S04]  /*1620*/  LDG.E.64 R24, desc[UR4][R4.64+0x1008] ;  /* 0x0010080404187981 */ /* 0x000ee8000c1e1b00 */
[----:B---3--:R2:W-:Y:S04]  /*1630*/  STG.E.64 desc[UR4][R8.64+0x800], R24 ;  /* 0x0008001808007986 */ /* 0x0085e8000c101b04 */
[----:B0-----:R-:W3:Y:S04]  /*1640*/  LDG.E.64 R14, desc[UR4][R4.64+0x1800] ;  /* 0x00180004040e7981 */ /* 0x001ee8000c1e1b00 */
[----:B---3--:R2:W-:Y:S04]  /*1650*/  STG.E.64 desc[UR4][R6.64+0xc00], R14 ;  /* 0x000c000e06007986 */ /* 0x0085e8000c101b04 */
[----:B-1----:R-:W3:Y:S01]  /*1660*/  LDG.E.64 R16, desc[UR4][R4.64+0x1808] ;  /* 0x0018080404107981 */ /* 0x002ee2000c1e1b00 */
[----:B------:R-:W-:-:S03]  /*1670*/  VIADD R2, R2, 0x4 ;  /* 0x0000000402027836 */ /* 0x000fc60000000000 */
[----:B---3--:R2:W-:Y:S04]  /*1680*/  STG.E.64 desc[UR4][R8.64+0xc00], R16 ;  /* 0x000c001008007986 */ /* 0x0085e8000c101b04 */
.L_x_442:
[----:B------:R-:W-:Y:S05]  /*1690*/  @!P1 EXIT ;  /* 0x000000000000994d */ /* 0x000fea0003800000 */
[----:B------:R-:W-:Y:S02]  /*16a0*/  ISETP.NE.AND P0, PT, R28, 0x1, PT ;  /* 0x000000011c00780c */ /* 0x000fe40003f05270 */
[----:B------:R-:W-:-:S04]  /*16b0*/  LOP3.LUT R0, R0, 0x1, RZ, 0xc0, !PT ;  /* 0x0000000100007812 */ /* 0x000fc800078ec0ff */
[----:B------:R-:W-:-:S07]  /*16c0*/  ISETP.NE.U32.AND P1, PT, R0, 0x1, PT ;  /* 0x000000010000780c */ /* 0x000fce0003f25070 */
[----:B------:R-:W-:Y:S06]  /*16d0*/  @!P0 BRA `(.L_x_443) ;  /* 0x0000000000348947 */ /* 0x000fec0003800000 */
[----:B-12---:R-:W-:-:S05]  /*16e0*/  LEA R9, R2, R3, 0x7 ;  /* 0x0000000302097211 */ /* 0x006fca00078e38ff */
        /* <DEDUP_REMOVED lines=9> */
[----:B------:R-:W2:Y:S01]  /*1780*/  LDG.E.64 R20, desc[UR4][R4.64+0x808] ;  /* 0x0008080404147981 */ /* 0x000ea2000c1e1b00 */
[----:B------:R-:W-:-:S03]  /*1790*/  VIADD R2, R2, 0x2 ;  /* 0x0000000202027836 */ /* 0x000fc60000000000 */
[----:B--2---:R0:W-:Y:S04]  /*17a0*/  STG.E.64 desc[UR4][R8.64+0x400], R20 ;  /* 0x0004001408007986 */ /* 0x0041e8000c101b04 */
.L_x_443:
[----:B------:R-:W-:Y:S05]  /*17b0*/  @P1 EXIT ;  /* 0x000000000000194d */ /* 0x000fea0003800000 */
[----:B-1----:R-:W-:-:S04]  /*17c0*/  IMAD R3, R2, 0x80, R3 ;  /* 0x0000008002037824 */ /* 0x002fc800078e0203 */
[----:B------:R-:W-:-:S05]  /*17d0*/  IMAD.WIDE R26, R3, 0x10, R26 ;  /* 0x00000010031a7825 */ /* 0x000fca00078e021a */
[----:B------:R-:W3:Y:S01]  /*17e0*/  LDG.E.64 R4, desc[UR4][R26.64] ;  /* 0x000000041a047981 */ /* 0x000ee2000c1e1b00 */
[----:B------:R-:W-:-:S05]  /*17f0*/  IMAD.WIDE R10, R3, 0x8, R10 ;  /* 0x00000008030a7825 */ /* 0x000fca00078e020a */
[----:B---3--:R-:W-:Y:S04]  /*1800*/  STG.E.64 desc[UR4][R10.64], R4 ;  /* 0x000000040a007986 */ /* 0x008fe8000c101b04 */
[----:B0-2---:R-:W2:Y:S01]  /*1810*/  LDG.E.64 R6, desc[UR4][R26.64+0x8] ;  /* 0x000008041a067981 */ /* 0x005ea2000c1e1b00 */
[----:B------:R-:W-:-:S05]  /*1820*/  IMAD.WIDE R12, R3, 0x8, R12 ;  /* 0x00000008030c7825 */ /* 0x000fca00078e020c */
[----:B--2---:R-:W-:Y:S01]  /*1830*/  STG.E.64 desc[UR4][R12.64], R6 ;  /* 0x000000060c007986 */ /* 0x004fe2000c101b04 */
[----:B------:R-:W-:Y:S05]  /*1840*/  EXIT ;  /* 0x000000000000794d */ /* 0x000fea0003800000 */
.L_x_444:
        /* <DEDUP_REMOVED lines=11> */
.L_x_595:


//--------------------- .text._ZN3cub18CUB_300001_SM_10006detail9transform16transform_kernelINS2_10policy_hubILb1EN4cuda3std3__45tupleIJN6thrust24THRUST_300001_SM_1000_NS6detail15normal_iteratorINSA_7pointerINS8_IJ6float2SE_EEENSA_8cuda_cub3tagENSA_11use_defaultESI_EEEEEEEE10policy1000EiNS7_10__identityENSA_12zip_iteratorINS8_IJNSA_10device_ptrISE_EESR_EEEEEJPSF_EEEvT0_iT1_T2_DpNS2_10kernel_argIT3_EE --------------------------
	.section	.text._ZN3cub18CUB_300001_SM_10006detail9transform16transform_kernelINS2_10policy_hubILb1EN4cuda3std3__45tupleIJN6thrust24THRUST_300001_SM_1000_NS6detail15normal_iteratorINSA_7pointerINS8_IJ6float2SE_EEENSA_8cuda_cub3tagENSA_11use_defaultESI_EEEEEEEE10policy1000EiNS7_10__identityENSA_12zip_iteratorINS8_IJNSA_10device_ptrISE_EESR_EEEEEJPSF_EEEvT0_iT1_T2_DpNS2_10kernel_argIT3_EE,"ax",@progbits
	.align	128
        .global         _ZN3cub18CUB_300001_SM_10006detail9transform16transform_kernelINS2_10policy_hubILb1EN4cuda3std3__45tupleIJN6thrust24THRUST_300001_SM_1000_NS6detail15normal_iteratorINSA_7pointerINS8_IJ6float2SE_EEENSA_8cuda_cub3tagENSA_11use_defaultESI_EEEEEEEE10policy1000EiNS7_10__identityENSA_12zip_iteratorINS8_IJNSA_10device_ptrISE_EESR_EEEEEJPSF_EEEvT0_iT1_T2_DpNS2_10kernel_argIT3_EE
        .type           _ZN3cub18CUB_300001_SM_10006detail9transform16transform_kernelINS2_10policy_hubILb1EN4cuda3std3__45tupleIJN6thrust24THRUST_300001_SM_1000_NS6detail15normal_iteratorINSA_7pointerINS8_IJ6float2SE_EEENSA_8cuda_cub3tagENSA_11use_defaultESI_EEEEEEEE10policy1000EiNS7_10__identityENSA_12zip_iteratorINS8_IJNSA_10device_ptrISE_EESR_EEEEEJPSF_EEEvT0_iT1_T2_DpNS2_10kernel_argIT3_EE,@function
        .size           _ZN3cub18CUB_300001_SM_10006detail9transform16transform_kernelINS2_10policy_hubILb1EN4cuda3std3__45tupleIJN6thrust24THRUST_300001_SM_1000_NS6detail15normal_iteratorINSA_7pointerINS8_IJ6float2SE_EEENSA_8cuda_cub3tagENSA_11use_defaultESI_EEEEEEEE10policy1000EiNS7_10__identityENSA_12zip_iteratorINS8_IJNSA_10device_ptrISE_EESR_EEEEEJPSF_EEEvT0_iT1_T2_DpNS2_10kernel_argIT3_EE,(.L_x_596 - _ZN3cub18CUB_300001_SM_10006detail9transform16transform_kernelINS2_10policy_hubILb1EN4cuda3std3__45tupleIJN6thrust24THRUST_300001_SM_1000_NS6detail15normal_iteratorINSA_7pointerINS8_IJ6float2SE_EEENSA_8cuda_cub3tagENSA_11use_defaultESI_EEEEEEEE10policy1000EiNS7_10__identityENSA_12zip_iteratorINS8_IJNSA_10device_ptrISE_EESR_EEEEEJPSF_EEEvT0_iT1_T2_DpNS2_10kernel_argIT3_EE)
        .other          _ZN3cub18CUB_300001_SM_10006detail9transform16transform_kernelINS2_10policy_hubILb1EN4cuda3std3__45tupleIJN6thrust24THRUST_300001_SM_1000_NS6detail15normal_iteratorINSA_7pointerINS8_IJ6float2SE_EEENSA_8cuda_cub3tagENSA_11use_defaultESI_EEEEEEEE10policy1000EiNS7_10__identityENSA_12zip_iteratorINS8_IJNSA_10device_ptrISE_EESR_EEEEEJPSF_EEEvT0_iT1_T2_DpNS2_10kernel_argIT3_EE,@"STO_CUDA_ENTRY STV_DEFAULT"
_ZN3cub18CUB_300001_SM_10006detail9transform16transform_kernelINS2_10policy_hubILb1EN4cuda3std3__45tupleIJN6thrust24THRUST_300001_SM_1000_NS6detail15normal_iteratorINSA_7pointerINS8_IJ6float2SE_EEENSA_8cuda_cub3tagENSA_11use_defaultESI_EEEEEEEE10policy1000EiNS7_10__identityENSA_12zip_iteratorINS8_IJNSA_10device_ptrISE_EESR_EEEEEJPSF_EEEvT0_iT1_T2_DpNS2_10kernel_argIT3_EE:
.text._ZN3cub18CUB_300001_SM_10006detail9transform16transform_kernelINS2_10policy_hubILb1EN4cuda3std3__45tupleIJN6thrust24THRUST_300001_SM_1000_NS6detail15normal_iteratorINSA_7pointerINS8_IJ6float2SE_EEENSA_8cuda_cub3tagENSA_11use_defaultESI_EEEEEEEE10policy1000EiNS7_10__identityENSA_12zip_iteratorINS8_IJNSA_10device_ptrISE_EESR_EEEEEJPSF_EEEvT0_iT1_T2_DpNS2_10kernel_argIT3_EE:
[----:B------:R-:W-:Y:S08]  /*0000*/  LDC R1, c[0x0][0x37c] ;  /* 0x0000df00ff017b82 */ /* 0x000ff00000000800 */
[----:B------:R-:W0:Y:S01]  /*0010*/  LDC.64 R6, c[0x0][0x380] ;  /* 0x0000e000ff067b82 */ /* 0x000e220000000a00 */
[----:B------:R-:W1:Y:S01]  /*0020*/  S2R R15, SR_TID.X ;  /* 0x00000000000f7919 */ /* 0x000e620000002100 */
[----:B------:R-:W-:Y:S06]  /*0030*/  BSSY.RECONVERGENT B0, `(.L_x_445) ;  /* 0x0000013000007945 */ /* 0x000fec0003800200 */
[----:B------:R-:W2:Y:S01]  /*0040*/  S2UR UR4, SR_CTAID.X ;  /* 0x00000000000479c3 */ /* 0x000ea20000002500 */
[----:B0-----:R-:W-:-:S04]  /*0050*/  IMAD.SHL.U32 R4, R7, 0x80, RZ ;  /* 0x0000008007047824 */ /* 0x001fc800078e00ff */
[----:B--2---:R-:W-:Y:S01]  /*0060*/  IMAD R5, R4, UR4, RZ ;  /* 0x0000000404057c24 */ /* 0x004fe2000f8e02ff */
[----:B-1----:R-:W-:-:S03]  /*0070*/  SHF.L.U32 R9, R15, 0x7, RZ ;  /* 0x000000070f097819 */ /* 0x002fc600000006ff */
[----:B------:R-:W-:-:S05]  /*0080*/  IMAD.IADD R11, R6, 0x1, -R5 ;  /* 0x00000001060b7824 */ /* 0x000fca00078e0a05 */
[----:B------:R-:W-:-:S05]  /*0090*/  VIMNMX R0, PT, PT, R4, R11, PT ;  /* 0x0000000b04007248 */ /* 0x000fca0003fe0100 */
[----:B------:R-:W-:-:S05]  /*00a0*/  IMAD.SHL.U32 R6, R0, 0x10, RZ ;  /* 0x0000001000067824 */ /* 0x000fca00078e00ff */
[----:B------:R-:W-:-:S13]  /*00b0*/  ISETP.GE.AND P0, PT, R9, R6, PT ;  /* 0x000000060900720c */ /* 0x000fda0003f06270 */
[----:B------:R-:W-:Y:S05]  /*00c0*/  @P0 BRA `(.L_x_446) ;  /* 0x0000000000240947 */ /* 0x000fea0003800000 */
[----:B------:R-:W0:Y:S02]  /*00d0*/  LDC.64 R2, c[0x0][0x3a0] ;  /* 0x0000e800ff027b82 */ /* 0x000e240000000a00 */
[----:B0-----:R-:W-:-:S04]  /*00e0*/  IMAD.WIDE.U32 R2, R15, 0x80, R2 ;  /* 0x000000800f027825 */ /* 0x001fc800078e0002 */
[----:B------:R-:W-:-:S07]  /*00f0*/  IMAD.WIDE R2, R5, 0x10, R2 ;  /* 0x0000001005027825 */ /* 0x000fce00078e0202 */
.L_x_447:
[----:B------:R-:W-:Y:S01]  /*0100*/  VIADD R9, R9, 0x4000 ;  /* 0x0000400009097836 */ /* 0x000fe20000000000 */
[----:B------:R0:W-:Y:S04]  /*0110*/  CCTL.E.PF2 [R2] ;  /* 0x000000000200798f */ /* 0x0001e80000800100 */
[----:B------:R-:W-:Y:S02]  /*0120*/  ISETP.GE.AND P0, PT, R9, R6, PT ;  /* 0x000000060900720c */ /* 0x000fe40003f06270 */
[----:B0-----:R-:W-:-:S04]  /*0130*/  IADD3 R2, P1, PT, R2, 0x4000, RZ ;  /* 0x0000400002027810 */ /* 0x001fc80007f3e0ff */
[----:B------:R-:W-:-:S07]  /*0140*/  IADD3.X R3, PT, PT, RZ, R3, RZ, P1, !PT ;  /* 0x00000003ff037210 */ /* 0x000fce0000ffe4ff */
[----:B------:R-:W-:Y:S05]  /*0150*/  @!P0 BRA `(.L_x_447) ;  /* 0xfffffffc00e88947 */ /* 0x000fea000383ffff */
.L_x_446:
[----:B------:R-:W-:Y:S05]  /*0160*/  BSYNC.RECONVERGENT B0 ;  /* 0x0000000000007941 */ /* 0x000fea0003800200 */
.L_x_445:
[----:B------:R-:W0:Y:S01]  /*0170*/  LDCU.128 UR8, c[0x0][0x390] ;  /* 0x00007200ff0877ac */ /* 0x000e220008000c00 */
[----:B------:R-:W1:Y:S01]  /*0180*/  LDC.64 R26, c[0x0][0x3a0] ;  /* 0x0000e800ff1a7b82 */ /* 0x000e620000000a00 */
[----:B------:R-:W-:Y:S01]  /*0190*/  ISETP.GT.AND P0, PT, R4, R11, PT ;  /* 0x0000000b0400720c */ /* 0x000fe20003f04270 */
[----:B------:R-:W-:Y:S01]  /*01a0*/  IMAD.WIDE R8, R5, 0x8, RZ ;  /* 0x0000000805087825 */ /* 0x000fe200078e02ff */
[----:B------:R-:W2:Y:S02]  /*01b0*/  LDCU.64 UR4, c[0x0][0x358] ;  /* 0x00006b00ff0477ac */ /* 0x000ea40008000a00 */
[C---:B0-----:R-:W-:Y:S02]  /*01c0*/  IADD3 R10, P1, PT, R8.reuse, UR8, RZ ;  /* 0x00000008080a7c10 */ /* 0x041fe4000ff3e0ff */
[----:B------:R-:W-:Y:S02]  /*01d0*/  IADD3 R12, P2, PT, R8, UR10, RZ ;  /* 0x0000000a080c7c10 */ /* 0x000fe4000ff5e0ff */
[----:B------:R-:W-:-:S02]  /*01e0*/  IADD3.X R11, PT, PT, R9, UR9, RZ, P1, !PT ;  /* 0x00000009090b7c10 */ /* 0x000fc40008ffe4ff */
[----:B------:R-:W-:Y:S01]  /*01f0*/  IADD3.X R13, PT, PT, R9, UR11, RZ, P2, !PT ;  /* 0x0000000b090d7c10 */ /* 0x000fe200097fe4ff */
[----:B-1----:R-:W-:Y:S02]  /*0200*/  IMAD.WIDE R26, R5, 0x10, R26 ;  /* 0x00000010051a7825 */ /* 0x002fe400078e021a */
[----:B--2---:R-:W-:Y:S06]  /*0210*/  @P0 BRA `(.L_x_448) ;  /* 0x0000000400f00947 */ /* 0x004fec0003800000 */
[----:B------:R-:W-:-:S13]  /*0220*/  ISETP.GE.AND P0, PT, R7, 0x1, PT ;  /* 0x000000010700780c */ /* 0x000fda0003f06270 */
[----:B------:R-:W-:Y:S05]  /*0230*/  @!P0 EXIT ;  /* 0x000000000000894d */ /* 0x000fea0003800000 */
[C---:B------:R-:W-:Y:S01]  /*0240*/  ISETP.GE.U32.AND P1, PT, R7.reuse, 0x8, PT ;  /* 0x000000080700780c */ /* 0x040fe20003f26070 */
[----:B------:R-:W-:Y:S01]  /*0250*/  IMAD.MOV.U32 R2, RZ, RZ, RZ ;  /* 0x000000ffff027224 */ /* 0x000fe200078e00ff */
[----:B------:R-:W-:-:S04]  /*0260*/  LOP3.LUT R0, R7, 0x7, RZ, 0xc0, !PT ;  /* 0x0000000707007812 */ /* 0x000fc800078ec0ff */
[----:B------:R-:W-:-:S07]  /*0270*/  ISETP.NE.AND P0, PT, R0, RZ, PT ;  /* 0x000000ff0000720c */ /* 0x000fce0003f05270 */
[----:B------:R-:W-:Y:S06]  /*0280*/  @!P1 BRA `(.L_x_449) ;  /* 0x0000000000f49947 */ /* 0x000fec0003800000 */
[----:B------:R-:W-:Y:S01]  /*0290*/  IMAD.WIDE.U32 R16, R15, 0x10, R26 ;  /* 0x000000100f107825 */ /* 0x000fe200078e001a */
[----:B------:R-:W-:Y:S01]  /*02a0*/  IADD3 R14, P2, PT, R26, 0x1808, RZ ;  /* 0x000018081a0e7810 */ /* 0x000fe20007f5e0ff */
[----:B------:R-:W0:Y:S01]  /*02b0*/  LDCU.128 UR8, c[0x0][0x390] ;  /* 0x00007200ff0877ac */ /* 0x000e220008000c00 */
[----:B------:R-:W-:Y:S01]  /*02c0*/  LOP3.LUT R2, R7, 0x7ffffff8, RZ, 0xc0, !PT ;  /* 0x7ffffff807027812 */ /* 0x000fe200078ec0ff */
[C---:B------:R-:W-:Y:S01]  /*02d0*/  IMAD.WIDE.U32 R4, R15.reuse, 0x8, R8 ;  /* 0x000000080f047825 */ /* 0x040fe200078e0008 */
[----:B------:R-:W-:Y:S02]  /*02e0*/  IADD3 R16, P1, PT, R16, 0x8, RZ ;  /* 0x0000000810107810 */ /* 0x000fe40007f3e0ff */
[----:B------:R-:W-:Y:S01]  /*02f0*/  IADD3 R6, PT, PT, -R2, RZ, RZ ;  /* 0x000000ff02067210 */ /* 0x000fe20007ffe1ff */
[----:B------:R-:W-:Y:S01]  /*0300*/  IMAD.MOV.U32 R3, RZ, RZ, R4 ;  /* 0x000000ffff037224 */ /* 0x000fe200078e0004 */
[----:B------:R-:W-:Y:S01]  /*0310*/  IADD3.X R17, PT, PT, RZ, R17, RZ, P1, !PT ;  /* 0x00000011ff117210 */ /* 0x000fe20000ffe4ff */
[----:B------:R-:W-:-:S02]  /*0320*/  VIADD R4, R15, 0x80 ;  /* 0x000000800f047836 */ /* 0x000fc40000000000 */
[----:B------:R-:W-:-:S07]  /*0330*/  IMAD.X R15, RZ, RZ, R27, P2 ;  /* 0x000000ffff0f7224 */ /* 0x000fce00010e061b */
.L_x_450:
[----:B------:R-:W2:Y:S01]  /*0340*/  LDG.E.64 R18, desc[UR4][R16.64+-0x8] ;  /* 0xfffff80410127981 */ /* 0x000ea2000c1e1b00 */
[----:B01----:R-:W-:-:S04]  /*0350*/  IADD3 R28, P1, PT, R3, UR8, RZ ;  /* 0x00000008031c7c10 */ /* 0x003fc8000ff3e0ff */
        /* <DEDUP_REMOVED lines=48> */
.L_x_449:
[----:B------:R-:W-:Y:S05]  /*0660*/  @!P0 EXIT ;  /* 0x000000000000894d */ /* 0x000fea0003800000 */
[----:B------:R-:W0:Y:S01]  /*0670*/  LDC R8, c[0x0][0x384] ;  /* 0x0000e100ff087b82 */ /* 0x000e220000000800 */
[----:B------:R-:W2:Y:S01]  /*0680*/  S2R R3, SR_TID.X ;  /* 0x0000000000037919 */ /* 0x000ea20000002100 */
[----:B------:R-:W-:Y:S02]  /*0690*/  ISETP.GE.U32.AND P0, PT, R0, 0x4, PT ;  /* 0x000000040000780c */ /* 0x000fe40003f06070 */
[----:B0-----:R-:W-:-:S04]  /*06a0*/  LOP3.LUT R9, R8, 0x3, RZ, 0xc0, !PT ;  /* 0x0000000308097812 */ /* 0x001fc800078ec0ff */
[----:B------:R-:W-:-:S07]  /*06b0*/  ISETP.NE.AND P1, PT, R9, RZ, PT ;  /* 0x000000ff0900720c */ /* 0x000fce0003f25270 */
[----:B--2---:R-:W-:Y:S06]  /*06c0*/  @!P0 BRA `(.L_x_451) ;  /* 0x0000000000548947 */ /* 0x004fec0003800000 */
[----:B------:R-:W-:-:S04]  /*06d0*/  IMAD R15, R2, 0x80, R3 ;  /* 0x00000080020f7824 */ /* 0x000fc800078e0203 */
[----:B------:R-:W-:-:S05]  /*06e0*/  IMAD.WIDE R4, R15, 0x10, R26 ;  /* 0x000000100f047825 */ /* 0x000fca00078e021a */
[----:B------:R-:W2:Y:S01]  /*06f0*/  LDG.E.64 R16, desc[UR4][R4.64] ;  /* 0x0000000404107981 */ /* 0x000ea2000c1e1b00 */
[----:B------:R-:W-:-:S05]  /*0700*/  IMAD.WIDE R6, R15, 0x8, R10 ;  /* 0x000000080f067825 */ /* 0x000fca00078e020a */
[----:B--2---:R0:W-:Y:S04]  /*0710*/  STG.E.64 desc[UR4][R6.64], R16 ;  /* 0x0000001006007986 */ /* 0x0041e8000c101b04 */
[----:B------:R-:W2:Y:S01]  /*0720*/  LDG.E.64 R18, desc[UR4][R4.64+0x8] ;  /* 0x0000080404127981 */ /* 0x000ea2000c1e1b00 */
[----:B------:R-:W-:-:S05]  /*0730*/  IMAD.WIDE R14, R15, 0x8, R12 ;  /* 0x000000080f0e7825 */ /* 0x000fca00078e020c */
[----:B--2---:R2:W-:Y:S04]  /*0740*/  STG.E.64 desc[UR4][R14.64], R18 ;  /* 0x000000120e007986 */ /* 0x0045e8000c101b04 */
[----:B------:R-:W3:Y:S04]  /*0750*/  LDG.E.64 R20, desc[UR4][R4.64+0x800] ;  /* 0x0008000404147981 */ /* 0x000ee8000c1e1b00 */
[----:B---3--:R3:W-:Y:S04]  /*0760*/  STG.E.64 desc[UR4][R6.64+0x400], R20 ;  /* 0x0004001406007986 */ /* 0x0087e8000c101b04 */
[----:B------:R-:W4:Y:S04]  /*0770*/  LDG.E.64 R22, desc[UR4][R4.64+0x808] ;  /* 0x0008080404167981 */ /* 0x000f28000c1e1b00 */
[----:B----4-:R3:W-:Y:S04]  /*0780*/  STG.E.64 desc[UR4][R14.64+0x400], R22 ;  /* 0x000400160e007986 */ /* 0x0107e8000c101b04 */
[----:B-1----:R-:W4:Y:S04]  /*0790*/  LDG.E.64 R24, desc[UR4][R4.64+0x1000] ;  /* 0x0010000404187981 */ /* 0x002f28000c1e1b00 */
[----:B----4-:R3:W-:Y:S04]  /*07a0*/  STG.E.64 desc[UR4][R6.64+0x800], R24 ;  /* 0x0008001806007986 */ /* 0x0107e8000c101b04 */
[----:B------:R-:W4:Y:S04]  /*07b0*/  LDG.E.64 R28, desc[UR4][R4.64+0x1008] ;  /* 0x00100804041c7981 */ /* 0x000f28000c1e1b00 */
[----:B----4-:R3:W-:Y:S04]  /*07c0*/  STG.E.64 desc[UR4][R14.64+0x800], R28 ;  /* 0x0008001c0e007986 */ /* 0x0107e8000c101b04 */
[----:B0-----:R-:W4:Y:S04]  /*07d0*/  LDG.E.64 R16, desc[UR4][R4.64+0x1800] ;  /* 0x0018000404107981 */ /* 0x001f28000c1e1b00 */
[----:B----4-:R3:W-:Y:S04]  /*07e0*/  STG.E.64 desc[UR4][R6.64+0xc00], R16 ;  /* 0x000c001006007986 */ /* 0x0107e8000c101b04 */
[----:B--2---:R-:W2:Y:S01]  /*07f0*/  LDG.E.64 R18, desc[UR4][R4.64+0x1808] ;  /* 0x0018080404127981 */ /* 0x004ea2000c1e1b00 */
[----:B------:R-:W-:-:S03]  /*0800*/  IADD3 R2, PT, PT, R2, 0x4, RZ ;  /* 0x0000000402027810 */ /* 0x000fc60007ffe0ff */
[----:B--2---:R3:W-:Y:S04]  /*0810*/  STG.E.64 desc[UR4][R14.64+0xc00], R18 ;  /* 0x000c00120e007986 */ /* 0x0047e8000c101b04 */
.L_x_451:
[----:B------:R-:W-:Y:S05]  /*0820*/  @!P1 EXIT ;  /* 0x000000000000994d */ /* 0x000fea0003800000 */
[----:B------:R-:W-:Y:S02]  /*0830*/  ISETP.NE.AND P0, PT, R9, 0x1, PT ;  /* 0x000000010900780c */ /* 0x000fe40003f05270 */
[----:B------:R-:W-:-:S04]  /*0840*/  LOP3.LUT R8, R8, 0x1, RZ, 0xc0, !PT ;  /* 0x0000000108087812 */ /* 0x000fc800078ec0ff */
[----:B------:R-:W-:-:S07]  /*0850*/  ISETP.NE.U32.AND P1, PT, R8, 0x1, PT ;  /* 0x000000010800780c */ /* 0x000fce0003f25070 */
[----:B------:R-:W-:Y:S06]  /*0860*/  @!P0 BRA `(.L_x_452) ;  /* 0x0000000000348947 */ /* 0x000fec0003800000 */
[----:B------:R-:W-:-:S04]  /*0870*/  IMAD R9, R2, 0x80, R3 ;  /* 0x0000008002097824 */ /* 0x000fc800078e0203 */
[----:B------:R-:W-:-:S05]  /*0880*/  IMAD.WIDE R4, R9, 0x10, R26 ;  /* 0x0000001009047825 */ /* 0x000fca00078e021a */
[----:B---3--:R-:W2:Y:S01]  /*0890*/  LDG.E.64 R14, desc[UR4][R4.64] ;  /* 0x00000004040e7981 */ /* 0x008ea2000c1e1b00 */
        /* <DEDUP_REMOVED lines=10> */
.L_x_452:
[----:B------:R-:W-:Y:S05]  /*0940*/  @P1 EXIT ;  /* 0x000000000000194d */ /* 0x000fea0003800000 */
[----:B------:R-:W-:-:S05]  /*0950*/  LEA R3, R2, R3, 0x7 ;  /* 0x0000000302037211 */ /* 0x000fca00078e38ff */
[----:B------:R-:W-:-:S05]  /*0960*/  IMAD.WIDE R26, R3, 0x10, R26 ;  /* 0x00000010031a7825 */ /* 0x000fca00078e021a */
[----:B------:R-:W2:Y:S01]  /*0970*/  LDG.E.64 R4, desc[UR4][R26.64] ;  /* 0x000000041a047981 */ /* 0x000ea2000c1e1b00 */
[----:B------:R-:W-:-:S05]  /*0980*/  IMAD.WIDE R10, R3, 0x8, R10 ;  /* 0x00000008030a7825 */ /* 0x000fca00078e020a */
[----:B--2---:R-:W-:Y:S04]  /*0990*/  STG.E.64 desc[UR4][R10.64], R4 ;  /* 0x000000040a007986 */ /* 0x004fe8000c101b04 */
[----:B0--3--:R-:W2:Y:S01]  /*09a0*/  LDG.E.64 R6, desc[UR4][R26.64+0x8] ;  /* 0x000008041a067981 */ /* 0x009ea2000c1e1b00 */
[----:B------:R-:W-:-:S05]  /*09b0*/  IMAD.WIDE R12, R3, 0x8, R12 ;  /* 0x00000008030c7825 */ /* 0x000fca00078e020c */
[----:B--2---:R-:W-:Y:S01]  /*09c0*/  STG.E.64 desc[UR4][R12.64], R6 ;  /* 0x000000060c007986 */ /* 0x004fe2000c101b04 */
[----:B------:R-:W-:Y:S05]  /*09d0*/  EXIT ;  /* 0x000000000000794d */ /* 0x000fea0003800000 */
.L_x_448:
[----:B------:R-:W-:-:S13]  /*09e0*/  ISETP.GE.AND P0, PT, R7, 0x1, PT ;  /* 0x000000010700780c */ /* 0x000fda0003f06270 */
[----:B------:R-:W-:Y:S05]  /*09f0*/  @!P0 EXIT ;  /* 0x000000000000894d */ /* 0x000fea0003800000 */
[----:B------:R-:W0:Y:S01]  /*0a00*/  S2R R2, SR_TID.X ;  /* 0x0000000000027919 */ /* 0x000e220000002100 */
[C---:B------:R-:W-:Y:S01]  /*0a10*/  ISETP.GE.U32.AND P0, PT, R7.reuse, 0x8, PT ;  /* 0x000000080700780c */ /* 0x040fe20003f06070 */
[----:B------:R-:W-:Y:S01]  /*0a20*/  IMAD.MOV.U32 R3, RZ, RZ, RZ ;  /* 0x000000ffff037224 */ /* 0x000fe200078e00ff */
[----:B------:R-:W-:-:S11]  /*0a30*/  LOP3.LUT R22, R7, 0x7, RZ, 0xc0, !PT ;  /* 0x0000000707167812 */ /* 0x000fd600078ec0ff */
[----:B------:R-:W-:Y:S05]  /*0a40*/  @!P0 BRA `(.L_x_453) ;  /* 0x0000000000f88947 */ /* 0x000fea0003800000 */
[----:B------:R-:W-:Y:S01]  /*0a50*/  LOP3.LUT R3, R7, 0x7ffffff8, RZ, 0xc0, !PT ;  /* 0x7ffffff807037812 */ /* 0x000fe200078ec0ff */
[----:B------:R-:W-:-:S07]  /*0a60*/  IMAD.MOV.U32 R6, RZ, RZ, RZ ;  /* 0x000000ffff067224 */ /* 0x000fce00078e00ff */
.L_x_456:
[----:B0-----:R-:W-:-:S04]  /*0a70*/  LEA R7, R6, R2, 0x7 ;  /* 0x0000000206077211 */ /* 0x001fc800078e38ff */
[----:B------:R-:W-:-:S13]  /*0a80*/  ISETP.GE.AND P0, PT, R7, R0, PT ;  /* 0x000000000700720c */ /* 0x000fda0003f06270 */
[----:B------:R-:W-:-:S05]  /*0a90*/  @!P0 IMAD.WIDE.U32 R16, R7, 0x10, R26 ;  /* 0x0000001007108825 */ /* 0x000fca00078e001a */
[----:B------:R-:W2:Y:S01]  /*0aa0*/  @!P0 LDG.E.64 R24, desc[UR4][R16.64] ;  /* 0x0000000410188981 */ /* 0x000ea2000c1e1b00 */
[----:B------:R-:W-:-:S04]  /*0ab0*/  @!P0 IMAD.WIDE.U32 R18, R7, 0x8, R10 ;  /* 0x0000000807128825 */ /* 0x000fc800078e000a */
[----:B------:R-:W-:-:S05]  /*0ac0*/  VIADD R23, R7, 0x80 ;  /* 0x0000008007177836 */ /* 0x000fca0000000000 */
[----:B------:R-:W-:Y:S01]  /*0ad0*/  ISETP.GE.AND P1, PT, R23, R0, PT ;  /* 0x000000001700720c */ /* 0x000fe20003f26270 */
[----:B--2---:R0:W-:Y:S04]  /*0ae0*/  @!P0 STG.E.64 desc[UR4][R18.64], R24 ;  /* 0x0000001812008986 */ /* 0x0041e8000c101b04 */
[----:B------:R-:W2:Y:S01]  /*0af0*/  @!P0 LDG.E.64 R28, desc[UR4][R16.64+0x8] ;  /* 0x00000804101c8981 */ /* 0x000ea2000c1e1b00 */
[----:B------:R-:W-:-:S04]  /*0b00*/  @!P0 IMAD.WIDE.U32 R20, R7, 0x8, R12 ;  /* 0x0000000807148825 */ /* 0x000fc800078e000c */
[C---:B------:R-:W-:Y:S01]  /*0b10*/  IMAD.WIDE R4, R23.reuse, 0x10, R26 ;  /* 0x0000001017047825 */ /* 0x040fe200078e021a */
[----:B--2---:R-:W-:Y:S04]  /*0b20*/  @!P0 STG.E.64 desc[UR4][R20.64], R28 ;  /* 0x0000001c14008986 */ /* 0x004fe8000c101b04 */
[----:B------:R-:W2:Y:S01]  /*0b30*/  @!P1 LDG.E.64 R14, desc[UR4][R4.64] ;  /* 0x00000004040e9981 */ /* 0x000ea2000c1e1b00 */
[----:B------:R-:W-:-:S04]  /*0b40*/  IMAD.WIDE R8, R23, 0x8, R10 ;  /* 0x0000000817087825 */ /* 0x000fc800078e020a */
[----:B0-----:R-:W-:-:S05]  /*0b50*/  VIADD R19, R7, 0x100 ;  /* 0x0000010007137836 */ /* 0x001fca0000000000 */
[----:B------:R-:W-:Y:S01]  /*0b60*/  ISETP.GE.AND P0, PT, R19, R0, PT ;  /* 0x000000001300720c */ /* 0x000fe20003f06270 */
[----:B--2---:R0:W-:Y:S04]  /*0b70*/  @!P1 STG.E.64 desc[UR4][R8.64], R14 ;  /* 0x0000000e08009986 */ /* 0x0041e8000c101b04 */
[----:B0-----:R-:W2:Y:S01]  /*0b80*/  @!P1 LDG.E.64 R14, desc[UR4][R4.64+0x8] ;  /* 0x00000804040e9981 */ /* 0x001ea2000c1e1b00 */
[----:B------:R-:W-:-:S05]  /*0b90*/  IMAD.WIDE R16, R23, 0x8, R12 ;  /* 0x0000000817107825 */ /* 0x000fca00078e020c */
[----:B--2---:R0:W-:Y:S04]  /*0ba0*/  @!P1 STG.E.64 desc[UR4][R16.64], R14 ;  /* 0x0000000e10009986 */ /* 0x0041e8000c101b04 */
[----:B------:R-:W2:Y:S01]  /*0bb0*/  @!P0 LDG.E.64 R18, desc[UR4][R4.64+0x800] ;  /* 0x0008000404128981 */ /* 0x000ea2000c1e1b00 */
[----:B------:R-:W-:-:S04]  /*0bc0*/  IADD3 R23, PT, PT, R7, 0x180, RZ ;  /* 0x0000018007177810 */ /* 0x000fc80007ffe0ff */
[----:B------:R-:W-:Y:S01]  /*0bd0*/  ISETP.GE.AND P1, PT, R23, R0, PT ;  /* 0x000000001700720c */ /* 0x000fe20003f26270 */
[----:B--2---:R1:W-:Y:S04]  /*0be0*/  @!P0 STG.E.64 desc[UR4][R8.64+0x400], R18 ;  /* 0x0004001208008986 */ /* 0x0043e8000c101b04 */
[----:B------:R-:W2:Y:S04]  /*0bf0*/  @!P0 LDG.E.64 R20, desc[UR4][R4.64+0x808] ;  /* 0x0008080404148981 */ /* 0x000ea8000c1e1b00 */
[----:B--2---:R2:W-:Y:S04]  /*0c00*/  @!P0 STG.E.64 desc[UR4][R16.64+0x400], R20 ;  /* 0x0004001410008986 */ /* 0x0045e8000c101b04 */
[----:B------:R-:W3:Y:S01]  /*0c10*/  @!P1 LDG.E.64 R24, desc[UR4][R4.64+0x1000] ;  /* 0x0010000404189981 */ /* 0x000ee2000c1e1b00 */
[----:B------:R-:W-:-:S05]  /*0c20*/  VIADD R23, R7, 0x200 ;  /* 0x0000020007177836 */ /* 0x000fca0000000000 */
[----:B------:R-:W-:Y:S01]  /*0c30*/  ISETP.GE.AND P0, PT, R23, R0, PT ;  /* 0x000000001700720c */ /* 0x000fe20003f06270 */
[----:B---3--:R3:W-:Y:S04]  /*0c40*/  @!P1 STG.E.64 desc[UR4][R8.64+0x800], R24 ;  /* 0x0008001808009986 */ /* 0x0087e8000c101b04 */
[----:B------:R-:W4:Y:S04]  /*0c50*/  @!P1 LDG.E.64 R28, desc[UR4][R4.64+0x1008] ;  /* 0x00100804041c9981 */ /* 0x000f28000c1e1b00 */
[----:B----4-:R-:W-:Y:S04]  /*0c60*/  @!P1 STG.E.64 desc[UR4][R16.64+0x800], R28 ;  /* 0x0008001c10009986 */ /* 0x010fe8000c101b04 */
[----:B0-----:R-:W4:Y:S01]  /*0c70*/  @!P0 LDG.E.64 R14, desc[UR4][R4.64+0x1800] ;  /* 0x00180004040e8981 */ /* 0x001f22000c1e1b00 */
[----:B------:R-:W-:-:S05]  /*0c80*/  VIADD R23, R7, 0x280 ;  /* 0x0000028007177836 */ /* 0x000fca0000000000 */
[----:B------:R-:W-:Y:S01]  /*0c90*/  ISETP.GE.AND P1, PT, R23, R0, PT ;  /* 0x000000001700720c */ /* 0x000fe20003f26270 */
[----:B----4-:R0:W-:Y:S04]  /*0ca0*/  @!P0 STG.E.64 desc[UR4][R8.64+0xc00], R14 ;  /* 0x000c000e08008986 */ /* 0x0101e8000c101b04 */
[----:B-1----:R-:W4:Y:S04]  /*0cb0*/  @!P0 LDG.E.64 R18, desc[UR4][R4.64+0x1808] ;  /* 0x0018080404128981 */ /* 0x002f28000c1e1b00 */
[----:B----4-:R1:W-:Y:S04]  /*0cc0*/  @!P0 STG.E.64 desc[UR4][R16.64+0xc00], R18 ;  /* 0x000c001210008986 */ /* 0x0103e8000c101b04 */
[----:B--2---:R-:W2:Y:S01]  /*0cd0*/  @!P1 LDG.E.64 R20, desc[UR4][R4.64+0x2000] ;  /* 0x0020000404149981 */ /* 0x004ea2000c1e1b00 */
[----:B------:R-:W-:-:S04]  /*0ce0*/  IADD3 R23, PT, PT, R7, 0x300, RZ ;  /* 0x0000030007177810 */ /* 0x000fc80007ffe0ff */
[----:B------:R-:W-:Y:S01]  /*0cf0*/  ISETP.GE.AND P0, PT, R23, R0, PT ;  /* 0x000000001700720c */ /* 0x000fe20003f06270 */
[----:B--2---:R1:W-:Y:S04]  /*0d00*/  @!P1 STG.E.64 desc[UR4][R8.64+0x1000], R20 ;  /* 0x0010001408009986 */ /* 0x0043e8000c101b04 */
[----:B---3--:R-:W2:Y:S04]  /*0d10*/  @!P1 LDG.E.64 R24, desc[UR4][R4.64+0x2008] ;  /* 0x0020080404189981 */ /* 0x008ea8000c1e1b00 */
[----:B--2---:R1:W-:Y:S04]  /*0d20*/  @!P1 STG.E.64 desc[UR4][R16.64+0x1000], R24 ;  /* 0x0010001810009986 */ /* 0x0043e8000c101b04 */
[----:B0-----:R-:W2:Y:S01]  /*0d30*/  @!P0 LDG.E.64 R14, desc[UR4][R4.64+0x2800] ;  /* 0x00280004040e8981 */ /* 0x001ea2000c1e1b00 */
[----:B------:R-:W-:-:S03]  /*0d40*/  VIADD R7, R7, 0x380 ;  /* 0x0000038007077836 */ /* 0x000fc60000000000 */
[----:B--2---:R1:W-:Y:S04]  /*0d50*/  @!P0 STG.E.64 desc[UR4][R8.64+0x1400], R14 ;  /* 0x0014000e08008986 */ /* 0x0043e8000c101b04 */
[----:B------:R-:W2:Y:S01]  /*0d60*/  @!P0 LDG.E.64 R28, desc[UR4][R4.64+0x2808] ;  /* 0x00280804041c8981 */ /* 0x000ea2000c1e1b00 */
        /* <DEDUP_REMOVED lines=10> */
.L_x_455:
[----:B------:R-:W-:Y:S05]  /*0e10*/  BSYNC.RECONVERGENT B0 ;  /* 0x0000000000007941 */ /* 0x000fea0003800200 */
.L_x_454:
[----:B------:R-:W-:Y:S05]  /*0e20*/  @P1 BRA `(.L_x_456) ;  /* 0xfffffffc00101947 */ /* 0x000fea000383ffff */
.L_x_453:
[----:B------:R-:W-:-:S13]  /*0e30*/  ISETP.NE.AND P0, PT, R22, RZ, PT ;  /* 0x000000ff1600720c */ /* 0x000fda0003f05270 */
[----:B------:R-:W-:Y:S05]  /*0e40*/  @!P0 EXIT ;  /* 0x000000000000894d */ /* 0x000fea0003800000 */
[----:B------:R-:W1:Y:S01]  /*0e50*/  LDC R4, c[0x0][0x384] ;  /* 0x0000e100ff047b82 */ /* 0x000e620000000800 */
[----:B------:R-:W-:Y:S02]  /*0e60*/  ISETP.GE.U32.AND P1, PT, R22, 0x4, PT ;  /* 0x000000041600780c */ /* 0x000fe40003f26070 */
[----:B-1----:R-:W-:-:S04]  /*0e70*/  LOP3.LUT R20, R4, 0x3, RZ, 0xc0, !PT ;  /* 0x0000000304147812 */ /* 0x002fc800078ec0ff */
[----:B------:R-:W-:-:S07]  /*0e80*/  ISETP.NE.AND P0, PT, R20, RZ, PT ;  /* 0x000000ff1400720c */ /* 0x000fce0003f05270 */
[----:B------:R-:W-:Y:S06]  /*0e90*/  @!P1 BRA `(.L_x_457) ;  /* 0x0000000000949947 */ /* 0x000fec0003800000 */
[----:B0-----:R-:W-:-:S04]  /*0ea0*/  LEA R5, R3, R2, 0x7 ;  /* 0x0000000203057211 */ /* 0x001fc800078e38ff */
        /* <DEDUP_REMOVED lines=15> */
[----:B------:R-:W-:-:S04]  /*0fa0*/  @!P2 IMAD.WIDE R14, R21, 0x8, R12 ;  /* 0x00000008150ea825 */ /* 0x000fc800078e020c */
[----:B-1----:R-:W-:-:S05]  /*0fb0*/  VIADD R19, R5, 0x100 ;  /* 0x0000010005137836 */ /* 0x002fca0000000000 */
[----:B------:R-:W-:-:S13]  /*0fc0*/  ISETP.GE.AND P1, PT, R19, R0, PT ;  /* 0x000000001300720c */ /* 0x000fda0003f26270 */
[C---:B------:R-:W-:Y:S01]  /*0fd0*/  @!P1 IMAD.WIDE R8, R19.reuse, 0x10, R26 ;  /* 0x0000001013089825 */ /* 0x040fe200078e021a */
[----:B--2---:R0:W-:Y:S04]  /*0fe0*/  @!P2 STG.E.64 desc[UR4][R14.64], R22 ;  /* 0x000000160e00a986 */ /* 0x0041e8000c101b04 */
[----:B0-----:R-:W2:Y:S01]  /*0ff0*/  @!P1 LDG.E.64 R22, desc[UR4][R8.64] ;  /* 0x0000000408169981 */ /* 0x001ea2000c1e1b00 */
[----:B------:R-:W-:Y:S01]  /*1000*/  @!P1 IMAD.WIDE R16, R19, 0x8, R10 ;  /* 0x0000000813109825 */ /* 0x000fe200078e020a */
[----:B------:R-:W-:-:S04]  /*1010*/  IADD3 R5, PT, PT, R5, 0x180, RZ ;  /* 0x0000018005057810 */ /* 0x000fc80007ffe0ff */
        /* <DEDUP_REMOVED lines=13> */
.L_x_457:
[----:B------:R-:W-:Y:S05]  /*10f0*/  @!P0 EXIT ;  /* 0x000000000000894d */ /* 0x000fea0003800000 */
[----:B------:R-:W-:Y:S02]  /*1100*/  ISETP.NE.AND P0, PT, R20, 0x1, PT ;  /* 0x000000011400780c */ /* 0x000fe40003f05270 */
[----:B------:R-:W-:-:S04]  /*1110*/  LOP3.LUT R4, R4, 0x1, RZ, 0xc0, !PT ;  /* 0x0000000104047812 */ /* 0x000fc800078ec0ff */
[----:B------:R-:W-:-:S07]  /*1120*/  ISETP.NE.U32.AND P2, PT, R4, 0x1, PT ;  /* 0x000000010400780c */ /* 0x000fce0003f45070 */
[----:B------:R-:W-:Y:S06]  /*1130*/  @!P0 BRA `(.L_x_458) ;  /* 0x00000000004c8947 */ /* 0x000fec0003800000 */
[----:B0-----:R-:W-:-:S05]  /*1140*/  IMAD R9, R3, 0x80, R2 ;  /* 0x0000008003097824 */ /* 0x001fca00078e0202 */
[----:B------:R-:W-:-:S13]  /*1150*/  ISETP.GE.AND P0, PT, R9, R0, PT ;  /* 0x000000000900720c */ /* 0x000fda0003f06270 */
[----:B------:R-:W-:-:S05]  /*1160*/  @!P0 IMAD.WIDE R4, R9, 0x10, R26 ;  /* 0x0000001009048825 */ /* 0x000fca00078e021a */
[----:B-1----:R-:W2:Y:S01]  /*1170*/  @!P0 LDG.E.64 R18, desc[UR4][R4.64] ;  /* 0x0000000404128981 */ /* 0x002ea2000c1e1b00 */
        /* <DEDUP_REMOVED lines=15> */
.L_x_458:
[----:B------:R-:W-:Y:S05]  /*1270*/  @P2 EXIT ;  /* 0x000000000000294d */ /* 0x000fea0003800000 */
[----:B012---:R-:W-:-:S04]  /*1280*/  LEA R7, R3, R2, 0x7 ;  /* 0x0000000203077211 */ /* 0x007fc800078e38ff */
[----:B------:R-:W-:-:S13]  /*1290*/  ISETP.GE.AND P0, PT, R7, R0, PT ;  /* 0x000000000700720c */ /* 0x000fda0003f06270 */
[----:B------:R-:W-:Y:S05]  /*12a0*/  @P0 EXIT ;  /* 0x000000000000094d */ /* 0x000fea0003800000 */
[----:B------:R-:W-:-:S05]  /*12b0*/  IMAD.WIDE R26, R7, 0x10, R26 ;  /* 0x00000010071a7825 */ /* 0x000fca00078e021a */
[----:B------:R-:W2:Y:S01]  /*12c0*/  LDG.E.64 R2, desc[UR4][R26.64] ;  /* 0x000000041a027981 */ /* 0x000ea2000c1e1b00 */
[----:B------:R-:W-:-:S05]  /*12d0*/  IMAD.WIDE R10, R7, 0x8, R10 ;  /* 0x00000008070a7825 */ /* 0x000fca00078e020a */
[----:B--2---:R-:W-:Y:S04]  /*12e0*/  STG.E.64 desc[UR4][R10.64], R2 ;  /* 0x000000020a007986 */ /* 0x004fe8000c101b04 */
[----:B------:R-:W2:Y:S01]  /*12f0*/  LDG.E.64 R4, desc[UR4][R26.64+0x8] ;  /* 0x000008041a047981 */ /* 0x000ea2000c1e1b00 */
[----:B------:R-:W-:-:S05]  /*1300*/  IMAD.WIDE R12, R7, 0x8, R12 ;  /* 0x00000008070c7825 */ /* 0x000fca00078e020c */
[----:B--2---:R-:W-:Y:S01]  /*1310*/  STG.E.64 desc[UR4][R12.64], R4 ;  /* 0x000000040c007986 */ /* 0x004fe2000c101b04 */
[----:B------:R-:W-:Y:S05]  /*1320*/  EXIT ;  /* 0x000000000000794d */ /* 0x000fea0003800000 */
.L_x_459:
        /* <DEDUP_REMOVED lines=13> */
.L_x_596:


//--------------------- .text._ZN3cub18CUB_300001_SM_10006detail9transform16transform_kernelINS2_10policy_hubILb1EN4cuda3std3__45tupleIJN6thrust24THRUST_300001_SM_1000_NS12zip_iteratorINS8_IJNSA_10device_ptrI6float2EESE_EEEEEEEEE10policy1000ElNS7_10__identityENSA_7pointerINS8_IJSD_SD_EEENSA_8cuda_cub3tagENSA_11use_defaultESP_EEJSG_EEEvT0_iT1_T2_DpNS2_10kernel_argIT3_EE --------------------------
	.section	.text._ZN3cub18CUB_300001_SM_10006detail9transform16transform_kernelINS2_10policy_hubILb1EN4cuda3std3__45tupleIJN6thrust24THRUST_300001_SM_1000_NS12zip_iteratorINS8_IJNSA_10device_ptrI6float2EESE_EEEEEEEEE10policy1000ElNS7_10__identityENSA_7pointerINS8_IJSD_SD_EEENSA_8cuda_cub3tagENSA_11use_defaultESP_EEJSG_EEEvT0_iT1_T2_DpNS2_10kernel_argIT3_EE,"ax",@progbits
	.align	128
        .global         _ZN3cub18CUB_300001_SM_10006detail9transform16transform_kernelINS2_10policy_hubILb1EN4cuda3std3__45tupleIJN6thrust24THRUST_300001_SM_1000_NS12zip_iteratorINS8_IJNSA_10device_ptrI6float2EESE_EEEEEEEEE10policy1000ElNS7_10__identityENSA_7pointerINS8_IJSD_SD_EEENSA_8cuda_cub3tagENSA_11use_defaultESP_EEJSG_EEEvT0_iT1_T2_DpNS2_10kernel_argIT3_EE
        .type           _ZN3cub18CUB_300001_SM_10006detail9transform16transform_kernelINS2_10policy_hubILb1EN4cuda3std3__45tupleIJN6thrust24THRUST_300001_SM_1000_NS12zip_iteratorINS8_IJNSA_10device_ptrI6float2EESE_EEEEEEEEE10policy1000ElNS7_10__identityENSA_7pointerINS8_IJSD_SD_EEENSA_8cuda_cub3tagENSA_11use_defaultESP_EEJSG_EEEvT0_iT1_T2_DpNS2_10kernel_argIT3_EE,@function
        .size           _ZN3cub18CUB_300001_SM_10006detail9transform16transform_kernelINS2_10policy_hubILb1EN4cuda3std3__45tupleIJN6thrust24THRUST_300001_SM_1000_NS12zip_iteratorINS8_IJNSA_10device_ptrI6float2EESE_EEEEEEEEE10policy1000ElNS7_10__identityENSA_7pointerINS8_IJSD_SD_EEENSA_8cuda_cub3tagENSA_11use_defaultESP_EEJSG_EEEvT0_iT1_T2_DpNS2_10kernel_argIT3_EE,(.L_x_597 - _ZN3cub18CUB_300001_SM_10006detail9transform16transform_kernelINS2_10policy_hubILb1EN4cuda3std3__45tupleIJN6thrust24THRUST_300001_SM_1000_NS12zip_iteratorINS8_IJNSA_10device_ptrI6float2EESE_EEEEEEEEE10policy1000ElNS7_10__identityENSA_7pointerINS8_IJSD_SD_EEENSA_8cuda_cub3tagENSA_11use_defaultESP_EEJSG_EEEvT0_iT1_T2_DpNS2_10kernel_argIT3_EE)
        .other          _ZN3cub18CUB_300001_SM_10006detail9transform16transform_kernelINS2_10policy_hubILb1EN4cuda3std3__45tupleIJN6thrust24THRUST_300001_SM_1000_NS12zip_iteratorINS8_IJNSA_10device_ptrI6float2EESE_EEEEEEEEE10policy1000ElNS7_10__identityENSA_7pointerINS8_IJSD_SD_EEENSA_8cuda_cub3tagENSA_11use_defaultESP_EEJSG_EEEvT0_iT1_T2_DpNS2_10kernel_argIT3_EE,@"STO_CUDA_ENTRY STV_DEFAULT"
_ZN3cub18CUB_300001_SM_10006detail9transform16transform_kernelINS2_10policy_hubILb1EN4cuda3std3__45tupleIJN6thrust24THRUST_300001_SM_1000_NS12zip_iteratorINS8_IJNSA_10device_ptrI6float2EESE_EEEEEEEEE10policy1000ElNS7_10__identityENSA_7pointerINS8_IJSD_SD_EEENSA_8cuda_cub3tagENSA_11use_defaultESP_EEJSG_EEEvT0_iT1_T2_DpNS2_10kernel_argIT3_EE:
.text._ZN3cub18CUB_300001_SM_10006detail9transform16transform_kernelINS2_10policy_hubILb1EN4cuda3std3__45tupleIJN6thrust24THRUST_300001_SM_1000_NS12zip_iteratorINS8_IJNSA_10device_ptrI6float2EESE_EEEEEEEEE10policy1000ElNS7_10__identityENSA_7pointerINS8_IJSD_SD_EEENSA_8cuda_cub3tagENSA_11use_defaultESP_EEJSG_EEEvT0_iT1_T2_DpNS2_10kernel_argIT3_EE:
[----:B------:R-:W-:Y:S01]  /*0000*/  LDC R1, c[0x0][0x37c] ;  /* 0x0000df00ff017b82 */ /* 0x000fe20000000800 */
[----:B------:R-:W0:Y:S07]  /*0010*/  LDCU UR13, c[0x0][0x388] ;  /* 0x00007100ff0d77ac */ /* 0x000e2e0008000800 */
[----:B------:R-:W1:Y:S01]  /*0020*/  S2UR UR4, SR_CTAID.X ;  /* 0x00000000000479c3 */ /* 0x000e620000002500 */
[----:B------:R-:W2:Y:S01]  /*0030*/  LDCU.64 UR10, c[0x0][0x380] ;  /* 0x00007000ff0a77ac */ /* 0x000ea20008000a00 */
[----:B------:R-:W3:Y:S01]  /*0040*/  LDCU.128 UR16, c[0x0][0x390] ;  /* 0x00007200ff1077ac */ /* 0x000ee20008000c00 */
[----:B------:R-:W4:Y:S01]  /*0050*/  LDCU.64 UR14, c[0x0][0x3a0] ;  /* 0x00007400ff0e77ac */ /* 0x000f220008000a00 */
[----:B0-----:R-:W-:-:S04]  /*0060*/  USHF.L.U32 UR20, UR13, 0x7, URZ ;  /* 0x000000070d147899 */ /* 0x001fc800080006ff */
[----:B------:R-:W-:Y:S02]  /*0070*/  USHF.R.S32.HI UR21, URZ, 0x1f, UR20 ;  /* 0x0000001fff157899 */ /* 0x000fe40008011414 */
[----:B-1----:R-:W-:Y:S02]  /*0080*/  UIMAD.WIDE.U32 UR6, UR20, UR4, URZ ;  /* 0x00000004140672a5 */ /* 0x002fe4000f8e00ff */
[----:B------:R-:W-:Y:S02]  /*0090*/  UIMAD UR5, UR21, UR4, URZ ;  /* 0x00000004150572a4 */ /* 0x000fe4000f8e02ff */
[----:B--2---:R-:W-:Y:S02]  /*00a0*/  UIADD3 UR9, UP0, UPT, -UR6, UR10, URZ ;  /* 0x0000000a06097290 */ /* 0x004fe4000ff1e1ff */
[----:B------:R-:W-:Y:S02]  /*00b0*/  UIADD3 UR5, UPT, UPT, UR7, UR5, URZ ;  /* 0x0000000507057290 */ /* 0x000fe4000fffe0ff */
[----:B------:R-:W-:-:S02]  /*00c0*/  USHF.L.U32 UR7, UR6, 0x3, URZ ;  /* 0x0000000306077899 */ /* 0x000fc400080006ff */
[----:B------:R-:W-:Y:S02]  /*00d0*/  UIADD3.X UR10, UPT, UPT, ~UR5, UR11, URZ, UP0, !UPT ;  /* 0x0000000b050a7290 */ /* 0x000fe400087fe5ff */
[----:B------:R-:W-:Y:S02]  /*00e0*/  UISETP.LT.U32.AND UP0, UPT, UR9, UR20, UPT ;  /* 0x000000140900728c */ /* 0x000fe4000bf01070 */
[----:B---3--:R-:W-:Y:S02]  /*00f0*/  ULEA UR4, UP2, UR6, UR16, 0x4 ;  /* 0x0000001006047291 */ /* 0x008fe4000f8420ff */
[----:B------:R-:W-:Y:S02]  /*0100*/  USHF.L.U64.HI UR8, UR6, 0x3, UR5 ;  /* 0x0000000306087899 */ /* 0x000fe40008010205 */
[----:B------:R-:W-:Y:S02]  /*0110*/  UIADD3 UR11, UP1, UPT, UR7, UR18, URZ ;  /* 0x00000012070b7290 */ /* 0x000fe4000ff3e0ff */
[----:B------:R-:W-:-:S02]  /*0120*/  USHF.L.U64.HI UR6, UR6, 0x4, UR5 ;  /* 0x0000000406067899 */ /* 0x000fc40008010205 */
[----:B------:R-:W-:Y:S02]  /*0130*/  UISETP.LT.AND.EX UP0, UPT, UR10, UR21, UPT, UP0 ;  /* 0x000000150a00728c */ /* 0x000fe4000bf01300 */
[----:B------:R-:W-:Y:S01]  /*0140*/  UIADD3.X UR12, UPT, UPT, UR8, UR19, URZ, UP1, !UPT ;  /* 0x00000013080c7290 */ /* 0x000fe20008ffe4ff */
[----:B------:R-:W-:Y:S01]  /*0150*/  IMAD.U32 R4, RZ, RZ, UR11 ;  /* 0x0000000bff047e24 */ /* 0x000fe2000f8e00ff */
[----:B------:R-:W-:Y:S02]  /*0160*/  UIADD3.X UR5, UPT, UPT, UR6, UR17, URZ, UP2, !UPT ;  /* 0x0000001106057290 */ /* 0x000fe400097fe4ff */
[----:B----4-:R-:W-:Y:S02]  /*0170*/  UIADD3 UR6, UP1, UPT, UR7, UR14, URZ ;  /* 0x0000000e07067290 */ /* 0x010fe4000ff3e0ff */
[----:B------:R-:W-:Y:S01]  /*0180*/  USEL UR7, UR9, UR20, UP0 ;  /* 0x0000001409077287 */ /* 0x000fe20008000000 */
[----:B------:R-:W-:Y:S01]  /*0190*/  IMAD.U32 R5, RZ, RZ, UR12 ;  /* 0x0000000cff057e24 */ /* 0x000fe2000f8e00ff */
[----:B------:R-:W-:-:S02]  /*01a0*/  UIADD3.X UR8, UPT, UPT, UR8, UR15, URZ, UP1, !UPT ;  /* 0x0000000f08087290 */ /* 0x000fc40008ffe4ff */
[----:B------:R-:W-:Y:S01]  /*01b0*/  UISETP.NE.AND UP0, UPT, UR20, UR7, UPT ;  /* 0x000000071400728c */ /* 0x000fe2000bf05270 */
[----:B------:R-:W-:Y:S01]  /*01c0*/  MOV R2, UR6 ;  /* 0x0000000600027c02 */ /* 0x000fe20008000f00 */
[----:B------:R-:W0:Y:S02]  /*01d0*/  LDCU.64 UR16, c[0x0][0x358] ;  /* 0x00006b00ff1077ac */ /* 0x000e240008000a00 */
[----:B------:R-:W-:-:S05]  /*01e0*/  MOV R3, UR8 ;  /* 0x0000000800037c02 */ /* 0x000fca0008000f00 */
[----:B------:R-:W-:Y:S05]  /*01f0*/  BRA.U !UP0, `(.L_x_460) ;  /* 0x0000000d08ac7547 */ /* 0x000fea000b800000 */
[----:B------:R-:W-:-:S06]  /*0200*/  UISETP.GE.AND UP0, UPT, UR13, 0x1, UPT ;  /* 0x000000010d00788c */ /* 0x000fcc000bf06270 */
[----:B------:R-:W-:-:S13]  /*0210*/  PLOP3.LUT P0, PT, PT, PT, UP0, 0x80, 0x8 ;  /* 0x000000000008781c */ /* 0x000fda0003f0f008 */
[----:B0-----:R-:W-:Y:S05]  /*0220*/  @!P0 EXIT ;  /* 0x000000000000894d */ /* 0x001fea0003800000 */
[----:B------:R-:W0:Y:S01]  /*0230*/  S2R R7, SR_TID.X ;  /* 0x0000000000077919 */ /* 0x000e220000002100 */
[----:B------:R-:W-:Y:S01]  /*0240*/  UISETP.GE.U32.AND UP0, UPT, UR13, 0x8, UPT ;  /* 0x000000080d00788c */ /* 0x000fe2000bf06070 */
[----:B------:R-:W-:Y:S01]  /*0250*/  IMAD.MOV.U32 R0, RZ, RZ, RZ ;  /* 0x000000ffff007224 */ /* 0x000fe200078e00ff */
[----:B------:R-:W-:-:S07]  /*0260*/  ULOP3.LUT UR8, UR13, 0x7, URZ, 0xc0, !UPT ;  /* 0x000000070d087892 */ /* 0x000fce000f8ec0ff */
[----:B------:R-:W-:Y:S05]  /*0270*/  BRA.U !UP0, `(.L_x_461) ;  /* 0x0000000908307547 */ /* 0x000fea000b800000 */
[----:B0-----:R-:W-:-:S13]  /*0280*/  ISETP.GE.AND P1, PT, R7, UR7, PT ;  /* 0x0000000707007c0c */ /* 0x001fda000bf26270 */
[----:B------:R-:W-:-:S04]  /*0290*/  @!P1 IMAD.WIDE.U32 R12, R7, 0x8, R4 ;  /* 0x00000008070c9825 */ /* 0x000fc800078e0004 */
[C---:B------:R-:W-:Y:S02]  /*02a0*/  @!P1 IMAD.WIDE.U32 R18, R7.reuse, 0x8, R2 ;  /* 0x0000000807129825 */ /* 0x040fe400078e0002 */
[----:B------:R-:W2:Y:S04]  /*02b0*/  @!P1 LDG.E.64 R12, desc[UR16][R12.64] ;  /* 0x000000100c0c9981 */ /* 0x000ea8000c1e1b00 */
[----:B------:R-:W3:Y:S01]  /*02c0*/  @!P1 LDG.E.64 R18, desc[UR16][R18.64] ;  /* 0x0000001012129981 */ /* 0x000ee2000c1e1b00 */
[----:B------:R-:W-:Y:S01]  /*02d0*/  IADD3 R23, PT, PT, R7, 0x80, RZ ;  /* 0x0000008007177810 */ /* 0x000fe20007ffe0ff */
[----:B------:R-:W-:-:S03]  /*02e0*/  IMAD.MOV.U32 R20, RZ, RZ, 0x10 ;  /* 0x00000010ff147424 */ /* 0x000fc600078e00ff */
[----:B------:R-:W-:Y:S01]  /*02f0*/  ISETP.GE.AND P0, PT, R23, UR7, PT ;  /* 0x0000000717007c0c */ /* 0x000fe2000bf06270 */
[----:B------:R-:W-:-:S04]  /*0300*/  @!P1 IMAD.WIDE.U32 R20, R7, R20, UR4 ;  /* 0x0000000407149e25 */ /* 0x000fc8000f8e0014 */
[----:B------:R-:W-:-:S04]  /*0310*/  IMAD.WIDE R8, R23, 0x8, R4 ;  /* 0x0000000817087825 */ /* 0x000fc800078e0204 */
[----:B------:R-:W-:Y:S01]  /*0320*/  IMAD.WIDE R10, R23, 0x8, R2 ;  /* 0x00000008170a7825 */ /* 0x000fe200078e0202 */
[----:B--2---:R0:W-:Y:S04]  /*0330*/  @!P1 STG.E.64 desc[UR16][R20.64], R12 ;  /* 0x0000000c14009986 */ /* 0x0041e8000c101b10 */
[----:B---3--:R1:W-:Y:S04]  /*0340*/  @!P1 STG.E.64 desc[UR16][R20.64+0x8], R18 ;  /* 0x0000081214009986 */ /* 0x0083e8000c101b10 */
[----:B------:R-:W2:Y:S04]  /*0350*/  @!P0 LDG.E.64 R16, desc[UR16][R8.64] ;  /* 0x0000001008108981 */ /* 0x000ea8000c1e1b00 */
[----:B------:R-:W3:Y:S01]  /*0360*/  @!P0 LDG.E.64 R14, desc[UR16][R10.64] ;  /* 0x000000100a0e8981 */ /* 0x000ee2000c1e1b00 */
[C---:B------:R-:W-:Y:S01]  /*0370*/  IADD3 R0, PT, PT, R7.reuse, 0x100, RZ ;  /* 0x0000010007007810 */ /* 0x040fe20007ffe0ff */
[C---:B------:R-:W-:Y:S01]  /*0380*/  VIADD R6, R7.reuse, 0x180 ;  /* 0x0000018007067836 */ /* 0x040fe20000000000 */
[C---:B------:R-:W-:Y:S01]  /*0390*/  IADD3 R22, PT, PT, R7.reuse, 0x200, RZ ;  /* 0x0000020007167810 */ /* 0x040fe20007ffe0ff */
[----:B------:R-:W-:Y:S01]  /*03a0*/  ULOP3.LUT UR6, UR13, 0x7ffffff8, URZ, 0xc0, !UPT ;  /* 0x7ffffff80d067892 */ /* 0x000fe2000f8ec0ff */
[----:B------:R-:W-:Y:S01]  /*03b0*/  ISETP.GE.AND P6, PT, R0, UR7, PT ;  /* 0x0000000700007c0c */ /* 0x000fe2000bfc6270 */
[----:B------:R-:W-:Y:S01]  /*03c0*/  BSSY.RECONVERGENT B0, `(.L_x_462) ;  /* 0x0000014000007945 */ /* 0x000fe20003800200 */
[----:B------:R-:W-:Y:S01]  /*03d0*/  ISETP.GE.AND P4, PT, R22, UR7, PT ;  /* 0x0000000716007c0c */ /* 0x000fe2000bf86270 */
[----:B------:R-:W-:Y:S01]  /*03e0*/  IMAD.MOV.U32 R22, RZ, RZ, 0x10 ;  /* 0x00000010ff167424 */ /* 0x000fe200078e00ff */
[----:B------:R-:W-:-:S02]  /*03f0*/  IADD3 R0, PT, PT, R7, 0x280, RZ ;  /* 0x0000028007007810 */ /* 0x000fc40007ffe0ff */
[----:B------:R-:W-:Y:S01]  /*0400*/  ISETP.GE.AND P5, PT, R6, UR7, PT ;  /* 0x0000000706007c0c */ /* 0x000fe2000bfa6270 */
[----:B0-----:R-:W-:Y:S01]  /*0410*/  IMAD.WIDE R12, R23, R22, UR4 ;  /* 0x00000004170c7e25 */ /* 0x001fe2000f8e0216 */
[----:B------:R-:W-:Y:S02]  /*0420*/  ISETP.GE.AND P3, PT, R0, UR7, PT ;  /* 0x0000000700007c0c */ /* 0x000fe4000bf66270 */
[C---:B-1----:R-:W-:Y:S01]  /*0430*/  IADD3 R18, PT, PT, R7.reuse, 0x380, RZ ;  /* 0x0000038007127810 */ /* 0x042fe20007ffe0ff */
[----:B------:R-:W-:Y:S02]  /*0440*/  VIADD R6, R7, 0x300 ;  /* 0x0000030007067836 */ /* 0x000fe40000000000 */
[----:B------:R-:W-:Y:S01]  /*0450*/  IMAD.U32 R0, RZ, RZ, UR6 ;  /* 0x00000006ff007e24 */ /* 0x000fe2000f8e00ff */
[----:B------:R-:W-:Y:S02]  /*0460*/  ISETP.GE.AND P1, PT, R18, UR7, PT ;  /* 0x0000000712007c0c */ /* 0x000fe4000bf26270 */
[----:B------:R-:W-:Y:S01]  /*0470*/  ISETP.GE.AND P2, PT, R6, UR7, PT ;  /* 0x0000000706007c0c */ /* 0x000fe2000bf46270 */
[----:B--2---:R0:W-:Y:S04]  /*0480*/  @!P0 STG.E.64 desc[UR16][R12.64], R16 ;  /* 0x000000100c008986 */ /* 0x0041e8000c101b10 */
[----:B---3--:R0:W-:Y:S01]  /*0490*/  @!P0 STG.E.64 desc[UR16][R12.64+0x8], R14 ;  /* 0x0000080e0c008986 */ /* 0x0081e2000c101b10 */
[----:B------:R-:W-:Y:S01]  /*04a0*/  ISETP.NE.AND P0, PT, R0, 0x8, PT ;  /* 0x000000080000780c */ /* 0x000fe20003f05270 */
[----:B------:R-:W-:-:S12]  /*04b0*/  @P6 BRA `(.L_x_463) ;  /* 0x0000000000106947 */ /* 0x000fd80003800000 */
[----:B0-----:R-:W2:Y:S04]  /*04c0*/  LDG.E.64 R14, desc[UR16][R8.64+0x400] ;  /* 0x00040010080e7981 */ /* 0x001ea8000c1e1b00 */
[----:B------:R-:W3:Y:S04]  /*04d0*/  LDG.E.64 R16, desc[UR16][R10.64+0x400] ;  /* 0x000400100a107981 */ /* 0x000ee8000c1e1b00 */
[----:B--2---:R1:W-:Y:S04]  /*04e0*/  STG.E.64 desc[UR16][R12.64+0x800], R14 ;  /* 0x0008000e0c007986 */ /* 0x0043e8000c101b10 */
[----:B---3--:R1:W-:Y:S02]  /*04f0*/  STG.E.64 desc[UR16][R12.64+0x808], R16 ;  /* 0x000808100c007986 */ /* 0x0083e4000c101b10 */
.L_x_463:
[----:B------:R-:W-:Y:S05]  /*0500*/  BSYNC.RECONVERGENT B0 ;  /* 0x0000000000007941 */ /* 0x000fea0003800200 */
.L_x_462:
[----:B------:R-:W-:Y:S04]  /*0510*/  BSSY.RECONVERGENT B0, `(.L_x_464) ;  /* 0x0000006000007945 */ /* 0x000fe80003800200 */
[----:B------:R-:W-:Y:S05]  /*0520*/  @P5 BRA `(.L_x_465) ;  /* 0x0000000000105947 */ /* 0x000fea0003800000 */
[----:B01----:R-:W2:Y:S04]  /*0530*/  LDG.E.64 R14, desc[UR16][R8.64+0x800] ;  /* 0x00080010080e7981 */ /* 0x003ea8000c1e1b00 */
[----:B------:R-:W3:Y:S04]  /*0540*/  LDG.E.64 R16, desc[UR16][R10.64+0x800] ;  /* 0x000800100a107981 */ /* 0x000ee8000c1e1b00 */
[----:B--2---:R2:W-:Y:S04]  /*0550*/  STG.E.64 desc[UR16][R12.64+0x1000], R14 ;  /* 0x0010000e0c007986 */ /* 0x0045e8000c101b10 */
[----:B---3--:R2:W-:Y:S02]  /*0560*/  STG.E.64 desc[UR16][R12.64+0x1008], R16 ;  /* 0x001008100c007986 */ /* 0x0085e4000c101b10 */
.L_x_465:
[----:B------:R-:W-:Y:S05]  /*0570*/  BSYNC.RECONVERGENT B0 ;  /* 0x0000000000007941 */ /* 0x000fea0003800200 */
.L_x_464:
[----:B------:R-:W-:Y:S04]  /*0580*/  BSSY.RECONVERGENT B0, `(.L_x_466) ;  /* 0x0000006000007945 */ /* 0x000fe80003800200 */
[----:B------:R-:W-:Y:S05]  /*0590*/  @P4 BRA `(.L_x_467) ;  /* 0x0000000000104947 */ /* 0x000fea0003800000 */
[----:B012---:R-:W2:Y:S04]  /*05a0*/  LDG.E.64 R14, desc[UR16][R8.64+0xc00] ;  /* 0x000c0010080e7981 */ /* 0x007ea8000c1e1b00 */
[----:B------:R-:W3:Y:S04]  /*05b0*/  LDG.E.64 R16, desc[UR16][R10.64+0xc00] ;  /* 0x000c00100a107981 */ /* 0x000ee8000c1e1b00 */
[----:B--2---:R4:W-:Y:S04]  /*05c0*/  STG.E.64 desc[UR16][R12.64+0x1800], R14 ;  /* 0x0018000e0c007986 */ /* 0x0049e8000c101b10 */
[----:B---3--:R4:W-:Y:S02]  /*05d0*/  STG.E.64 desc[UR16][R12.64+0x1808], R16 ;  /* 0x001808100c007986 */ /* 0x0089e4000c101b10 */
.L_x_467:
[----:B------:R-:W-:Y:S05]  /*05e0*/  BSYNC.RECONVERGENT B0 ;  /* 0x0000000000007941 */ /* 0x000fea0003800200 */
.L_x_466:
[----:B------:R-:W-:Y:S04]  /*05f0*/  BSSY.RECONVERGENT B0, `(.L_x_468) ;  /* 0x0000006000007945 */ /* 0x000fe80003800200 */
[----:B------:R-:W-:Y:S05]  /*0600*/  @P3 BRA `(.L_x_469) ;  /* 0x0000000000103947 */ /* 0x000fea0003800000 */
[----:B012-4-:R-:W2:Y:S04]  /*0610*/  LDG.E.64 R14, desc[UR16][R8.64+0x1000] ;  /* 0x00100010080e7981 */ /* 0x017ea8000c1e1b00 */
[----:B------:R-:W3:Y:S04]  /*0620*/  LDG.E.64 R16, desc[UR16][R10.64+0x1000] ;  /* 0x001000100a107981 */ /* 0x000ee8000c1e1b00 */
[----:B--2---:R0:W-:Y:S04]  /*0630*/  STG.E.64 desc[UR16][R12.64+0x2000], R14 ;  /* 0x0020000e0c007986 */ /* 0x0041e8000c101b10 */
[----:B---3--:R0:W-:Y:S02]  /*0640*/  STG.E.64 desc[UR16][R12.64+0x2008], R16 ;  /* 0x002008100c007986 */ /* 0x0081e4000c101b10 */
.L_x_469:
[----:B------:R-:W-:Y:S05]  /*0650*/  BSYNC.RECONVERGENT B0 ;  /* 0x0000000000007941 */ /* 0x000fea0003800200 */
.L_x_468:
[----:B------:R-:W-:Y:S04]  /*0660*/  BSSY.RECONVERGENT B0, `(.L_x_470) ;  /* 0x0000006000007945 */ /* 0x000fe80003800200 */
[----:B------:R-:W-:Y:S05]  /*0670*/  @P2 BRA `(.L_x_471) ;  /* 0x0000000000102947 */ /* 0x000fea0003800000 */
[----:B012-4-:R-:W2:Y:S04]  /*0680*/  LDG.E.64 R14, desc[UR16][R8.64+0x1400] ;  /* 0x00140010080e7981 */ /* 0x017ea8000c1e1b00 */
[----:B------:R-:W3:Y:S04]  /*0690*/  LDG.E.64 R16, desc[UR16][R10.64+0x1400] ;  /* 0x001400100a107981 */ /* 0x000ee8000c1e1b00 */
[----:B--2---:R0:W-:Y:S04]  /*06a0*/  STG.E.64 desc[UR16][R12.64+0x2800], R14 ;  /* 0x0028000e0c007986 */ /* 0x0041e8000c101b10 */
[----:B---3--:R0:W-:Y:S02]  /*06b0*/  STG.E.64 desc[UR16][R12.64+0x2808], R16 ;  /* 0x002808100c007986 */ /* 0x0081e4000c101b10 */
.L_x_471:
[----:B------:R-:W-:Y:S05]  /*06c0*/  BSYNC.RECONVERGENT B0 ;  /* 0x0000000000007941 */ /* 0x000fea0003800200 */
.L_x_470:
[----:B------:R-:W-:Y:S04]  /*06d0*/  BSSY.RECONVERGENT B0, `(.L_x_472) ;  /* 0x0000006000007945 */ /* 0x000fe80003800200 */
[----:B------:R-:W-:Y:S05]  /*06e0*/  @P1 BRA `(.L_x_473) ;  /* 0x0000000000101947 */ /* 0x000fea0003800000 */
[----:B------:R-:W3:Y:S04]  /*06f0*/  LDG.E.64 R8, desc[UR16][R8.64+0x1800] ;  /* 0x0018001008087981 */ /* 0x000ee8000c1e1b00 */
[----:B------:R-:W5:Y:S04]  /*0700*/  LDG.E.64 R10, desc[UR16][R10.64+0x1800] ;  /* 0x001800100a0a7981 */ /* 0x000f68000c1e1b00 */
[----:B---3--:R3:W-:Y:S04]  /*0710*/  STG.E.64 desc[UR16][R12.64+0x3000], R8 ;  /* 0x003000080c007986 */ /* 0x0087e8000c101b10 */
[----:B-----5:R3:W-:Y:S02]  /*0720*/  STG.E.64 desc[UR16][R12.64+0x3008], R10 ;  /* 0x0030080a0c007986 */ /* 0x0207e4000c101b10 */
.L_x_473:
[----:B------:R-:W-:Y:S05]  /*0730*/  BSYNC.RECONVERGENT B0 ;  /* 0x0000000000007941 */ /* 0x000fea0003800200 */
.L_x_472:
[----:B------:R-:W-:Y:S05]  /*0740*/  @!P0 BRA `(.L_x_461) ;  /* 0x0000000000fc8947 */ /* 0x000fea0003800000 */
[----:B------:R-:W-:-:S07]  /*0750*/  HFMA2 R6, -RZ, RZ, 0, 4.76837158203125e-07 ;  /* 0x00000008ff067431 */ /* 0x000fce00000001ff */
.L_x_476:
[----:B012-4-:R-:W-:-:S05]  /*0760*/  IMAD R15, R6, 0x80, R7 ;  /* 0x00000080060f7824 */ /* 0x017fca00078e0207 */
[----:B------:R-:W-:-:S13]  /*0770*/  ISETP.GE.AND P0, PT, R15, UR7, PT ;  /* 0x000000070f007c0c */ /* 0x000fda000bf06270 */
[----:B------:R-:W-:-:S04]  /*0780*/  @!P0 IMAD.WIDE.U32 R16, R15, 0x8, R2 ;  /* 0x000000080f108825 */ /* 0x000fc800078e0002 */
[C---:B---3--:R-:W-:Y:S02]  /*0790*/  @!P0 IMAD.WIDE.U32 R10, R15.reuse, 0x8, R4 ;  /* 0x000000080f0a8825 */ /* 0x048fe400078e0004 */
        /* <DEDUP_REMOVED lines=8> */
[----:B--2---:R-:W-:Y:S04]  /*0820*/  @!P0 STG.E.64 desc[UR16][R18.64+0x8], R16 ;  /* 0x0000081012008986 */ /* 0x004fe8000c101b10 */
[----:B---3--:R0:W-:Y:S04]  /*0830*/  @!P0 STG.E.64 desc[UR16][R18.64], R22 ;  /* 0x0000001612008986 */ /* 0x0081e8000c101b10 */
[----:B------:R-:W2:Y:S04]  /*0840*/  @!P1 LDG.E.64 R24, desc[UR16][R12.64] ;  /* 0x000000100c189981 */ /* 0x000ea8000c1e1b00 */
[----:B------:R-:W3:Y:S01]  /*0850*/  @!P1 LDG.E.64 R26, desc[UR16][R8.64] ;  /* 0x00000010081a9981 */ /* 0x000ee2000c1e1b00 */
[----:B------:R-:W-:-:S04]  /*0860*/  IADD3 R10, PT, PT, R15, 0x100, RZ ;  /* 0x000001000f0a7810 */ /* 0x000fc80007ffe0ff */
[----:B------:R-:W-:Y:S01]  /*0870*/  ISETP.GE.AND P0, PT, R10, UR7, PT ;  /* 0x000000070a007c0c */ /* 0x000fe2000bf06270 */
[----:B------:R-:W-:-:S04]  /*0880*/  IMAD.MOV.U32 R10, RZ, RZ, 0x10 ;  /* 0x00000010ff0a7424 */ /* 0x000fc800078e00ff */
[----:B------:R-:W-:Y:S01]  /*0890*/  IMAD.WIDE R10, R21, R10, UR4 ;  /* 0x00000004150a7e25 */ /* 0x000fe2000f8e020a */
[----:B------:R-:W-:-:S04]  /*08a0*/  IADD3 R14, PT, PT, R15, 0x180, RZ ;  /* 0x000001800f0e7810 */ /* 0x000fc80007ffe0ff */
[----:B--2---:R1:W-:Y:S04]  /*08b0*/  @!P1 STG.E.64 desc[UR16][R10.64], R24 ;  /* 0x000000180a009986 */ /* 0x0043e8000c101b10 */
[----:B---3--:R2:W-:Y:S04]  /*08c0*/  @!P1 STG.E.64 desc[UR16][R10.64+0x8], R26 ;  /* 0x0000081a0a009986 */ /* 0x0085e8000c101b10 */
[----:B------:R-:W3:Y:S04]  /*08d0*/  @!P0 LDG.E.64 R20, desc[UR16][R12.64+0x400] ;  /* 0x000400100c148981 */ /* 0x000ee8000c1e1b00 */
[----:B0-----:R-:W4:Y:S01]  /*08e0*/  @!P0 LDG.E.64 R22, desc[UR16][R8.64+0x400] ;  /* 0x0004001008168981 */ /* 0x001f22000c1e1b00 */
[----:B------:R-:W-:Y:S01]  /*08f0*/  ISETP.GE.AND P1, PT, R14, UR7, PT ;  /* 0x000000070e007c0c */ /* 0x000fe2000bf26270 */
[----:B------:R-:W-:-:S02]  /*0900*/  VIADD R14, R15, 0x200 ;  /* 0x000002000f0e7836 */ /* 0x000fc40000000000 */
[----:B---3--:R0:W-:Y:S04]  /*0910*/  @!P0 STG.E.64 desc[UR16][R10.64+0x800], R20 ;  /* 0x000800140a008986 */ /* 0x0081e8000c101b10 */
[----:B----4-:R3:W-:Y:S06]  /*0920*/  @!P0 STG.E.64 desc[UR16][R10.64+0x808], R22 ;  /* 0x000808160a008986 */ /* 0x0107ec000c101b10 */
[----:B------:R-:W4:Y:S04]  /*0930*/  @!P1 LDG.E.64 R16, desc[UR16][R12.64+0x800] ;  /* 0x000800100c109981 */ /* 0x000f28000c1e1b00 */
[----:B------:R-:W5:Y:S01]  /*0940*/  @!P1 LDG.E.64 R18, desc[UR16][R8.64+0x800] ;  /* 0x0008001008129981 */ /* 0x000f62000c1e1b00 */
[----:B------:R-:W-:-:S02]  /*0950*/  ISETP.GE.AND P0, PT, R14, UR7, PT ;  /* 0x000000070e007c0c */ /* 0x000fc4000bf06270 */
[C---:B------:R-:W-:Y:S01]  /*0960*/  IADD3 R14, PT, PT, R15.reuse, 0x280, RZ ;  /* 0x000002800f0e7810 */ /* 0x040fe20007ffe0ff */
[----:B----4-:R4:W-:Y:S04]  /*0970*/  @!P1 STG.E.64 desc[UR16][R10.64+0x1000], R16 ;  /* 0x001000100a009986 */ /* 0x0109e8000c101b10 */
[----:B-----5:R5:W-:Y:S06]  /*0980*/  @!P1 STG.E.64 desc[UR16][R10.64+0x1008], R18 ;  /* 0x001008120a009986 */ /* 0x020bec000c101b10 */
[----:B-1----:R-:W3:Y:S04]  /*0990*/  @!P0 LDG.E.64 R24, desc[UR16][R12.64+0xc00] ;  /* 0x000c00100c188981 */ /* 0x002ee8000c1e1b00 */
[----:B--2---:R-:W2:Y:S01]  /*09a0*/  @!P0 LDG.E.64 R26, desc[UR16][R8.64+0xc00] ;  /* 0x000c0010081a8981 */ /* 0x004ea2000c1e1b00 */
[----:B------:R-:W-:Y:S01]  /*09b0*/  ISETP.GE.AND P1, PT, R14, UR7, PT ;  /* 0x000000070e007c0c */ /* 0x000fe2000bf26270 */
[----:B------:R-:W-:-:S02]  /*09c0*/  VIADD R14, R15, 0x300 ;  /* 0x000003000f0e7836 */ /* 0x000fc40000000000 */
[----:B---3--:R1:W-:Y:S04]  /*09d0*/  @!P0 STG.E.64 desc[UR16][R10.64+0x1800], R24 ;  /* 0x001800180a008986 */ /* 0x0083e8000c101b10 */
[----:B--2---:R1:W-:Y:S06]  /*09e0*/  @!P0 STG.E.64 desc[UR16][R10.64+0x1808], R26 ;  /* 0x0018081a0a008986 */ /* 0x0043ec000c101b10 */
[----:B0-----:R-:W2:Y:S04]  /*09f0*/  @!P1 LDG.E.64 R20, desc[UR16][R12.64+0x1000] ;  /* 0x001000100c149981 */ /* 0x001ea8000c1e1b00 */
[----:B------:R-:W3:Y:S01]  /*0a00*/  @!P1 LDG.E.64 R22, desc[UR16][R8.64+0x1000] ;  /* 0x0010001008169981 */ /* 0x000ee2000c1e1b00 */
[----:B------:R-:W-:-:S03]  /*0a10*/  ISETP.GE.AND P0, PT, R14, UR7, PT ;  /* 0x000000070e007c0c */ /* 0x000fc6000bf06270 */
[----:B--2---:R1:W-:Y:S04]  /*0a20*/  @!P1 STG.E.64 desc[UR16][R10.64+0x2000], R20 ;  /* 0x002000140a009986 */ /* 0x0043e8000c101b10 */
[----:B---3--:R1:W-:Y:S06]  /*0a30*/  @!P1 STG.E.64 desc[UR16][R10.64+0x2008], R22 ;  /* 0x002008160a009986 */ /* 0x0083ec000c101b10 */
[----:B----4-:R-:W2:Y:S04]  /*0a40*/  @!P0 LDG.E.64 R16, desc[UR16][R12.64+0x1400] ;  /* 0x001400100c108981 */ /* 0x010ea8000c1e1b00 */
[----:B-----5:R-:W3:Y:S01]  /*0a50*/  @!P0 LDG.E.64 R18, desc[UR16][R8.64+0x1400] ;  /* 0x0014001008128981 */ /* 0x020ee2000c1e1b00 */
[----:B------:R-:W-:Y:S01]  /*0a60*/  IADD3 R15, PT, PT, R15, 0x380, RZ ;  /* 0x000003800f0f7810 */ /* 0x000fe20007ffe0ff */
[----:B------:R-:W-:Y:S01]  /*0a70*/  VIADD R6, R6, 0x8 ;  /* 0x0000000806067836 */ /* 0x000fe20000000000 */
[----:B------:R-:W-:Y:S04]  /*0a80*/  BSSY.RECONVERGENT B0, `(.L_x_474) ;  /* 0x000000a000007945 */ /* 0x000fe80003800200 */
[----:B------:R-:W-:Y:S01]  /*0a90*/  ISETP.NE.AND P1, PT, R6, R0, PT ;  /* 0x000000000600720c */ /* 0x000fe20003f25270 */
[----:B--2---:R1:W-:Y:S04]  /*0aa0*/  @!P0 STG.E.64 desc[UR16][R10.64+0x2800], R16 ;  /* 0x002800100a008986 */ /* 0x0043e8000c101b10 */
[----:B---3--:R1:W-:Y:S01]  /*0ab0*/  @!P0 STG.E.64 desc[UR16][R10.64+0x2808], R18 ;  /* 0x002808120a008986 */ /* 0x0083e2000c101b10 */
[----:B------:R-:W-:-:S13]  /*0ac0*/  ISETP.GE.AND P0, PT, R15, UR7, PT ;  /* 0x000000070f007c0c */ /* 0x000fda000bf06270 */
[----:B-1----:R-:W-:Y:S05]  /*0ad0*/  @P0 BRA `(.L_x_475) ;  /* 0x0000000000100947 */ /* 0x002fea0003800000 */
[----:B------:R-:W2:Y:S04]  /*0ae0*/  LDG.E.64 R12, desc[UR16][R12.64+0x1800] ;  /* 0x001800100c0c7981 */ /* 0x000ea8000c1e1b00 */
[----:B------:R-:W3:Y:S04]  /*0af0*/  LDG.E.64 R8, desc[UR16][R8.64+0x1800] ;  /* 0x0018001008087981 */ /* 0x000ee8000c1e1b00 */
[----:B--2---:R0:W-:Y:S04]  /*0b00*/  STG.E.64 desc[UR16][R10.64+0x3000], R12 ;  /* 0x0030000c0a007986 */ /* 0x0041e8000c101b10 */
[----:B---3--:R0:W-:Y:S02]  /*0b10*/  STG.E.64 desc[UR16][R10.64+0x3008], R8 ;  /* 0x003008080a007986 */ /* 0x0081e4000c101b10 */
.L_x_475:
[----:B------:R-:W-:Y:S05]  /*0b20*/  BSYNC.RECONVERGENT B0 ;  /* 0x0000000000007941 */ /* 0x000fea0003800200 */
.L_x_474:
[----:B------:R-:W-:Y:S05]  /*0b30*/  @P1 BRA `(.L_x_476) ;  /* 0xfffffffc00081947 */ /* 0x000fea000383ffff */
.L_x_461:
[----:B------:R-:W-:-:S13]  /*0b40*/  ISETP.NE.AND P0, PT, RZ, UR8, PT ;  /* 0x00000008ff007c0c */ /* 0x000fda000bf05270 */
[----:B------:R-:W-:Y:S05]  /*0b50*/  @!P0 EXIT ;  /* 0x000000000000894d */ /* 0x000fea0003800000 */
[----:B------:R-:W0:Y:S01]  /*0b60*/  LDC R6, c[0x0][0x388] ;  /* 0x0000e200ff067b82 */ /* 0x000e220000000800 */
[----:B------:R-:W-:Y:S01]  /*0b70*/  UISETP.GE.U32.AND UP0, UPT, UR8, 0x4, UPT ;  /* 0x000000040800788c */ /* 0x000fe2000bf06070 */
[----:B0--3--:R-:W-:-:S04]  /*0b80*/  LOP3.LUT R8, R6, 0x3, RZ, 0xc0, !PT ;  /* 0x0000000306087812 */ /* 0x009fc800078ec0ff */
[----:B------:R-:W-:-:S04]  /*0b90*/  ISETP.NE.AND P2, PT, R8, RZ, PT ;  /* 0x000000ff0800720c */ /* 0x000fc80003f45270 */
[----:B------:R-:W-:Y:S09]  /*0ba0*/  BRA.U !UP0, `(.L_x_477) ;  /* 0x0000000108a47547 */ /* 0x000ff2000b800000 */
[----:B------:R-:W-:-:S04]  /*0bb0*/  LEA R9, R0, R7, 0x7 ;  /* 0x0000000700097211 */ /* 0x000fc800078e38ff */
[----:B------:R-:W-:-:S13]  /*0bc0*/  ISETP.GE.AND P0, PT, R9, UR7, PT ;  /* 0x0000000709007c0c */ /* 0x000fda000bf06270 */
[----:B-12-4-:R-:W-:-:S04]  /*0bd0*/  @!P0 IMAD.WIDE R12, R9, 0x8, R4 ;  /* 0x00000008090c8825 */ /* 0x016fc800078e0204 */
[C---:B------:R-:W-:Y:S02]  /*0be0*/  @!P0 IMAD.WIDE R16, R9.reuse, 0x8, R2 ;  /* 0x0000000809108825 */ /* 0x040fe400078e0202 */
[----:B------:R-:W2:Y:S04]  /*0bf0*/  @!P0 LDG.E.64 R12, desc[UR16][R12.64] ;  /* 0x000000100c0c8981 */ /* 0x000ea8000c1e1b00 */
[----:B------:R-:W3:Y:S01]  /*0c00*/  @!P0 LDG.E.64 R24, desc[UR16][R16.64] ;  /* 0x0000001010188981 */ /* 0x000ee2000c1e1b00 */
[----:B------:R-:W-:Y:S01]  /*0c10*/  VIADD R21, R9, 0x80 ;  /* 0x0000008009157836 */ /* 0x000fe20000000000 */
[----:B------:R-:W-:-:S04]  /*0c20*/  MOV R18, 0x10 ;  /* 0x0000001000127802 */ /* 0x000fc80000000f00 */
[----:B------:R-:W-:Y:S01]  /*0c30*/  ISETP.GE.AND P1, PT, R21, UR7, PT ;  /* 0x0000000715007c0c */ /* 0x000fe2000bf26270 */
[----:B------:R-:W-:-:S12]  /*0c40*/  @!P0 IMAD.WIDE R18, R9, R18, UR4 ;  /* 0x0000000409128e25 */ /* 0x000fd8000f8e0212 */
[----:B------:R-:W-:-:S04]  /*0c50*/  @!P1 IMAD.WIDE R10, R21, 0x8, R4 ;  /* 0x00000008150a9825 */ /* 0x000fc800078e0204 */
[----:B------:R-:W-:Y:S01]  /*0c60*/  @!P1 IMAD.WIDE R14, R21, 0x8, R2 ;  /* 0x00000008150e9825 */ /* 0x000fe200078e0202 */
[----:B--2---:R0:W-:Y:S04]  /*0c70*/  @!P0 STG.E.64 desc[UR16][R18.64], R12 ;  /* 0x0000000c12008986 */ /* 0x0041e8000c101b10 */
[----:B---3--:R1:W-:Y:S04]  /*0c80*/  @!P0 STG.E.64 desc[UR16][R18.64+0x8], R24 ;  /* 0x0000081812008986 */ /* 0x0083e8000c101b10 */
[----:B------:R-:W2:Y:S04]  /*0c90*/  @!P1 LDG.E.64 R10, desc[UR16][R10.64] ;  /* 0x000000100a0a9981 */ /* 0x000ea8000c1e1b00 */
[----:B------:R-:W3:Y:S01]  /*0ca0*/  @!P1 LDG.E.64 R14, desc[UR16][R14.64] ;  /* 0x000000100e0e9981 */ /* 0x000ee2000c1e1b00 */
[----:B------:R-:W-:-:S02]  /*0cb0*/  VIADD R27, R9, 0x100 ;  /* 0x00000100091b7836 */ /* 0x000fc40000000000 */
[----:B------:R-:W-:-:S03]  /*0cc0*/  HFMA2 R20, -RZ, RZ, 0, 9.5367431640625e-07 ;  /* 0x00000010ff147431 */ /* 0x000fc600000001ff */
[----:B------:R-:W-:Y:S02]  /*0cd0*/  ISETP.GE.AND P0, PT, R27, UR7, PT ;  /* 0x000000071b007c0c */ /* 0x000fe4000bf06270 */
[----:B------:R-:W-:-:S11]  /*0ce0*/  @!P1 IMAD.WIDE R20, R21, R20, UR4 ;  /* 0x0000000415149e25 */ /* 0x000fd6000f8e0214 */
[----:B------:R-:W-:-:S04]  /*0cf0*/  @!P0 IMAD.WIDE R16, R27, 0x8, R2 ;  /* 0x000000081b108825 */ /* 0x000fc800078e0202 */
[----:B------:R-:W-:Y:S01]  /*0d00*/  @!P0 IMAD.WIDE R22, R27, 0x8, R4 ;  /* 0x000000081b168825 */ /* 0x000fe200078e0204 */
[----:B--2---:R2:W-:Y:S04]  /*0d10*/  @!P1 STG.E.64 desc[UR16][R20.64], R10 ;  /* 0x0000000a14009986 */ /* 0x0045e8000c101b10 */
[----:B---3--:R3:W-:Y:S04]  /*0d20*/  @!P1 STG.E.64 desc[UR16][R20.64+0x8], R14 ;  /* 0x0000080e14009986 */ /* 0x0087e8000c101b10 */
[----:B0-----:R-:W4:Y:S04]  /*0d30*/  @!P0 LDG.E.64 R12, desc[UR16][R22.64] ;  /* 0x00000010160c8981 */ /* 0x001f28000c1e1b00 */
[----:B------:R-:W5:Y:S01]  /*0d40*/  @!P0 LDG.E.64 R16, desc[UR16][R16.64] ;  /* 0x0000001010108981 */ /* 0x000f62000c1e1b00 */
[----:B------:R-:W-:Y:S01]  /*0d50*/  VIADD R9, R9, 0x180 ;  /* 0x0000018009097836 */ /* 0x000fe20000000000 */
[----:B-1----:R-:W-:-:S04]  /*0d60*/  MOV R18, 0x10 ;  /* 0x0000001000127802 */ /* 0x002fc80000000f00 */
[----:B------:R-:W-:Y:S01]  /*0d70*/  ISETP.GE.AND P1, PT, R9, UR7, PT ;  /* 0x0000000709007c0c */ /* 0x000fe2000bf26270 */
[----:B------:R-:W-:-:S12]  /*0d80*/  @!P0 IMAD.WIDE R18, R27, R18, UR4 ;  /* 0x000000041b128e25 */ /* 0x000fd8000f8e0212 */
[----:B------:R-:W-:-:S04]  /*0d90*/  @!P1 IMAD.WIDE R24, R9, 0x8, R4 ;  /* 0x0000000809189825 */ /* 0x000fc800078e0204 */
[----:B------:R-:W-:Y:S01]  /*0da0*/  @!P1 IMAD.WIDE R26, R9, 0x8, R2 ;  /* 0x00000008091a9825 */ /* 0x000fe200078e0202 */
[----:B----4-:R3:W-:Y:S04]  /*0db0*/  @!P0 STG.E.64 desc[UR16][R18.64], R12 ;  /* 0x0000000c12008986 */ /* 0x0107e8000c101b10 */
[----:B-----5:R3:W-:Y:S04]  /*0dc0*/  @!P0 STG.E.64 desc[UR16][R18.64+0x8], R16 ;  /* 0x0000081012008986 */ /* 0x0207e8000c101b10 */
[----:B------:R-:W4:Y:S04]  /*0dd0*/  @!P1 LDG.E.64 R24, desc[UR16][R24.64] ;  /* 0x0000001018189981 */ /* 0x000f28000c1e1b00 */
[----:B------:R-:W5:Y:S01]  /*0de0*/  @!P1 LDG.E.64 R26, desc[UR16][R26.64] ;  /* 0x000000101a1a9981 */ /* 0x000f62000c1e1b00 */
[----:B--2---:R-:W-:Y:S01]  /*0df0*/  IMAD.MOV.U32 R10, RZ, RZ, 0x10 ;  /* 0x00000010ff0a7424 */ /* 0x004fe200078e00ff */
[----:B------:R-:W-:-:S03]  /*0e00*/  IADD3 R0, PT, PT, R0, 0x4, RZ ;  /* 0x0000000400007810 */ /* 0x000fc60007ffe0ff */
[----:B------:R-:W-:-:S05]  /*0e10*/  @!P1 IMAD.WIDE R10, R9, R10, UR4 ;  /* 0x00000004090a9e25 */ /* 0x000fca000f8e020a */
[----:B----4-:R3:W-:Y:S04]  /*0e20*/  @!P1 STG.E.64 desc[UR16][R10.64], R24 ;  /* 0x000000180a009986 */ /* 0x0107e8000c101b10 */
[----:B-----5:R3:W-:Y:S02]  /*0e30*/  @!P1 STG.E.64 desc[UR16][R10.64+0x8], R26 ;  /* 0x0000081a0a009986 */ /* 0x0207e4000c101b10 */
.L_x_477:
[----:B------:R-:W-:Y:S05]  /*0e40*/  @!P2 EXIT ;  /* 0x000000000000a94d */ /* 0x000fea0003800000 */
[----:B------:R-:W-:Y:S02]  /*0e50*/  ISETP.NE.AND P0, PT, R8, 0x1, PT ;  /* 0x000000010800780c */ /* 0x000fe40003f05270 */
[----:B------:R-:W-:-:S04]  /*0e60*/  LOP3.LUT R6, R6, 0x1, RZ, 0xc0, !PT ;  /* 0x0000000106067812 */ /* 0x000fc800078ec0ff */
[----:B------:R-:W-:-:S07]  /*0e70*/  ISETP.NE.U32.AND P2, PT, R6, 0x1, PT ;  /* 0x000000010600780c */ /* 0x000fce0003f45070 */
[----:B------:R-:W-:Y:S06]  /*0e80*/  @!P0 BRA `(.L_x_478) ;  /* 0x0000000000548947 */ /* 0x000fec0003800000 */
[----:B-1234-:R-:W-:-:S05]  /*0e90*/  IMAD R13, R0, 0x80, R7 ;  /* 0x00000080000d7824 */ /* 0x01efca00078e0207 */
[----:B------:R-:W-:-:S13]  /*0ea0*/  ISETP.GE.AND P0, PT, R13, UR7, PT ;  /* 0x000000070d007c0c */ /* 0x000fda000bf06270 */
[----:B------:R-:W-:-:S04]  /*0eb0*/  @!P0 IMAD.WIDE R10, R13, 0x8, R2 ;  /* 0x000000080d0a8825 */ /* 0x000fc800078e0202 */
[C---:B------:R-:W-:Y:S02]  /*0ec0*/  @!P0 IMAD.WIDE R8, R13.reuse, 0x8, R4 ;  /* 0x000000080d088825 */ /* 0x040fe400078e0204 */
[----:B------:R-:W2:Y:S04]  /*0ed0*/  @!P0 LDG.E.64 R10, desc[UR16][R10.64] ;  /* 0x000000100a0a8981 */ /* 0x000ea8000c1e1b00 */
[----:B------:R-:W3:Y:S01]  /*0ee0*/  @!P0 LDG.E.64 R18, desc[UR16][R8.64] ;  /* 0x0000001008128981 */ /* 0x000ee2000c1e1b00 */
[----:B------:R-:W-:-:S04]  /*0ef0*/  IADD3 R21, PT, PT, R13, 0x80, RZ ;  /* 0x000000800d157810 */ /* 0x000fc80007ffe0ff */
[----:B------:R-:W-:Y:S01]  /*0f00*/  ISETP.GE.AND P1, PT, R21, UR7, PT ;  /* 0x0000000715007c0c */ /* 0x000fe2000bf26270 */
[----:B------:R-:W-:-:S04]  /*0f10*/  IMAD.MOV.U32 R12, RZ, RZ, 0x10 ;  /* 0x00000010ff0c7424 */ /* 0x000fc800078e00ff */
[----:B------:R-:W-:-:S08]  /*0f20*/  @!P0 IMAD.WIDE R12, R13, R12, UR4 ;  /* 0x000000040d0c8e25 */ /* 0x000fd0000f8e020c */
[----:B------:R-:W-:-:S04]  /*0f30*/  @!P1 IMAD.WIDE R14, R21, 0x8, R4 ;  /* 0x00000008150e9825 */ /* 0x000fc800078e0204 */
[----:B------:R-:W-:Y:S01]  /*0f40*/  @!P1 IMAD.WIDE R16, R21, 0x8, R2 ;  /* 0x0000000815109825 */ /* 0x000fe200078e0202 */
[----:B--2---:R0:W-:Y:S04]  /*0f50*/  @!P0 STG.E.64 desc[UR16][R12.64+0x8], R10 ;  /* 0x0000080a0c008986 */ /* 0x0041e8000c101b10 */
[----:B---3--:R0:W-:Y:S04]  /*0f60*/  @!P0 STG.E.64 desc[UR16][R12.64], R18 ;  /* 0x000000120c008986 */ /* 0x0081e8000c101b10 */
[----:B------:R-:W2:Y:S04]  /*0f70*/  @!P1 LDG.E.64 R14, desc[UR16][R14.64] ;  /* 0x000000100e0e9981 */ /* 0x000ea8000c1e1b00 */
[----:B------:R-:W3:Y:S01]  /*0f80*/  @!P1 LDG.E.64 R16, desc[UR16][R16.64] ;  /* 0x0000001010109981 */ /* 0x000ee2000c1e1b00 */
[----:B------:R-:W-:-:S05]  /*0f90*/  HFMA2 R8, -RZ, RZ, 0, 9.5367431640625e-07 ;  /* 0x00000010ff087431 */ /* 0x000fca00000001ff */
[----:B------:R-:W-:-:S04]  /*0fa0*/  @!P1 IMAD.WIDE R8, R21, R8, UR4 ;  /* 0x0000000415089e25 */ /* 0x000fc8000f8e0208 */
[----:B------:R-:W-:Y:S01]  /*0fb0*/  VIADD R0, R0, 0x2 ;  /* 0x0000000200007836 */ /* 0x000fe20000000000 */
[----:B--2---:R0:W-:Y:S04]  /*0fc0*/  @!P1 STG.E.64 desc[UR16][R8.64], R14 ;  /* 0x0000000e08009986 */ /* 0x0041e8000c101b10 */
[----:B---3--:R0:W-:Y:S02]  /*0fd0*/  @!P1 STG.E.64 desc[UR16][R8.64+0x8], R16 ;  /* 0x0000081008009986 */ /* 0x0081e4000c101b10 */
.L_x_478:
[----:B------:R-:W-:Y:S05]  /*0fe0*/  @P2 EXIT ;  /* 0x000000000000294d */ /* 0x000fea0003800000 */
[----:B------:R-:W-:-:S04]  /*0ff0*/  LEA R7, R0, R7, 0x7 ;  /* 0x0000000700077211 */ /* 0x000fc800078e38ff */
[----:B------:R-:W-:-:S13]  /*1000*/  ISETP.GE.AND P0, PT, R7, UR7, PT ;  /* 0x0000000707007c0c */ /* 0x000fda000bf06270 */
[----:B------:R-:W-:Y:S05]  /*1010*/  @P0 EXIT ;  /* 0x000000000000094d */ /* 0x000fea0003800000 */
[----:B------:R-:W-:-:S04]  /*1020*/  IMAD.WIDE R4, R7, 0x8, R4 ;  /* 0x0000000807047825 */ /* 0x000fc800078e0204 */
[----:B------:R-:W-:Y:S02]  /*1030*/  IMAD.WIDE R2, R7, 0x8, R2 ;  /* 0x0000000807027825 */ /* 0x000fe400078e0202 */
[----:B------:R-:W5:Y:S04]  /*1040*/  LDG.E.64 R4, desc[UR16][R4.64] ;  /* 0x0000001004047981 */ /* 0x000f68000c1e1b00 */
[----:B------:R-:W2:Y:S01]  /*1050*/  LDG.E.64 R2, desc[UR16][R2.64] ;  /* 0x0000001002027981 */ /* 0x000ea2000c1e1b00 */
[----:B------:R-:W-:-:S04]  /*1060*/  IMAD.MOV.U32 R6, RZ, RZ, 0x10 ;  /* 0x00000010ff067424 */ /* 0x000fc800078e00ff */
[----:B------:R-:W-:-:S05]  /*1070*/  IMAD.WIDE R6, R7, R6, UR4 ;  /* 0x0000000407067e25 */ /* 0x000fca000f8e0206 */
[----:B-----5:R-:W-:Y:S04]  /*1080*/  STG.E.64 desc[UR16][R6.64], R4 ;  /* 0x0000000406007986 */ /* 0x020fe8000c101b10 */
[----:B--2---:R-:W-:Y:S01]  /*1090*/  STG.E.64 desc[UR16][R6.64+0x8], R2 ;  /* 0x0000080206007986 */ /* 0x004fe2000c101b10 */
[----:B------:R-:W-:Y:S05]  /*10a0*/  EXIT ;  /* 0x000000000000794d */ /* 0x000fea0003800000 */
.L_x_460:
[----:B------:R-:W-:-:S06]  /*10b0*/  UISETP.GE.AND UP0, UPT, UR13, 0x1, UPT ;  /* 0x000000010d00788c */ /* 0x000fcc000bf06270 */
[----:B------:R-:W-:-:S13]  /*10c0*/  PLOP3.LUT P0, PT, PT, PT, UP0, 0x80, 0x8 ;  /* 0x000000000008781c */ /* 0x000fda0003f0f008 */
[----:B0-----:R-:W-:Y:S05]  /*10d0*/  @!P0 EXIT ;  /* 0x000000000000894d */ /* 0x001fea0003800000 */
[----:B------:R-:W0:Y:S01]  /*10e0*/  S2R R10, SR_TID.X ;  /* 0x00000000000a7919 */ /* 0x000e220000002100 */
[----:B------:R-:W-:Y:S01]  /*10f0*/  UISETP.GE.U32.AND UP0, UPT, UR13, 0x8, UPT ;  /* 0x000000080d00788c */ /* 0x000fe2000bf06070 */
[----:B------:R-:W-:-:S08]  /*1100*/  MOV R0, RZ ;  /* 0x000000ff00007202 */ /* 0x000fd00000000f00 */
[----:B------:R-:W-:Y:S05]  /*1110*/  BRA.U !UP0, `(.L_x_479) ;  /* 0x0000000508047547 */ /* 0x000fea000b800000 */
[----:B------:R-:W-:Y:S01]  /*1120*/  IMAD.MOV.U32 R7, RZ, RZ, 0x10 ;  /* 0x00000010ff077424 */ /* 0x000fe200078e00ff */
[----:B------:R-:W-:Y:S01]  /*1130*/  ULOP3.LUT UR14, UR13, 0x7ffffff8, URZ, 0xc0, !UPT ;  /* 0x7ffffff80d0e7892 */ /* 0x000fe2000f8ec0ff */
[C---:B0-----:R-:W-:Y:S01]  /*1140*/  IMAD.WIDE.U32 R8, R10.reuse, 0x8, RZ ;  /* 0x000000080a087825 */ /* 0x041fe200078e00ff */
[----:B------:R-:W-:Y:S02]  /*1150*/  UIADD3 UR9, UP0, UPT, UR4, 0x1808, URZ ;  /* 0x0000180804097890 */ /* 0x000fe4000ff1e0ff */
[----:B------:R-:W-:Y:S01]  /*1160*/  UIADD3 UR7, UPT, UPT, -UR14, URZ, URZ ;  /* 0x000000ff0e077290 */ /* 0x000fe2000fffe1ff */
[C---:B------:R-:W-:Y:S01]  /*1170*/  IMAD.WIDE.U32 R6, R10.reuse, R7, UR4 ;  /* 0x000000040a067e25 */ /* 0x040fe2000f8e0007 */
[----:B------:R-:W-:Y:S01]  /*1180*/  MOV R0, UR14 ;  /* 0x0000000e00007c02 */ /* 0x000fe20008000f00 */
[----:B------:R-:W-:Y:S02]  /*1190*/  UIADD3.X UR10, UPT, UPT, URZ, UR5, URZ, UP0, !UPT ;  /* 0x00000005ff0a7290 */ /* 0x000fe400087fe4ff */
[----:B------:R-:W-:Y:S01]  /*11a0*/  VIADD R10, R10, 0x80 ;  /* 0x000000800a0a7836 */ /* 0x000fe20000000000 */
[----:B------:R-:W-:-:S04]  /*11b0*/  IADD3 R14, P0, PT, R6, 0x8, RZ ;  /* 0x00000008060e7810 */ /* 0x000fc80007f1e0ff */
[----:B------:R-:W-:-:S09]  /*11c0*/  IADD3.X R15, PT, PT, RZ, R7, RZ, P0, !PT ;  /* 0x00000007ff0f7210 */ /* 0x000fd200007fe4ff */
.L_x_480:
[C---:B-1----:R-:W-:Y:S02]  /*11d0*/  IADD3 R12, P0, PT, R8.reuse, UR11, RZ ;  /* 0x0000000b080c7c10 */ /* 0x042fe4000ff1e0ff */
[----:B------:R-:W-:Y:S02]  /*11e0*/  IADD3 R20, P1, PT, R8, UR6, RZ ;  /* 0x0000000608147c10 */ /* 0x000fe4000ff3e0ff */
[C---:B------:R-:W-:Y:S02]  /*11f0*/  IADD3.X R13, PT, PT, R9.reuse, UR12, RZ, P0, !PT ;  /* 0x0000000c090d7c10 */ /* 0x040fe400087fe4ff */
[----:B------:R-:W-:-:S04]  /*1200*/  IADD3.X R21, PT, PT, R9, UR8, RZ, P1, !PT ;  /* 0x0000000809157c10 */ /* 0x000fc80008ffe4ff */
[----:B------:R-:W2:Y:S04]  /*1210*/  LDG.E.64 R12, desc[UR16][R12.64] ;  /* 0x000000100c0c7981 */ /* 0x000ea8000c1e1b00 */
[----:B------:R-:W3:Y:S01]  /*1220*/  LDG.E.64 R20, desc[UR16][R20.64] ;  /* 0x0000001014147981 */ /* 0x000ee2000c1e1b00 */
[----:B------:R-:W-:Y:S02]  /*1230*/  HFMA2 R17, -RZ, RZ, 0, 0 ;  /* 0x00000000ff117431 */ /* 0x000fe400000001ff */
[----:B------:R-:W-:-:S04]  /*1240*/  IMAD.MOV.U32 R16, RZ, RZ, 0xc00 ;  /* 0x00000c00ff107424 */ /* 0x000fc800078e00ff */
[----:B------:R-:W-:-:S03]  /*1250*/  IMAD.WIDE R16, R10, 0x8, R16 ;  /* 0x000000080a107825 */ /* 0x000fc600078e0210 */
[C---:B------:R-:W-:Y:S02]  /*1260*/  IADD3 R6, P0, PT, R16.reuse, UR11, RZ ;  /* 0x0000000b10067c10 */ /* 0x040fe4000ff1e0ff */
[----:B------:R-:W-:Y:S02]  /*1270*/  IADD3 R16, P1, PT, R16, UR6, RZ ;  /* 0x0000000610107c10 */ /* 0x000fe4000ff3e0ff */
[C---:B------:R-:W-:Y:S02]  /*1280*/  IADD3.X R7, PT, PT, R17.reuse, UR12, RZ, P0, !PT ;  /* 0x0000000c11077c10 */ /* 0x040fe400087fe4ff */
[----:B------:R-:W-:Y:S01]  /*1290*/  IADD3.X R17, PT, PT, R17, UR8, RZ, P1, !PT ;  /* 0x0000000811117c10 */ /* 0x000fe20008ffe4ff */
[----:B--2---:R0:W-:Y:S04]  /*12a0*/  STG.E.64 desc[UR16][R14.64+-0x8], R12 ;  /* 0xfffff80c0e007986 */ /* 0x0041e8000c101b10 */
[----:B---3--:R1:W-:Y:S04]  /*12b0*/  STG.E.64 desc[UR16][R14.64], R20 ;  /* 0x000000140e007986 */ /* 0x0083e8000c101b10 */
[----:B------:R-:W2:Y:S04]  /*12c0*/  LDG.E.64 R22, desc[UR16][R6.64+-0xc00] ;  /* 0xfff4001006167981 */ /* 0x000ea8000c1e1b00 */
[----:B------:R-:W3:Y:S01]  /*12d0*/  LDG.E.64 R24, desc[UR16][R16.64+-0xc00] ;  /* 0xfff4001010187981 */ /* 0x000ee2000c1e1b00 */
[----:B------:R-:W-:Y:S01]  /*12e0*/  MOV R19, UR10 ;  /* 0x0000000a00137c02 */ /* 0x000fe20008000f00 */
[----:B------:R-:W-:-:S04]  /*12f0*/  IMAD.U32 R18, RZ, RZ, UR9 ;  /* 0x00000009ff127e24 */ /* 0x000fc8000f8e00ff */
[----:B------:R-:W-:-:S05]  /*1300*/  IMAD.WIDE R18, R10, 0x10, R18 ;  /* 0x000000100a127825 */ /* 0x000fca00078e0212 */
[----:B--2---:R2:W-:Y:S04]  /*1310*/  STG.E.64 desc[UR16][R18.64+-0x1808], R22 ;  /* 0xffe7f81612007986 */ /* 0x0045e8000c101b10 */
[----:B---3--:R-:W-:Y:S04]  /*1320*/  STG.E.64 desc[UR16][R18.64+-0x1800], R24 ;  /* 0xffe8001812007986 */ /* 0x008fe8000c101b10 */
[----:B------:R-:W3:Y:S04]  /*1330*/  LDG.E.64 R26, desc[UR16][R6.64+-0x800] ;  /* 0xfff80010061a7981 */ /* 0x000ee8000c1e1b00 */
[----:B------:R-:W4:Y:S04]  /*1340*/  LDG.E.64 R28, desc[UR16][R16.64+-0x800] ;  /* 0xfff80010101c7981 */ /* 0x000f28000c1e1b00 */
[----:B---3--:R-:W-:Y:S04]  /*1350*/  STG.E.64 desc[UR16][R18.64+-0x1008], R26 ;  /* 0xffeff81a12007986 */ /* 0x008fe8000c101b10 */
[----:B----4-:R-:W-:Y:S04]  /*1360*/  STG.E.64 desc[UR16][R18.64+-0x1000], R28 ;  /* 0xfff0001c12007986 */ /* 0x010fe8000c101b10 */
[----:B0-----:R-:W3:Y:S04]  /*1370*/  LDG.E.64 R12, desc[UR16][R6.64+-0x400] ;  /* 0xfffc0010060c7981 */ /* 0x001ee8000c1e1b00 */
[----:B-1----:R-:W4:Y:S04]  /*1380*/  LDG.E.64 R20, desc[UR16][R16.64+-0x400] ;  /* 0xfffc001010147981 */ /* 0x002f28000c1e1b00 */
[----:B---3--:R0:W-:Y:S04]  /*1390*/  STG.E.64 desc[UR16][R18.64+-0x808], R12 ;  /* 0xfff7f80c12007986 */ /* 0x0081e8000c101b10 */
[----:B----4-:R-:W-:Y:S04]  /*13a0*/  STG.E.64 desc[UR16][R18.64+-0x800], R20 ;  /* 0xfff8001412007986 */ /* 0x010fe8000c101b10 */
[----:B--2---:R-:W2:Y:S04]  /*13b0*/  LDG.E.64 R22, desc[UR16][R16.64] ;  /* 0x0000001010167981 */ /* 0x004ea8000c1e1b00 */
[----:B0-----:R-:W3:Y:S04]  /*13c0*/  LDG.E.64 R12, desc[UR16][R6.64] ;  /* 0x00000010060c7981 */ /* 0x001ee8000c1e1b00 */
[----:B--2---:R-:W-:Y:S04]  /*13d0*/  STG.E.64 desc[UR16][R18.64], R22 ;  /* 0x0000001612007986 */ /* 0x004fe8000c101b10 */
[----:B---3--:R0:W-:Y:S04]  /*13e0*/  STG.E.64 desc[UR16][R18.64+-0x8], R12 ;  /* 0xfffff80c12007986 */ /* 0x0081e8000c101b10 */
[----:B------:R-:W2:Y:S04]  /*13f0*/  LDG.E.64 R24, desc[UR16][R6.64+0x400] ;  /* 0x0004001006187981 */ /* 0x000ea8000c1e1b00 */
[----:B------:R-:W3:Y:S04]  /*1400*/  LDG.E.64 R26, desc[UR16][R16.64+0x400] ;  /* 0x00040010101a7981 */ /* 0x000ee8000c1e1b00 */
[----:B--2---:R-:W-:Y:S04]  /*1410*/  STG.E.64 desc[UR16][R18.64+0x7f8], R24 ;  /* 0x0007f81812007986 */ /* 0x004fe8000c101b10 */
[----:B---3--:R-:W-:Y:S04]  /*1420*/  STG.E.64 desc[UR16][R18.64+0x800], R26 ;  /* 0x0008001a12007986 */ /* 0x008fe8000c101b10 */
[----:B------:R-:W2:Y:S04]  /*1430*/  LDG.E.64 R28, desc[UR16][R6.64+0x800] ;  /* 0x00080010061c7981 */ /* 0x000ea8000c1e1b00 */
[----:B0-----:R-:W3:Y:S04]  /*1440*/  LDG.E.64 R12, desc[UR16][R16.64+0x800] ;  /* 0x00080010100c7981 */ /* 0x001ee8000c1e1b00 */
[----:B--2---:R-:W-:Y:S04]  /*1450*/  STG.E.64 desc[UR16][R18.64+0xff8], R28 ;  /* 0x000ff81c12007986 */ /* 0x004fe8000c101b10 */
[----:B---3--:R0:W-:Y:S04]  /*1460*/  STG.E.64 desc[UR16][R18.64+0x1000], R12 ;  /* 0x0010000c12007986 */ /* 0x0081e8000c101b10 */
[----:B------:R-:W2:Y:S04]  /*1470*/  LDG.E.64 R20, desc[UR16][R6.64+0xc00] ;  /* 0x000c001006147981 */ /* 0x000ea8000c1e1b00 */
[----:B0-----:R-:W3:Y:S01]  /*1480*/  LDG.E.64 R12, desc[UR16][R16.64+0xc00] ;  /* 0x000c0010100c7981 */ /* 0x001ee2000c1e1b00 */
[----:B------:R-:W-:-:S04]  /*1490*/  UIADD3 UR7, UPT, UPT, UR7, 0x8, URZ ;  /* 0x0000000807077890 */ /* 0x000fc8000fffe0ff */
[----:B------:R-:W-:Y:S01]  /*14a0*/  UISETP.NE.AND UP0, UPT, UR7, URZ, UPT ;  /* 0x000000ff0700728c */ /* 0x000fe2000bf05270 */
[----:B------:R-:W-:Y:S02]  /*14b0*/  IADD3 R14, P0, PT, R14, 0x4000, RZ ;  /* 0x000040000e0e7810 */ /* 0x000fe40007f1e0ff */
[----:B------:R-:W-:Y:S01]  /*14c0*/  IADD3 R8, P1, PT, R8, 0x2000, RZ ;  /* 0x0000200008087810 */ /* 0x000fe20007f3e0ff */
[----:B------:R-:W-:Y:S02]  /*14d0*/  VIADD R10, R10, 0x400 ;  /* 0x000004000a0a7836 */ /* 0x000fe40000000000 */
[----:B------:R-:W-:Y:S01]  /*14e0*/  IMAD.X R15, RZ, RZ, R15, P0 ;  /* 0x000000ffff0f7224 */ /* 0x000fe200000e060f */
[----:B------:R-:W-:Y:S01]  /*14f0*/  IADD3.X R9, PT, PT, RZ, R9, RZ, P1, !PT ;  /* 0x00000009ff097210 */ /* 0x000fe20000ffe4ff */
[----:B--2---:R1:W-:Y:S04]  /*1500*/  STG.E.64 desc[UR16][R18.64+0x17f8], R20 ;  /* 0x0017f81412007986 */ /* 0x0043e8000c101b10 */
[----:B---3--:R1:W-:Y:S01]  /*1510*/  STG.E.64 desc[UR16][R18.64+0x1800], R12 ;  /* 0x0018000c12007986 */ /* 0x0083e2000c101b10 */
[----:B------:R-:W-:Y:S05]  /*1520*/  BRA.U UP0, `(.L_x_480) ;  /* 0xfffffffd00287547 */ /* 0x000fea000b83ffff */
.L_x_479:
[----:B------:R-:W-:-:S06]  /*1530*/  ULOP3.LUT UR6, UR13, 0x7, URZ, 0xc0, !UPT ;  /* 0x000000070d067892 */ /* 0x000fcc000f8ec0ff */
[----:B------:R-:W-:-:S13]  /*1540*/  ISETP.NE.AND P0, PT, RZ, UR6, PT ;  /* 0x00000006ff007c0c */ /* 0x000fda000bf05270 */
[----:B------:R-:W-:Y:S05]  /*1550*/  @!P0 EXIT ;  /* 0x000000000000894d */ /* 0x000fea0003800000 */
[----:B------:R-:W2:Y:S01]  /*1560*/  S2R R7, SR_TID.X ;  /* 0x0000000000077919 */ /* 0x000ea20000002100 */
[----:B------:R-:W-:Y:S02]  /*1570*/  UISETP.GE.U32.AND UP0, UPT, UR6, 0x4, UPT ;  /* 0x000000040600788c */ /* 0x000fe4000bf06070 */
[----:B------:R-:W-:-:S07]  /*1580*/  ULOP3.LUT UR6, UR13, 0x3, URZ, 0xc0, !UPT ;  /* 0x000000030d067892 */ /* 0x000fce000f8ec0ff */
[----:B------:R-:W-:Y:S05]  /*1590*/  BRA.U !UP0, `(.L_x_481) ;  /* 0x0000000108587547 */ /* 0x000fea000b800000 */
[----:B--2---:R-:W-:-:S05]  /*15a0*/  LEA R11, R0, R7, 0x7 ;  /* 0x00000007000b7211 */ /* 0x004fca00078e38ff */
[----:B-1----:R-:W-:-:S04]  /*15b0*/  IMAD.WIDE R12, R11, 0x8, R4 ;  /* 0x000000080b0c7825 */ /* 0x002fc800078e0204 */
[----:B------:R-:W-:Y:S01]  /*15c0*/  IMAD.WIDE R8, R11, 0x8, R2 ;  /* 0x000000080b087825 */ /* 0x000fe200078e0202 */
[----:B------:R-:W2:Y:S04]  /*15d0*/  LDG.E.64 R14, desc[UR16][R12.64] ;  /* 0x000000100c0e7981 */ /* 0x000ea8000c1e1b00 */
[----:B------:R-:W3:Y:S01]  /*15e0*/  LDG.E.64 R16, desc[UR16][R8.64] ;  /* 0x0000001008107981 */ /* 0x000ee2000c1e1b00 */
[----:B0-----:R-:W-:-:S04]  /*15f0*/  IMAD.MOV.U32 R10, RZ, RZ, 0x10 ;  /* 0x00000010ff0a7424 */ /* 0x001fc800078e00ff */
[----:B------:R-:W-:-:S05]  /*1600*/  IMAD.WIDE R10, R11, R10, UR4 ;  /* 0x000000040b0a7e25 */ /* 0x000fca000f8e020a */
[----:B--2---:R0:W-:Y:S04]  /*1610*/  STG.E.64 desc[UR16][R10.64], R14 ;  /* 0x0000000e0a007986 */ /* 0x0041e8000c101b10 */
[----:B---3--:R3:W-:Y:S04]  /*1620*/  STG.E.64 desc[UR16][R10.64+0x8], R16 ;  /* 0x000008100a007986 */ /* 0x0087e8000c101b10 */
[----:B------:R-:W2:Y:S04]  /*1630*/  LDG.E.64 R18, desc[UR16][R12.64+0x400] ;  /* 0x000400100c127981 */ /* 0x000ea8000c1e1b00 */
[----:B------:R-:W4:Y:S04]  /*1640*/  LDG.E.64 R20, desc[UR16][R8.64+0x400] ;  /* 0x0004001008147981 */ /* 0x000f28000c1e1b00 */
[----:B--2---:R3:W-:Y:S04]  /*1650*/  STG.E.64 desc[UR16][R10.64+0x800], R18 ;  /* 0x000800120a007986 */ /* 0x0047e8000c101b10 */
[----:B----4-:R3:W-:Y:S04]  /*1660*/  STG.E.64 desc[UR16][R10.64+0x808], R20 ;  /* 0x000808140a007986 */ /* 0x0107e8000c101b10 */
[----:B------:R-:W2:Y:S04]  /*1670*/  LDG.E.64 R22, desc[UR16][R12.64+0x800] ;  /* 0x000800100c167981 */ /* 0x000ea8000c1e1b00 */
[----:B------:R-:W4:Y:S04]  /*1680*/  LDG.E.64 R24, desc[UR16][R8.64+0x800] ;  /* 0x0008001008187981 */ /* 0x000f28000c1e1b00 */
[----:B--2---:R3:W-:Y:S04]  /*1690*/  STG.E.64 desc[UR16][R10.64+0x1000], R22 ;  /* 0x001000160a007986 */ /* 0x0047e8000c101b10 */
[----:B----4-:R3:W-:Y:S04]  /*16a0*/  STG.E.64 desc[UR16][R10.64+0x1008], R24 ;  /* 0x001008180a007986 */ /* 0x0107e8000c101b10 */
[----:B------:R-:W2:Y:S04]  /*16b0*/  LDG.E.64 R26, desc[UR16][R12.64+0xc00] ;  /* 0x000c00100c1a7981 */ /* 0x000ea8000c1e1b00 */
[----:B0-----:R-:W4:Y:S01]  /*16c0*/  LDG.E.64 R14, desc[UR16][R8.64+0xc00] ;  /* 0x000c0010080e7981 */ /* 0x001f22000c1e1b00 */
[----:B------:R-:W-:-:S03]  /*16d0*/  IADD3 R0, PT, PT, R0, 0x4, RZ ;  /* 0x0000000400007810 */ /* 0x000fc60007ffe0ff */
[----:B--2---:R3:W-:Y:S04]  /*16e0*/  STG.E.64 desc[UR16][R10.64+0x1800], R26 ;  /* 0x0018001a0a007986 */ /* 0x0047e8000c101b10 */
[----:B----4-:R3:W-:Y:S02]  /*16f0*/  STG.E.64 desc[UR16][R10.64+0x1808], R14 ;  /* 0x0018080e0a007986 */ /* 0x0107e4000c101b10 */
.L_x_481:
[----:B------:R-:W-:-:S13]  /*1700*/  ISETP.NE.AND P0, PT, RZ, UR6, PT ;  /* 0x00000006ff007c0c */ /* 0x000fda000bf05270 */
[----:B------:R-:W-:Y:S05]  /*1710*/  @!P0 EXIT ;  /* 0x000000000000894d */ /* 0x000fea0003800000 */
[----:B------:R-:W-:-:S09]  /*1720*/  UISETP.NE.AND UP0, UPT, UR6, 0x1, UPT ;  /* 0x000000010600788c */ /* 0x000fd2000bf05270 */
[----:B------:R-:W-:Y:S05]  /*1730*/  BRA.U !UP0, `(.L_x_482) ;  /* 0x0000000108387547 */ /* 0x000fea000b800000 */
[----:B-12---:R-:W-:-:S04]  /*1740*/  IMAD R13, R0, 0x80, R7 ;  /* 0x00000080000d7824 */ /* 0x006fc800078e0207 */
[----:B------:R-:W-:-:S04]  /*1750*/  IMAD.WIDE R8, R13, 0x8, R4 ;  /* 0x000000080d087825 */ /* 0x000fc800078e0204 */
[----:B0--3--:R-:W-:Y:S01]  /*1760*/  IMAD.WIDE R10, R13, 0x8, R2 ;  /* 0x000000080d0a7825 */ /* 0x009fe200078e0202 */
[----:B------:R-:W2:Y:S04]  /*1770*/  LDG.E.64 R14, desc[UR16][R8.64] ;  /* 0x00000010080e7981 */ /* 0x000ea8000c1e1b00 */
[----:B------:R-:W3:Y:S01]  /*1780*/  LDG.E.64 R16, desc[UR16][R10.64] ;  /* 0x000000100a107981 */ /* 0x000ee2000c1e1b00 */
[----:B------:R-:W-:-:S05]  /*1790*/  MOV R12, 0x10 ;  /* 0x00000010000c7802 */ /* 0x000fca0000000f00 */
[----:B------:R-:W-:-:S05]  /*17a0*/  IMAD.WIDE R12, R13, R12, UR4 ;  /* 0x000000040d0c7e25 */ /* 0x000fca000f8e020c */
[----:B--2---:R4:W-:Y:S04]  /*17b0*/  STG.E.64 desc[UR16][R12.64], R14 ;  /* 0x0000000e0c007986 */ /* 0x0049e8000c101b10 */
[----:B---3--:R4:W-:Y:S04]  /*17c0*/  STG.E.64 desc[UR16][R12.64+0x8], R16 ;  /* 0x000008100c007986 */ /* 0x0089e8000c101b10 */
[----:B------:R-:W2:Y:S04]  /*17d0*/  LDG.E.64 R18, desc[UR16][R8.64+0x400] ;  /* 0x0004001008127981 */ /* 0x000ea8000c1e1b00 */
[----:B------:R-:W3:Y:S01]  /*17e0*/  LDG.E.64 R20, desc[UR16][R10.64+0x400] ;  /* 0x000400100a147981 */ /* 0x000ee2000c1e1b00 */
[----:B------:R-:W-:-:S03]  /*17f0*/  VIADD R0, R0, 0x2 ;  /* 0x0000000200007836 */ /* 0x000fc60000000000 */
[----:B--2---:R4:W-:Y:S04]  /*1800*/  STG.E.64 desc[UR16][R12.64+0x800], R18 ;  /* 0x000800120c007986 */ /* 0x0049e8000c101b10 */
[----:B---3--:R4:W-:Y:S02]  /*1810*/  STG.E.64 desc[UR16][R12.64+0x808], R20 ;  /* 0x000808140c007986 */ /* 0x0089e4000c101b10 */
.L_x_482:
[----:B------:R-:W-:-:S04]  /*1820*/  ULOP3.LUT UR13, UR13, 0x1, URZ, 0xc0, !UPT ;  /* 0x000000010d0d7892 */ /* 0x000fc8000f8ec0ff */
[----:B------:R-:W-:-:S06]  /*1830*/  UISETP.NE.U32.AND UP0, UPT, UR13, 0x1, UPT ;  /* 0x000000010d00788c */ /* 0x000fcc000bf05070 */
[----:B------:R-:W-:-:S13]  /*1840*/  PLOP3.LUT P0, PT, PT, PT, UP0, 0x80, 0x8 ;  /* 0x000000000008781c */ /* 0x000fda0003f0f008 */
[----:B------:R-:W-:Y:S05]  /*1850*/  @P0 EXIT ;  /* 0x000000000000094d */ /* 0x000fea0003800000 */
[----:B--2---:R-:W-:-:S05]  /*1860*/  LEA R7, R0, R7, 0x7 ;  /* 0x0000000700077211 */ /* 0x004fca00078e38ff */
[----:B------:R-:W-:-:S04]  /*1870*/  IMAD.WIDE R4, R7, 0x8, R4 ;  /* 0x0000000807047825 */ /* 0x000fc800078e0204 */
[----:B------:R-:W-:Y:S02]  /*1880*/  IMAD.WIDE R2, R7, 0x8, R2 ;  /* 0x0000000807027825 */ /* 0x000fe400078e0202 */
[----:B------:R-:W2:Y:S04]  /*1890*/  LDG.E.64 R4, desc[UR16][R4.64] ;  /* 0x0000001004047981 */ /* 0x000ea8000c1e1b00 */
[----:B------:R-:W5:Y:S01]  /*18a0*/  LDG.E.64 R2, desc[UR16][R2.64] ;  /* 0x0000001002027981 */ /* 0x000f62000c1e1b00 */
[----:B------:R-:W-:-:S04]  /*18b0*/  IMAD.MOV.U32 R6, RZ, RZ, 0x10 ;  /* 0x00000010ff067424 */ /* 0x000fc800078e00ff */
[----:B------:R-:W-:-:S05]  /*18c0*/  IMAD.WIDE R6, R7, R6, UR4 ;  /* 0x0000000407067e25 */ /* 0x000fca000f8e0206 */
[----:B--2---:R-:W-:Y:S04]  /*18d0*/  STG.E.64 desc[UR16][R6.64], R4 ;  /* 0x0000000406007986 */ /* 0x004fe8000c101b10 */
[----:B-----5:R-:W-:Y:S01]  /*18e0*/  STG.E.64 desc[UR16][R6.64+0x8], R2 ;  /* 0x0000080206007986 */ /* 0x020fe2000c101b10 */
[----:B------:R-:W-:Y:S05]  /*18f0*/  EXIT ;  /* 0x000000000000794d */ /* 0x000fea0003800000 */
.L_x_483:
        /* <DEDUP_REMOVED lines=16> */
.L_x_597:


//--------------------- .text._ZN3cub18CUB_300001_SM_10006detail9transform16transform_kernelINS2_10policy_hubILb1EN4cuda3std3__45tupleIJN6thrust24THRUST_300001_SM_1000_NS12zip_iteratorINS8_IJNSA_10device_ptrI6float2EESE_EEEEEEEEE10policy1000EiNS7_10__identityENSA_7pointerINS8_IJSD_SD_EEENSA_8cuda_cub3tagENSA_11use_defaultESP_EEJSG_EEEvT0_iT1_T2_DpNS2_10kernel_argIT3_EE --------------------------
	.section	.text._ZN3cub18CUB_300001_SM_10006detail9transform16transform_kernelINS2_10policy_hubILb1EN4cuda3std3__45tupleIJN6thrust24THRUST_300001_SM_1000_NS12zip_iteratorINS8_IJNSA_10device_ptrI6float2EESE_EEEEEEEEE10policy1000EiNS7_10__identityENSA_7pointerINS8_IJSD_SD_EEENSA_8cuda_cub3tagENSA_11use_defaultESP_EEJSG_EEEvT0_iT1_T2_DpNS2_10kernel_argIT3_EE,"ax",@progbits
	.align	128
        .global         _ZN3cub18CUB_300001_SM_10006detail9transform16transform_kernelINS2_10policy_hubILb1EN4cuda3std3__45tupleIJN6thrust24THRUST_300001_SM_1000_NS12zip_iteratorINS8_IJNSA_10device_ptrI6float2EESE_EEEEEEEEE10policy1000EiNS7_10__identityENSA_7pointerINS8_IJSD_SD_EEENSA_8cuda_cub3tagENSA_11use_defaultESP_EEJSG_EEEvT0_iT1_T2_DpNS2_10kernel_argIT3_EE
        .type           _ZN3cub18CUB_300001_SM_10006detail9transform16transform_kernelINS2_10policy_hubILb1EN4cuda3std3__45tupleIJN6thrust24THRUST_300001_SM_1000_NS12zip_iteratorINS8_IJNSA_10device_ptrI6float2EESE_EEEEEEEEE10policy1000EiNS7_10__identityENSA_7pointerINS8_IJSD_SD_EEENSA_8cuda_cub3tagENSA_11use_defaultESP_EEJSG_EEEvT0_iT1_T2_DpNS2_10kernel_argIT3_EE,@function
        .size           _ZN3cub18CUB_300001_SM_10006detail9transform16transform_kernelINS2_10policy_hubILb1EN4cuda3std3__45tupleIJN6thrust24THRUST_300001_SM_1000_NS12zip_iteratorINS8_IJNSA_10device_ptrI6float2EESE_EEEEEEEEE10policy1000EiNS7_10__identityENSA_7pointerINS8_IJSD_SD_EEENSA_8cuda_cub3tagENSA_11use_defaultESP_EEJSG_EEEvT0_iT1_T2_DpNS2_10kernel_argIT3_EE,(.L_x_598 - _ZN3cub18CUB_300001_SM_10006detail9transform16transform_kernelINS2_10policy_hubILb1EN4cuda3std3__45tupleIJN6thrust24THRUST_300001_SM_1000_NS12zip_iteratorINS8_IJNSA_10device_ptrI6float2EESE_EEEEEEEEE10policy1000EiNS7_10__identityENSA_7pointerINS8_IJSD_SD_EEENSA_8cuda_cub3tagENSA_11use_defaultESP_EEJSG_EEEvT0_iT1_T2_DpNS2_10kernel_argIT3_EE)
        .other          _ZN3cub18CUB_300001_SM_10006detail9transform16transform_kernelINS2_10policy_hubILb1EN4cuda3std3__45tupleIJN6thrust24THRUST_300001_SM_1000_NS12zip_iteratorINS8_IJNSA_10device_ptrI6float2EESE_EEEEEEEEE10policy1000EiNS7_10__identityENSA_7pointerINS8_IJSD_SD_EEENSA_8cuda_cub3tagENSA_11use_defaultESP_EEJSG_EEEvT0_iT1_T2_DpNS2_10kernel_argIT3_EE,@"STO_CUDA_ENTRY STV_DEFAULT"
_ZN3cub18CUB_300001_SM_10006detail9transform16transform_kernelINS2_10policy_hubILb1EN4cuda3std3__45tupleIJN6thrust24THRUST_300001_SM_1000_NS12zip_iteratorINS8_IJNSA_10device_ptrI6float2EESE_EEEEEEEEE10policy1000EiNS7_10__identityENSA_7pointerINS8_IJSD_SD_EEENSA_8cuda_cub3tagENSA_11use_defaultESP_EEJSG_EEEvT0_iT1_T2_DpNS2_10kernel_argIT3_EE:
.text._ZN3cub18CUB_300001_SM_10006detail9transform16transform_kernelINS2_10policy_hubILb1EN4cuda3std3__45tupleIJN6thrust24THRUST_300001_SM_1000_NS12zip_iteratorINS8_IJNSA_10device_ptrI6float2EESE_EEEEEEEEE10policy1000EiNS7_10__identityENSA_7pointerINS8_IJSD_SD_EEENSA_8cuda_cub3tagENSA_11use_defaultESP_EEJSG_EEEvT0_iT1_T2_DpNS2_10kernel_argIT3_EE:
[----:B------:R-:W-:Y:S08]  /*0000*/  LDC R1, c[0x0][0x37c] ;  /* 0x0000df00ff017b82 */ /* 0x000ff00000000800 */
[----:B------:R-:W0:Y:S08]  /*0010*/  LDC.64 R4, c[0x0][0x380] ;  /* 0x0000e000ff047b82 */ /* 0x000e300000000a00 */
[----:B------:R-:W1:Y:S08]  /*0020*/  S2UR UR4, SR_CTAID.X ;  /* 0x00000000000479c3 */ /* 0x000e700000002500 */
[----:B------:R-:W2:Y:S01]  /*0030*/  LDC.64 R24, c[0x0][0x398] ;  /* 0x0000e600ff187b82 */ /* 0x000ea20000000a00 */
[----:B0-----:R-:W-:-:S07]  /*0040*/  IMAD.SHL.U32 R0, R5, 0x80, RZ ;  /* 0x0000008005007824 */ /* 0x001fce00078e00ff */
[----:B------:R-:W0:Y:S01]  /*0050*/  LDC.64 R22, c[0x0][0x3a0] ;  /* 0x0000e800ff167b82 */ /* 0x000e220000000a00 */
[----:B-1----:R-:W-:-:S07]  /*0060*/  IMAD R3, R0, UR4, RZ ;  /* 0x0000000400037c24 */ /* 0x002fce000f8e02ff */
[----:B------:R-:W1:Y:S01]  /*0070*/  LDC.64 R8, c[0x0][0x390] ;  /* 0x0000e400ff087b82 */ /* 0x000e620000000a00 */
[----:B------:R-:W3:Y:S01]  /*0080*/  LDCU.64 UR4, c[0x0][0x358] ;  /* 0x00006b00ff0477ac */ /* 0x000ee20008000a00 */
[----:B------:R-:W-:Y:S02]  /*0090*/  IMAD.IADD R7, R4, 0x1, -R3 ;  /* 0x0000000104077824 */ /* 0x000fe400078e0a03 */
[----:B--2---:R-:W-:-:S03]  /*00a0*/  IMAD.WIDE R24, R3, 0x8, R24 ;  /* 0x0000000803187825 */ /* 0x004fc600078e0218 */
[CC--:B------:R-:W-:Y:S02]  /*00b0*/  ISETP.GT.AND P0, PT, R0.reuse, R7.reuse, PT ;  /* 0x000000070000720c */ /* 0x0c0fe40003f04270 */
[----:B------:R-:W-:Y:S01]  /*00c0*/  VIMNMX R0, PT, PT, R0, R7, PT ;  /* 0x0000000700007248 */ /* 0x000fe20003fe0100 */
[----:B0-----:R-:W-:-:S04]  /*00d0*/  IMAD.WIDE R22, R3, 0x8, R22 ;  /* 0x0000000803167825 */ /* 0x001fc800078e0216 */
[----:B-1----:R-:W-:-:S06]  /*00e0*/  IMAD.WIDE R8, R3, 0x10, R8 ;  /* 0x0000001003087825 */ /* 0x002fcc00078e0208 */
[----:B---3--:R-:W-:Y:S05]  /*00f0*/  @P0 BRA `(.L_x_484) ;  /* 0x0000000800000947 */ /* 0x008fea0003800000 */
[----:B------:R-:W-:-:S13]  /*0100*/  ISETP.GE.AND P0, PT, R5, 0x1, PT ;  /* 0x000000010500780c */ /* 0x000fda0003f06270 */
[----:B------:R-:W-:Y:S05]  /*0110*/  @!P0 EXIT ;  /* 0x000000000000894d */ /* 0x000fea0003800000 */
[----:B------:R-:W0:Y:S01]  /*0120*/  S2R R2, SR_TID.X ;  /* 0x0000000000027919 */ /* 0x000e220000002100 */
[C---:B------:R-:W-:Y:S01]  /*0130*/  ISETP.GE.U32.AND P1, PT, R5.reuse, 0x8, PT ;  /* 0x000000080500780c */ /* 0x040fe20003f26070 */
[----:B------:R-:W-:Y:S01]  /*0140*/  HFMA2 R3, -RZ, RZ, 0, 0 ;  /* 0x00000000ff037431 */ /* 0x000fe200000001ff */
[----:B------:R-:W-:-:S04]  /*0150*/  LOP3.LUT R0, R5, 0x7, RZ, 0xc0, !PT ;  /* 0x0000000705007812 */ /* 0x000fc800078ec0ff */
[----:B------:R-:W-:-:S07]  /*0160*/  ISETP.NE.AND P0, PT, R0, RZ, PT ;  /* 0x000000ff0000720c */ /* 0x000fce0003f05270 */
[----:B------:R-:W-:Y:S06]  /*0170*/  @!P1 BRA `(.L_x_485) ;  /* 0x0000000400049947 */ /* 0x000fec0003800000 */
[----:B0-----:R-:W-:Y:S01]  /*0180*/  IMAD.WIDE.U32 R6, R2, 0x10, R8 ;  /* 0x0000001002067825 */ /* 0x001fe200078e0008 */
[----:B------:R-:W-:Y:S02]  /*0190*/  LOP3.LUT R3, R5, 0x7ffffff8, RZ, 0xc0, !PT ;  /* 0x7ffffff805037812 */ /* 0x000fe400078ec0ff */
[----:B------:R-:W-:Y:S01]  /*01a0*/  IADD3 R10, P2, PT, R8, 0x1808, RZ ;  /* 0x00001808080a7810 */ /* 0x000fe20007f5e0ff */
[----:B------:R-:W-:Y:S01]  /*01b0*/  IMAD.WIDE.U32 R12, R2, 0x8, RZ ;  /* 0x00000008020c7825 */ /* 0x000fe200078e00ff */
[----:B------:R-:W-:Y:S02]  /*01c0*/  IADD3 R26, P1, PT, R6, 0x8, RZ ;  /* 0x00000008061a7810 */ /* 0x000fe40007f3e0ff */
[----:B------:R-:W-:Y:S01]  /*01d0*/  IADD3.X R11, PT, PT, RZ, R9, RZ, P2, !PT ;  /* 0x00000009ff0b7210 */ /* 0x000fe200017fe4ff */
[----:B------:R-:W-:Y:S01]  /*01e0*/  IMAD.MOV.U32 R4, RZ, RZ, R12 ;  /* 0x000000ffff047224 */ /* 0x000fe200078e000c */
[----:B------:R-:W-:Y:S01]  /*01f0*/  IADD3.X R27, PT, PT, RZ, R7, RZ, P1, !PT ;  /* 0x00000007ff1b7210 */ /* 0x000fe20000ffe4ff */
[----:B------:R-:W-:-:S02]  /*0200*/  IMAD.MOV.U32 R6, RZ, RZ, R13 ;  /* 0x000000ffff067224 */ /* 0x000fc400078e000d */
[----:B------:R-:W-:Y:S02]  /*0210*/  VIADD R5, R2, 0x80 ;  /* 0x0000008002057836 */ /* 0x000fe40000000000 */
[----:B------:R-:W-:-:S07]  /*0220*/  IMAD.MOV R7, RZ, RZ, -R3 ;  /* 0x000000ffff077224 */ /* 0x000fce00078e0a03 */
.L_x_486:
[-C--:B------:R-:W-:Y:S02]  /*0230*/  IADD3 R20, P2, PT, R22, R4.reuse, RZ ;  /* 0x0000000416147210 */ /* 0x080fe40007f5e0ff */
[----:B------:R-:W-:-:S03]  /*0240*/  IADD3 R18, P1, PT, R24, R4, RZ ;  /* 0x0000000418127210 */ /* 0x000fc60007f3e0ff */
[----:B------:R-:W-:Y:S01]  /*0250*/  IMAD.X R21, R23, 0x1, R6, P2 ;  /* 0x0000000117157824 */ /* 0x000fe200010e0606 */
[----:B------:R-:W-:-:S05]  /*0260*/  IADD3.X R19, PT, PT, R25, R6, RZ, P1, !PT ;  /* 0x0000000619137210 */ /* 0x000fca0000ffe4ff */
[----:B------:R-:W2:Y:S04]  /*0270*/  LDG.E.64 R20, desc[UR4][R20.64] ;  /* 0x0000000414147981 */ /* 0x000ea8000c1e1b00 */
[----:B------:R-:W3:Y:S01]  /*0280*/  LDG.E.64 R18, desc[UR4][R18.64] ;  /* 0x0000000412127981 */ /* 0x000ee2000c1e1b00 */
[----:B------:R-:W-:Y:S01]  /*0290*/  MOV R12, 0xc00 ;  /* 0x00000c00000c7802 */ /* 0x000fe20000000f00 */
[----:B------:R-:W-:-:S04]  /*02a0*/  IMAD.MOV.U32 R13, RZ, RZ, 0x0 ;  /* 0x00000000ff0d7424 */ /* 0x000fc800078e00ff */
[----:B------:R-:W-:-:S03]  /*02b0*/  IMAD.WIDE R12, R5, 0x8, R12 ;  /* 0x00000008050c7825 */ /* 0x000fc600078e020c */
[-C--:B------:R-:W-:Y:S02]  /*02c0*/  IADD3 R14, P2, PT, R22, R12.reuse, RZ ;  /* 0x0000000c160e7210 */ /* 0x080fe40007f5e0ff */
[----:B------:R-:W-:Y:S02]  /*02d0*/  IADD3 R16, P1, PT, R24, R12, RZ ;  /* 0x0000000c18107210 */ /* 0x000fe40007f3e0ff */
[----:B------:R-:W-:Y:S01]  /*02e0*/  MOV R12, R26 ;  /* 0x0000001a000c7202 */ /* 0x000fe20000000f00 */
[----:B------:R-:W-:Y:S01]  /*02f0*/  IMAD.X R15, R23, 0x1, R13, P2 ;  /* 0x00000001170f7824 */ /* 0x000fe200010e060d */
[----:B------:R-:W-:Y:S01]  /*0300*/  IADD3.X R17, PT, PT, R25, R13, RZ, P1, !PT ;  /* 0x0000000d19117210 */ /* 0x000fe20000ffe4ff */
[----:B------:R-:W-:-:S05]  /*0310*/  IMAD.MOV.U32 R13, RZ, RZ, R27 ;  /* 0x000000ffff0d7224 */ /* 0x000fca00078e001b */
[----:B--2---:R0:W-:Y:S04]  /*0320*/  STG.E.64 desc[UR4][R12.64], R20 ;  /* 0x000000140c007986 */ /* 0x0041e8000c101b04 */
[----:B---3--:R1:W-:Y:S04]  /*0330*/  STG.E.64 desc[UR4][R12.64+-0x8], R18 ;  /* 0xfffff8120c007986 */ /* 0x0083e8000c101b04 */
[----:B0-----:R-:W2:Y:S04]  /*0340*/  LDG.E.64 R20, desc[UR4][R14.64+-0xc00] ;  /* 0xfff400040e147981 */ /* 0x001ea8000c1e1b00 */
[----:B-1----:R-:W3:Y:S01]  /*0350*/  LDG.E.64 R18, desc[UR4][R16.64+-0xc00] ;  /* 0xfff4000410127981 */ /* 0x002ee2000c1e1b00 */
[----:B------:R-:W-:-:S05]  /*0360*/  IMAD.WIDE R26, R5, 0x10, R10 ;  /* 0x00000010051a7825 */ /* 0x000fca00078e020a */
[----:B--2---:R0:W-:Y:S04]  /*0370*/  STG.E.64 desc[UR4][R26.64+-0x1800], R20 ;  /* 0xffe800141a007986 */ /* 0x0041e8000c101b04 */
[----:B---3--:R1:W-:Y:S04]  /*0380*/  STG.E.64 desc[UR4][R26.64+-0x1808], R18 ;  /* 0xffe7f8121a007986 */ /* 0x0083e8000c101b04 */
[----:B0-----:R-:W2:Y:S04]  /*0390*/  LDG.E.64 R20, desc[UR4][R14.64+-0x800] ;  /* 0xfff800040e147981 */ /* 0x001ea8000c1e1b00 */
[----:B-1----:R-:W3:Y:S04]  /*03a0*/  LDG.E.64 R18, desc[UR4][R16.64+-0x800] ;  /* 0xfff8000410127981 */ /* 0x002ee8000c1e1b00 */
        /* <DEDUP_REMOVED lines=15> */
[----:B-1----:R-:W3:Y:S01]  /*04a0*/  LDG.E.64 R18, desc[UR4][R16.64+0x800] ;  /* 0x0008000410127981 */ /* 0x002ee2000c1e1b00 */
[----:B------:R-:W-:-:S03]  /*04b0*/  IADD3 R7, PT, PT, R7, 0x8, RZ ;  /* 0x0000000807077810 */ /* 0x000fc60007ffe0ff */
[----:B--2---:R-:W-:Y:S04]  /*04c0*/  STG.E.64 desc[UR4][R26.64+0x1000], R20 ;  /* 0x001000141a007986 */ /* 0x004fe8000c101b04 */
[----:B---3--:R-:W-:Y:S04]  /*04d0*/  STG.E.64 desc[UR4][R26.64+0xff8], R18 ;  /* 0x000ff8121a007986 */ /* 0x008fe8000c101b04 */
[----:B------:R-:W2:Y:S04]  /*04e0*/  LDG.E.64 R16, desc[UR4][R16.64+0xc00] ;  /* 0x000c000410107981 */ /* 0x000ea8000c1e1b00 */
[----:B------:R-:W3:Y:S01]  /*04f0*/  LDG.E.64 R14, desc[UR4][R14.64+0xc00] ;  /* 0x000c00040e0e7981 */ /* 0x000ee2000c1e1b00 */
[----:B------:R-:W-:-:S02]  /*0500*/  ISETP.NE.AND P1, PT, R7, RZ, PT ;  /* 0x000000ff0700720c */ /* 0x000fc40003f25270 */
[----:B------:R-:W-:Y:S01]  /*0510*/  IADD3 R4, P3, PT, R4, 0x2000, RZ ;  /* 0x0000200004047810 */ /* 0x000fe20007f7e0ff */
[----:B------:R-:W-:-:S03]  /*0520*/  VIADD R5, R5, 0x400 ;  /* 0x0000040005057836 */ /* 0x000fc60000000000 */
[----:B------:R-:W-:Y:S01]  /*0530*/  IADD3.X R6, PT, PT, RZ, R6, RZ, P3, !PT ;  /* 0x00000006ff067210 */ /* 0x000fe20001ffe4ff */
[----:B--2---:R-:W-:Y:S04]  /*0540*/  STG.E.64 desc[UR4][R26.64+0x17f8], R16 ;  /* 0x0017f8101a007986 */ /* 0x004fe8000c101b04 */
[----:B---3--:R0:W-:Y:S02]  /*0550*/  STG.E.64 desc[UR4][R26.64+0x1800], R14 ;  /* 0x0018000e1a007986 */ /* 0x0081e4000c101b04 */
[----:B0-----:R-:W-:-:S05]  /*0560*/  IADD3 R26, P2, PT, R12, 0x4000, RZ ;  /* 0x000040000c1a7810 */ /* 0x001fca0007f5e0ff */
[----:B------:R-:W-:Y:S01]  /*0570*/  IMAD.X R27, RZ, RZ, R13, P2 ;  /* 0x000000ffff1b7224 */ /* 0x000fe200010e060d */
[----:B------:R-:W-:Y:S07]  /*0580*/  @P1 BRA `(.L_x_486) ;  /* 0xfffffffc00281947 */ /* 0x000fee000383ffff */
.L_x_485:
[----:B------:R-:W-:Y:S05]  /*0590*/  @!P0 EXIT ;  /* 0x000000000000894d */ /* 0x000fea0003800000 */
[----:B------:R-:W1:Y:S01]  /*05a0*/  LDC R12, c[0x0][0x384] ;  /* 0x0000e100ff0c7b82 */ /* 0x000e620000000800 */
[----:B------:R-:W-:Y:S02]  /*05b0*/  ISETP.GE.U32.AND P0, PT, R0, 0x4, PT ;  /* 0x000000040000780c */ /* 0x000fe40003f06070 */
[----:B-1----:R-:W-:-:S04]  /*05c0*/  LOP3.LUT R13, R12, 0x3, RZ, 0xc0, !PT ;  /* 0x000000030c0d7812 */ /* 0x002fc800078ec0ff */
[----:B------:R-:W-:-:S07]  /*05d0*/  ISETP.NE.AND P1, PT, R13, RZ, PT ;  /* 0x000000ff0d00720c */ /* 0x000fce0003f25270 */
[----:B------:R-:W-:Y:S06]  /*05e0*/  @!P0 BRA `(.L_x_487) ;  /* 0x0000000000548947 */ /* 0x000fec0003800000 */
[----:B0-----:R-:W-:-:S05]  /*05f0*/  LEA R11, R3, R2, 0x7 ;  /* 0x00000002030b7211 */ /* 0x001fca00078e38ff */
[----:B------:R-:W-:-:S04]  /*0600*/  IMAD.WIDE R6, R11, 0x8, R24 ;  /* 0x000000080b067825 */ /* 0x000fc800078e0218 */
[C---:B------:R-:W-:Y:S01]  /*0610*/  IMAD.WIDE R4, R11.reuse, 0x8, R22 ;  /* 0x000000080b047825 */ /* 0x040fe200078e0216 */
[----:B------:R-:W2:Y:S04]  /*0620*/  LDG.E.64 R14, desc[UR4][R6.64] ;  /* 0x00000004060e7981 */ /* 0x000ea8000c1e1b00 */
[----:B------:R-:W3:Y:S01]  /*0630*/  LDG.E.64 R16, desc[UR4][R4.64] ;  /* 0x0000000404107981 */ /* 0x000ee2000c1e1b00 */
[----:B------:R-:W-:-:S05]  /*0640*/  IMAD.WIDE R10, R11, 0x10, R8 ;  /* 0x000000100b0a7825 */ /* 0x000fca00078e0208 */
[----:B--2---:R0:W-:Y:S04]  /*0650*/  STG.E.64 desc[UR4][R10.64], R14 ;  /* 0x0000000e0a007986 */ /* 0x0041e8000c101b04 */
[----:B---3--:R1:W-:Y:S04]  /*0660*/  STG.E.64 desc[UR4][R10.64+0x8], R16 ;  /* 0x000008100a007986 */ /* 0x0083e8000c101b04 */
[----:B------:R-:W2:Y:S04]  /*0670*/  LDG.E.64 R18, desc[UR4][R6.64+0x400] ;  /* 0x0004000406127981 */ /* 0x000ea8000c1e1b00 */
[----:B------:R-:W3:Y:S04]  /*0680*/  LDG.E.64 R20, desc[UR4][R4.64+0x400] ;  /* 0x0004000404147981 */ /* 0x000ee8000c1e1b00 */
[----:B--2---:R2:W-:Y:S04]  /*0690*/  STG.E.64 desc[UR4][R10.64+0x800], R18 ;  /* 0x000800120a007986 */ /* 0x0045e8000c101b04 */
[----:B---3--:R2:W-:Y:S04]  /*06a0*/  STG.E.64 desc[UR4][R10.64+0x808], R20 ;  /* 0x000808140a007986 */ /* 0x0085e8000c101b04 */
[----:B------:R-:W3:Y:S04]  /*06b0*/  LDG.E.64 R26, desc[UR4][R6.64+0x800] ;  /* 0x00080004061a7981 */ /* 0x000ee8000c1e1b00 */
[----:B------:R-:W4:Y:S04]  /*06c0*/  LDG.E.64 R28, desc[UR4][R4.64+0x800] ;  /* 0x00080004041c7981 */ /* 0x000f28000c1e1b00 */
[----:B---3--:R2:W-:Y:S04]  /*06d0*/  STG.E.64 desc[UR4][R10.64+0x1000], R26 ;  /* 0x0010001a0a007986 */ /* 0x0085e8000c101b04 */
[----:B----4-:R2:W-:Y:S04]  /*06e0*/  STG.E.64 desc[UR4][R10.64+0x1008], R28 ;  /* 0x0010081c0a007986 */ /* 0x0105e8000c101b04 */
[----:B0-----:R-:W3:Y:S04]  /*06f0*/  LDG.E.64 R14, desc[UR4][R6.64+0xc00] ;  /* 0x000c0004060e7981 */ /* 0x001ee8000c1e1b00 */
[----:B-1----:R-:W4:Y:S01]  /*0700*/  LDG.E.64 R16, desc[UR4][R4.64+0xc00] ;  /* 0x000c000404107981 */ /* 0x002f22000c1e1b00 */
[----:B------:R-:W-:-:S03]  /*0710*/  VIADD R3, R3, 0x4 ;  /* 0x0000000403037836 */ /* 0x000fc60000000000 */
[----:B---3--:R2:W-:Y:S04]  /*0720*/  STG.E.64 desc[UR4][R10.64+0x1800], R14 ;  /* 0x0018000e0a007986 */ /* 0x0085e8000c101b04 */
[----:B----4-:R2:W-:Y:S02]  /*0730*/  STG.E.64 desc[UR4][R10.64+0x1808], R16 ;  /* 0x001808100a007986 */ /* 0x0105e4000c101b04 */
.L_x_487:
[----:B------:R-:W-:Y:S05]  /*0740*/  @!P1 EXIT ;  /* 0x000000000000994d */ /* 0x000fea0003800000 */
[----:B------:R-:W-:Y:S02]  /*0750*/  ISETP.NE.AND P0, PT, R13, 0x1, PT ;  /* 0x000000010d00780c */ /* 0x000fe40003f05270 */
[----:B------:R-:W-:-:S04]  /*0760*/  LOP3.LUT R12, R12, 0x1, RZ, 0xc0, !PT ;  /* 0x000000010c0c7812 */ /* 0x000fc800078ec0ff */
[----:B------:R-:W-:-:S07]  /*0770*/  ISETP.NE.U32.AND P1, PT, R12, 0x1, PT ;  /* 0x000000010c00780c */ /* 0x000fce0003f25070 */
[----:B------:R-:W-:Y:S06]  /*0780*/  @!P0 BRA `(.L_x_488) ;  /* 0x0000000000348947 */ /* 0x000fec0003800000 */
[----:B0-2---:R-:W-:-:S05]  /*0790*/  LEA R11, R3, R2, 0x7 ;  /* 0x00000002030b7211 */ /* 0x005fca00078e38ff */
        /* <DEDUP_REMOVED lines=8> */
[----:B------:R-:W3:Y:S01]  /*0820*/  LDG.E.64 R18, desc[UR4][R6.64+0x400] ;  /* 0x0004000406127981 */ /* 0x000ee2000c1e1b00 */
[----:B------:R-:W-:-:S03]  /*0830*/  VIADD R3, R3, 0x2 ;  /* 0x0000000203037836 */ /* 0x000fc60000000000 */
[----:B--2---:R1:W-:Y:S04]  /*0840*/  STG.E.64 desc[UR4][R10.64+0x800], R16 ;  /* 0x000800100a007986 */ /* 0x0043e8000c101b04 */
[----:B---3--:R1:W-:Y:S02]  /*0850*/  STG.E.64 desc[UR4][R10.64+0x808], R18 ;  /* 0x000808120a007986 */ /* 0x0083e4000c101b04 */
.L_x_488:
[----:B------:R-:W-:Y:S05]  /*0860*/  @P1 EXIT ;  /* 0x000000000000194d */ /* 0x000fea0003800000 */
[----:B0-----:R-:W-:-:S05]  /*0870*/  LEA R3, R3, R2, 0x7 ;  /* 0x0000000203037211 */ /* 0x001fca00078e38ff */
[----:B------:R-:W-:-:S04]  /*0880*/  IMAD.WIDE R24, R3, 0x8, R24 ;  /* 0x0000000803187825 */ /* 0x000fc800078e0218 */
[C---:B------:R-:W-:Y:S02]  /*0890*/  IMAD.WIDE R22, R3.reuse, 0x8, R22 ;  /* 0x0000000803167825 */ /* 0x040fe400078e0216 */
[----:B------:R-:W3:Y:S04]  /*08a0*/  LDG.E.64 R24, desc[UR4][R24.64] ;  /* 0x0000000418187981 */ /* 0x000ee8000c1e1b00 */
[----:B------:R-:W4:Y:S01]  /*08b0*/  LDG.E.64 R22, desc[UR4][R22.64] ;  /* 0x0000000416167981 */ /* 0x000f22000c1e1b00 */
[----:B------:R-:W-:-:S05]  /*08c0*/  IMAD.WIDE R8, R3, 0x10, R8 ;  /* 0x0000001003087825 */ /* 0x000fca00078e0208 */
[----:B---3--:R-:W-:Y:S04]  /*08d0*/  STG.E.64 desc[UR4][R8.64], R24 ;  /* 0x0000001808007986 */ /* 0x008fe8000c101b04 */
[----:B----4-:R-:W-:Y:S01]  /*08e0*/  STG.E.64 desc[UR4][R8.64+0x8], R22 ;  /* 0x0000081608007986 */ /* 0x010fe2000c101b04 */
[----:B------:R-:W-:Y:S05]  /*08f0*/  EXIT ;  /* 0x000000000000794d */ /* 0x000fea0003800000 */
.L_x_484:
[----:B------:R-:W-:-:S13]  /*0900*/  ISETP.GE.AND P0, PT, R5, 0x1, PT ;  /* 0x000000010500780c */ /* 0x000fda0003f06270 */
[----:B------:R-:W-:Y:S05]  /*0910*/  @!P0 EXIT ;  /* 0x000000000000894d */ /* 0x000fea0003800000 */
[----:B------:R-:W0:Y:S01]  /*0920*/  S2R R2, SR_TID.X ;  /* 0x0000000000027919 */ /* 0x000e220000002100 */
[C---:B------:R-:W-:Y:S01]  /*0930*/  ISETP.GE.U32.AND P0, PT, R5.reuse, 0x8, PT ;  /* 0x000000080500780c */ /* 0x040fe20003f06070 */
[----:B------:R-:W-:Y:S01]  /*0940*/  IMAD.MOV.U32 R3, RZ, RZ, RZ ;  /* 0x000000ffff037224 */ /* 0x000fe200078e00ff */
[----:B------:R-:W-:-:S11]  /*0950*/  LOP3.LUT R26, R5, 0x7, RZ, 0xc0, !PT ;  /* 0x00000007051a7812 */ /* 0x000fd600078ec0ff */
[----:B------:R-:W-:Y:S05]  /*0960*/  @!P0 BRA `(.L_x_489) ;  /* 0x0000000000f88947 */ /* 0x000fea0003800000 */
[----:B------:R-:W-:Y:S01]  /*0970*/  HFMA2 R10, -RZ, RZ, 0, 0 ;  /* 0x00000000ff0a7431 */ /* 0x000fe200000001ff */
[----:B------:R-:W-:-:S07]  /*0980*/  LOP3.LUT R3, R5, 0x7ffffff8, RZ, 0xc0, !PT ;  /* 0x7ffffff805037812 */ /* 0x000fce00078ec0ff */
.L_x_492:
[----:B0-----:R-:W-:-:S05]  /*0990*/  IMAD R11, R10, 0x80, R2 ;  /* 0x000000800a0b7824 */ /* 0x001fca00078e0202 */
[----:B------:R-:W-:-:S13]  /*09a0*/  ISETP.GE.AND P0, PT, R11, R0, PT ;  /* 0x000000000b00720c */ /* 0x000fda0003f06270 */
[----:B------:R-:W-:-:S04]  /*09b0*/  @!P0 IMAD.WIDE.U32 R14, R11, 0x8, R24 ;  /* 0x000000080b0e8825 */ /* 0x000fc800078e0018 */
[C---:B------:R-:W-:Y:S02]  /*09c0*/  @!P0 IMAD.WIDE.U32 R16, R11.reuse, 0x8, R22 ;  /* 0x000000080b108825 */ /* 0x040fe400078e0016 */
[----:B------:R-:W2:Y:S04]  /*09d0*/  @!P0 LDG.E.64 R14, desc[UR4][R14.64] ;  /* 0x000000040e0e8981 */ /* 0x000ea8000c1e1b00 */
[----:B------:R-:W3:Y:S01]  /*09e0*/  @!P0 LDG.E.64 R16, desc[UR4][R16.64] ;  /* 0x0000000410108981 */ /* 0x000ee2000c1e1b00 */
[C---:B------:R-:W-:Y:S01]  /*09f0*/  IADD3 R13, PT, PT, R11.reuse, 0x80, RZ ;  /* 0x000000800b0d7810 */ /* 0x040fe20007ffe0ff */
[----:B------:R-:W-:-:S03]  /*0a00*/  @!P0 IMAD.WIDE.U32 R18, R11, 0x10, R8 ;  /* 0x000000100b128825 */ /* 0x000fc600078e0008 */
[C---:B------:R-:W-:Y:S01]  /*0a10*/  ISETP.GE.AND P1, PT, R13.reuse, R0, PT ;  /* 0x000000000d00720c */ /* 0x040fe20003f26270 */
[----:B------:R-:W-:-:S04]  /*0a20*/  IMAD.WIDE R4, R13, 0x8, R24 ;  /* 0x000000080d047825 */ /* 0x000fc800078e0218 */
[----:B------:R-:W-:Y:S01]  /*0a30*/  IMAD.WIDE R6, R13, 0x8, R22 ;  /* 0x000000080d067825 */ /* 0x000fe200078e0216 */
[----:B--2---:R-:W-:Y:S04]  /*0a40*/  @!P0 STG.E.64 desc[UR4][R18.64], R14 ;  /* 0x0000000e12008986 */ /* 0x004fe8000c101b04 */
[----:B---3--:R0:W-:Y:S04]  /*0a50*/  @!P0 STG.E.64 desc[UR4][R18.64+0x8], R16 ;  /* 0x0000081012008986 */ /* 0x0081e8000c101b04 */
[----:B------:R-:W2:Y:S04]  /*0a60*/  @!P1 LDG.E.64 R20, desc[UR4][R4.64] ;  /* 0x0000000404149981 */ /* 0x000ea8000c1e1b00 */
[----:B------:R-:W3:Y:S01]  /*0a70*/  @!P1 LDG.E.64 R28, desc[UR4][R6.64] ;  /* 0x00000004061c9981 */ /* 0x000ee2000c1e1b00 */
[----:B------:R-:W-:-:S02]  /*0a80*/  VIADD R27, R11, 0x100 ;  /* 0x000001000b1b7836 */ /* 0x000fc40000000000 */
[----:B------:R-:W-:-:S03]  /*0a90*/  IMAD.WIDE R12, R13, 0x10, R8 ;  /* 0x000000100d0c7825 */ /* 0x000fc600078e0208 */
[-C--:B------:R-:W-:Y:S02]  /*0aa0*/  ISETP.GE.AND P0, PT, R27, R0.reuse, PT ;  /* 0x000000001b00720c */ /* 0x080fe40003f06270 */
[----:B------:R-:W-:Y:S01]  /*0ab0*/  IADD3 R27, PT, PT, R11, 0x180, RZ ;  /* 0x000001800b1b7810 */ /* 0x000fe20007ffe0ff */
[----:B--2---:R-:W-:Y:S04]  /*0ac0*/  @!P1 STG.E.64 desc[UR4][R12.64], R20 ;  /* 0x000000140c009986 */ /* 0x004fe8000c101b04 */
[----:B---3--:R-:W-:Y:S06]  /*0ad0*/  @!P1 STG.E.64 desc[UR4][R12.64+0x8], R28 ;  /* 0x0000081c0c009986 */ /* 0x008fec000c101b04 */
[----:B0-----:R-:W2:Y:S04]  /*0ae0*/  @!P0 LDG.E.64 R16, desc[UR4][R4.64+0x400] ;  /* 0x0004000404108981 */ /* 0x001ea8000c1e1b00 */
[----:B------:R-:W3:Y:S01]  /*0af0*/  @!P0 LDG.E.64 R14, desc[UR4][R6.64+0x400] ;  /* 0x00040004060e8981 */ /* 0x000ee2000c1e1b00 */
[----:B------:R-:W-:Y:S01]  /*0b00*/  ISETP.GE.AND P1, PT, R27, R0, PT ;  /* 0x000000001b00720c */ /* 0x000fe20003f26270 */
[----:B------:R-:W-:-:S02]  /*0b10*/  VIADD R27, R11, 0x200 ;  /* 0x000002000b1b7836 */ /* 0x000fc40000000000 */
[----:B--2---:R-:W-:Y:S04]  /*0b20*/  @!P0 STG.E.64 desc[UR4][R12.64+0x800], R16 ;  /* 0x000800100c008986 */ /* 0x004fe8000c101b04 */
[----:B---3--:R0:W-:Y:S06]  /*0b30*/  @!P0 STG.E.64 desc[UR4][R12.64+0x808], R14 ;  /* 0x0008080e0c008986 */ /* 0x0081ec000c101b04 */
[----:B------:R-:W2:Y:S04]  /*0b40*/  @!P1 LDG.E.64 R18, desc[UR4][R6.64+0x800] ;  /* 0x0008000406129981 */ /* 0x000ea8000c1e1b00 */
[----:B0-----:R-:W3:Y:S01]  /*0b50*/  @!P1 LDG.E.64 R14, desc[UR4][R4.64+0x800] ;  /* 0x00080004040e9981 */ /* 0x001ee2000c1e1b00 */
[----:B------:R-:W-:-:S02]  /*0b60*/  ISETP.GE.AND P0, PT, R27, R0, PT ;  /* 0x000000001b00720c */ /* 0x000fc40003f06270 */
[----:B------:R-:W-:Y:S01]  /*0b70*/  IADD3 R27, PT, PT, R11, 0x280, RZ ;  /* 0x000002800b1b7810 */ /* 0x000fe20007ffe0ff */
[----:B--2---:R-:W-:Y:S04]  /*0b80*/  @!P1 STG.E.64 desc[UR4][R12.64+0x1008], R18 ;  /* 0x001008120c009986 */ /* 0x004fe8000c101b04 */
[----:B---3--:R0:W-:Y:S06]  /*0b90*/  @!P1 STG.E.64 desc[UR4][R12.64+0x1000], R14 ;  /* 0x0010000e0c009986 */ /* 0x0081ec000c101b04 */
[----:B------:R-:W2:Y:S04]  /*0ba0*/  @!P0 LDG.E.64 R28, desc[UR4][R4.64+0xc00] ;  /* 0x000c0004041c8981 */ /* 0x000ea8000c1e1b00 */
[----:B------:R-:W3:Y:S01]  /*0bb0*/  @!P0 LDG.E.64 R20, desc[UR4][R6.64+0xc00] ;  /* 0x000c000406148981 */ /* 0x000ee2000c1e1b00 */
[----:B------:R-:W-:Y:S01]  /*0bc0*/  ISETP.GE.AND P1, PT, R27, R0, PT ;  /* 0x000000001b00720c */ /* 0x000fe20003f26270 */
[----:B------:R-:W-:-:S02]  /*0bd0*/  VIADD R27, R11, 0x300 ;  /* 0x000003000b1b7836 */ /* 0x000fc40000000000 */
[----:B--2---:R-:W-:Y:S04]  /*0be0*/  @!P0 STG.E.64 desc[UR4][R12.64+0x1800], R28 ;  /* 0x0018001c0c008986 */ /* 0x004fe8000c101b04 */
[----:B---3--:R-:W-:Y:S06]  /*0bf0*/  @!P0 STG.E.64 desc[UR4][R12.64+0x1808], R20 ;  /* 0x001808140c008986 */ /* 0x008fec000c101b04 */
[----:B0-----:R-:W2:Y:S04]  /*0c00*/  @!P1 LDG.E.64 R14, desc[UR4][R4.64+0x1000] ;  /* 0x00100004040e9981 */ /* 0x001ea8000c1e1b00 */
[----:B------:R-:W3:Y:S01]  /*0c10*/  @!P1 LDG.E.64 R16, desc[UR4][R6.64+0x1000] ;  /* 0x0010000406109981 */ /* 0x000ee2000c1e1b00 */
[----:B------:R-:W-:-:S03]  /*0c20*/  ISETP.GE.AND P0, PT, R27, R0, PT ;  /* 0x000000001b00720c */ /* 0x000fc60003f06270 */
[----:B--2---:R0:W-:Y:S04]  /*0c30*/  @!P1 STG.E.64 desc[UR4][R12.64+0x2000], R14 ;  /* 0x0020000e0c009986 */ /* 0x0041e8000c101b04 */
[----:B---3--:R1:W-:Y:S06]  /*0c40*/  @!P1 STG.E.64 desc[UR4][R12.64+0x2008], R16 ;  /* 0x002008100c009986 */ /* 0x0083ec000c101b04 */
[----:B------:R-:W2:Y:S04]  /*0c50*/  @!P0 LDG.E.64 R18, desc[UR4][R6.64+0x1400] ;  /* 0x0014000406128981 */ /* 0x000ea8000c1e1b00 */
[----:B0-----:R-:W3:Y:S01]  /*0c60*/  @!P0 LDG.E.64 R14, desc[UR4][R4.64+0x1400] ;  /* 0x00140004040e8981 */ /* 0x001ee2000c1e1b00 */
[----:B------:R-:W-:Y:S01]  /*0c70*/  IADD3 R11, PT, PT, R11, 0x380, RZ ;  /* 0x000003800b0b7810 */ /* 0x000fe20007ffe0ff */
[----:B------:R-:W-:Y:S01]  /*0c80*/  VIADD R10, R10, 0x8 ;  /* 0x000000080a0a7836 */ /* 0x000fe20000000000 */
[----:B------:R-:W-:Y:S04]  /*0c90*/  BSSY.RECONVERGENT B0, `(.L_x_490) ;  /* 0x000000a000007945 */ /* 0x000fe80003800200 */
[----:B------:R-:W-:Y:S01]  /*0ca0*/  ISETP.NE.AND P1, PT, R10, R3, PT ;  /* 0x000000030a00720c */ /* 0x000fe20003f25270 */
[----:B--2---:R1:W-:Y:S04]  /*0cb0*/  @!P0 STG.E.64 desc[UR4][R12.64+0x2808], R18 ;  /* 0x002808120c008986 */ /* 0x0043e8000c101b04 */
[----:B---3--:R1:W-:Y:S01]  /*0cc0*/  @!P0 STG.E.64 desc[UR4][R12.64+0x2800], R14 ;  /* 0x0028000e0c008986 */ /* 0x0083e2000c101b04 */
[----:B------:R-:W-:-:S13]  /*0cd0*/  ISETP.GE.AND P0, PT, R11, R0, PT ;  /* 0x000000000b00720c */ /* 0x000fda0003f06270 */
[----:B-1----:R-:W-:Y:S05]  /*0ce0*/  @P0 BRA `(.L_x_491) ;  /* 0x0000000000100947 */ /* 0x002fea0003800000 */
[----:B------:R-:W2:Y:S04]  /*0cf0*/  LDG.E.64 R4, desc[UR4][R4.64+0x1800] ;  /* 0x0018000404047981 */ /* 0x000ea8000c1e1b00 */
[----:B------:R-:W3:Y:S04]  /*0d00*/  LDG.E.64 R6, desc[UR4][R6.64+0x1800] ;  /* 0x0018000406067981 */ /* 0x000ee8000c1e1b00 */
[----:B--2---:R0:W-:Y:S04]  /*0d10*/  STG.E.64 desc[UR4][R12.64+0x3000], R4 ;  /* 0x003000040c007986 */ /* 0x0041e8000c101b04 */
[----:B---3--:R0:W-:Y:S02]  /*0d20*/  STG.E.64 desc[UR4][R12.64+0x3008], R6 ;  /* 0x003008060c007986 */ /* 0x0081e4000c101b04 */
.L_x_491:
[----:B------:R-:W-:Y:S05]  /*0d30*/  BSYNC.RECONVERGENT B0 ;  /* 0x0000000000007941 */ /* 0x000fea0003800200 */
.L_x_490:
[----:B------:R-:W-:Y:S05]  /*0d40*/  @P1 BRA `(.L_x_492) ;  /* 0xfffffffc00101947 */ /* 0x000fea000383ffff */
.L_x_489:
[----:B------:R-:W-:-:S13]  /*0d50*/  ISETP.NE.AND P0, PT, R26, RZ, PT ;  /* 0x000000ff1a00720c */ /* 0x000fda0003f05270 */
[----:B------:R-:W-:Y:S05]  /*0d60*/  @!P0 EXIT ;  /* 0x000000000000894d */ /* 0x000fea0003800000 */
[----:B0-----:R-:W0:Y:S01]  /*0d70*/  LDC R6, c[0x0][0x384] ;  /* 0x0000e100ff067b82 */ /* 0x001e220000000800 */
[----:B------:R-:W-:Y:S02]  /*0d80*/  ISETP.GE.U32.AND P1, PT, R26, 0x4, PT ;  /* 0x000000041a00780c */ /* 0x000fe40003f26070 */
[----:B0-----:R-:W-:-:S04]  /*0d90*/  LOP3.LUT R20, R6, 0x3, RZ, 0xc0, !PT ;  /* 0x0000000306147812 */ /* 0x001fc800078ec0ff */
[----:B------:R-:W-:-:S07]  /*0da0*/  ISETP.NE.AND P0, PT, R20, RZ, PT ;  /* 0x000000ff1400720c */ /* 0x000fce0003f05270 */
[----:B------:R-:W-:Y:S06]  /*0db0*/  @!P1 BRA `(.L_x_493) ;  /* 0x0000000000949947 */ /* 0x000fec0003800000 */
[----:B------:R-:W-:-:S04]  /*0dc0*/  LEA R7, R3, R2, 0x7 ;  /* 0x0000000203077211 */ /* 0x000fc800078e38ff */
[----:B------:R-:W-:-:S13]  /*0dd0*/  ISETP.GE.AND P1, PT, R7, R0, PT ;  /* 0x000000000700720c */ /* 0x000fda0003f26270 */
[----:B------:R-:W-:-:S04]  /*0de0*/  @!P1 IMAD.WIDE R14, R7, 0x8, R24 ;  /* 0x00000008070e9825 */ /* 0x000fc800078e0218 */
[C---:B------:R-:W-:Y:S02]  /*0df0*/  @!P1 IMAD.WIDE R16, R7.reuse, 0x8, R22 ;  /* 0x0000000807109825 */ /* 0x040fe400078e0216 */
[----:B------:R-:W2:Y:S04]  /*0e00*/  @!P1 LDG.E.64 R14, desc[UR4][R14.64] ;  /* 0x000000040e0e9981 */ /* 0x000ea8000c1e1b00 */
[----:B------:R-:W3:Y:S01]  /*0e10*/  @!P1 LDG.E.64 R16, desc[UR4][R16.64] ;  /* 0x0000000410109981 */ /* 0x000ee2000c1e1b00 */
[C---:B------:R-:W-:Y:S02]  /*0e20*/  VIADD R27, R7.reuse, 0x80 ;  /* 0x00000080071b7836 */ /* 0x040fe40000000000 */
[----:B------:R-:W-:-:S03]  /*0e30*/  @!P1 IMAD.WIDE R18, R7, 0x10, R8 ;  /* 0x0000001007129825 */ /* 0x000fc600078e0208 */
[----:B------:R-:W-:-:S13]  /*0e40*/  ISETP.GE.AND P2, PT, R27, R0, PT ;  /* 0x000000001b00720c */ /* 0x000fda0003f46270 */
[----:B------:R-:W-:-:S04]  /*0e50*/  @!P2 IMAD.WIDE R10, R27, 0x8, R24 ;  /* 0x000000081b0aa825 */ /* 0x000fc800078e0218 */
[----:B------:R-:W-:Y:S01]  /*0e60*/  @!P2 IMAD.WIDE R4, R27, 0x8, R22 ;  /* 0x000000081b04a825 */ /* 0x000fe200078e0216 */
[----:B--2---:R0:W-:Y:S04]  /*0e70*/  @!P1 STG.E.64 desc[UR4][R18.64], R14 ;  /* 0x0000000e12009986 */ /* 0x0041e8000c101b04 */
[----:B---3--:R1:W-:Y:S04]  /*0e80*/  @!P1 STG.E.64 desc[UR4][R18.64+0x8], R16 ;  /* 0x0000081012009986 */ /* 0x0083e8000c101b04 */
[----:B------:R-:W2:Y:S04]  /*0e90*/  @!P2 LDG.E.64 R10, desc[UR4][R10.64] ;  /* 0x000000040a0aa981 */ /* 0x000ea8000c1e1b00 */
[----:B------:R-:W3:Y:S01]  /*0ea0*/  @!P2 LDG.E.64 R4, desc[UR4][R4.64] ;  /* 0x000000040404a981 */ /* 0x000ee2000c1e1b00 */
[----:B------:R-:W-:Y:S01]  /*0eb0*/  IADD3 R21, PT, PT, R7, 0x100, RZ ;  /* 0x0000010007157810 */ /* 0x000fe20007ffe0ff */
[----:B------:R-:W-:-:S03]  /*0ec0*/  @!P2 IMAD.WIDE R26, R27, 0x10, R8 ;  /* 0x000000101b1aa825 */ /* 0x000fc600078e0208 */
[----:B------:R-:W-:-:S13]  /*0ed0*/  ISETP.GE.AND P1, PT, R21, R0, PT ;  /* 0x000000001500720c */ /* 0x000fda0003f26270 */
[----:B------:R-:W-:-:S04]  /*0ee0*/  @!P1 IMAD.WIDE R12, R21, 0x8, R22 ;  /* 0x00000008150c9825 */ /* 0x000fc800078e0216 */
[----:B------:R-:W-:Y:S01]  /*0ef0*/  @!P1 IMAD.WIDE R28, R21, 0x8, R24 ;  /* 0x00000008151c9825 */ /* 0x000fe200078e0218 */
[----:B--2---:R2:W-:Y:S04]  /*0f00*/  @!P2 STG.E.64 desc[UR4][R26.64], R10 ;  /* 0x0000000a1a00a986 */ /* 0x0045e8000c101b04 */
[----:B---3--:R3:W-:Y:S04]  /*0f10*/  @!P2 STG.E.64 desc[UR4][R26.64+0x8], R4 ;  /* 0x000008041a00a986 */ /* 0x0087e8000c101b04 */
[----:B0-----:R0:W4:Y:S04]  /*0f20*/  @!P1 LDG.E.64 R14, desc[UR4][R28.64] ;  /* 0x000000041c0e9981 */ /* 0x001128000c1e1b00 */
[----:B------:R-:W5:Y:S01]  /*0f30*/  @!P1 LDG.E.64 R12, desc[UR4][R12.64] ;  /* 0x000000040c0c9981 */ /* 0x000f62000c1e1b00 */
[----:B------:R-:W-:-:S02]  /*0f40*/  VIADD R7, R7, 0x180 ;  /* 0x0000018007077836 */ /* 0x000fc40000000000 */
[----:B-1----:R-:W-:-:S03]  /*0f50*/  @!P1 IMAD.WIDE R18, R21, 0x10, R8 ;  /* 0x0000001015129825 */ /* 0x002fc600078e0208 */
[----:B------:R-:W-:-:S13]  /*0f60*/  ISETP.GE.AND P2, PT, R7, R0, PT ;  /* 0x000000000700720c */ /* 0x000fda0003f46270 */
[----:B------:R-:W-:-:S04]  /*0f70*/  @!P2 IMAD.WIDE R16, R7, 0x8, R22 ;  /* 0x000000080710a825 */ /* 0x000fc800078e0216 */
[C---:B0-----:R-:W-:Y:S01]  /*0f80*/  @!P2 IMAD.WIDE R28, R7.reuse, 0x8, R24 ;  /* 0x00000008071ca825 */ /* 0x041fe200078e0218 */
[----:B----4-:R0:W-:Y:S04]  /*0f90*/  @!P1 STG.E.64 desc[UR4][R18.64], R14 ;  /* 0x0000000e12009986 */ /* 0x0101e8000c101b04 */
[----:B-----5:R0:W-:Y:S04]  /*0fa0*/  @!P1 STG.E.64 desc[UR4][R18.64+0x8], R12 ;  /* 0x0000080c12009986 */ /* 0x0201e8000c101b04 */
[----:B--2---:R-:W2:Y:S04]  /*0fb0*/  @!P2 LDG.E.64 R10, desc[UR4][R28.64] ;  /* 0x000000041c0aa981 */ /* 0x004ea8000c1e1b00 */
[----:B------:R-:W4:Y:S01]  /*0fc0*/  @!P2 LDG.E.64 R16, desc[UR4][R16.64] ;  /* 0x000000041010a981 */ /* 0x000f22000c1e1b00 */
[----:B---3--:R-:W-:Y:S01]  /*0fd0*/  @!P2 IMAD.WIDE R4, R7, 0x10, R8 ;  /* 0x000000100704a825 */ /* 0x008fe200078e0208 */
[----:B------:R-:W-:-:S04]  /*0fe0*/  IADD3 R3, PT, PT, R3, 0x4, RZ ;  /* 0x0000000403037810 */ /* 0x000fc80007ffe0ff */
[----:B--2---:R0:W-:Y:S04]  /*0ff0*/  @!P2 STG.E.64 desc[UR4][R4.64], R10 ;  /* 0x0000000a0400a986 */ /* 0x0041e8000c101b04 */
[----:B----4-:R0:W-:Y:S02]  /*1000*/  @!P2 STG.E.64 desc[UR4][R4.64+0x8], R16 ;  /* 0x000008100400a986 */ /* 0x0101e4000c101b04 */
.L_x_493:
[----:B------:R-:W-:Y:S05]  /*1010*/  @!P0 EXIT ;  /* 0x000000000000894d */ /* 0x000fea0003800000 */
[----:B------:R-:W-:Y:S02]  /*1020*/  ISETP.NE.AND P0, PT, R20, 0x1, PT ;  /* 0x000000011400780c */ /* 0x000fe40003f05270 */
[----:B------:R-:W-:-:S04]  /*1030*/  LOP3.LUT R6, R6, 0x1, RZ, 0xc0, !PT ;  /* 0x0000000106067812 */ /* 0x000fc800078ec0ff */
[----:B------:R-:W-:-:S07]  /*1040*/  ISETP.NE.U32.AND P2, PT, R6, 0x1, PT ;  /* 0x000000010600780c */ /* 0x000fce0003f45070 */
[----:B------:R-:W-:Y:S06]  /*1050*/  @!P0 BRA `(.L_x_494) ;  /* 0x00000000004c8947 */ /* 0x000fec0003800000 */
[----:B0-----:R-:W-:-:S05]  /*1060*/  IMAD R11, R3, 0x80, R2 ;  /* 0x00000080030b7824 */ /* 0x001fca00078e0202 */
[----:B------:R-:W-:-:S13]  /*1070*/  ISETP.GE.AND P0, PT, R11, R0, PT ;  /* 0x000000000b00720c */ /* 0x000fda0003f06270 */
[----:B------:R-:W-:-:S04]  /*1080*/  @!P0 IMAD.WIDE R6, R11, 0x8, R22 ;  /* 0x000000080b068825 */ /* 0x000fc800078e0216 */
[C---:B------:R-:W-:Y:S02]  /*1090*/  @!P0 IMAD.WIDE R4, R11.reuse, 0x8, R24 ;  /* 0x000000080b048825 */ /* 0x040fe400078e0218 */
[----:B------:R-:W2:Y:S04]  /*10a0*/  @!P0 LDG.E.64 R6, desc[UR4][R6.64] ;  /* 0x0000000406068981 */ /* 0x000ea8000c1e1b00 */
[----:B------:R-:W3:Y:S01]  /*10b0*/  @!P0 LDG.E.64 R16, desc[UR4][R4.64] ;  /* 0x0000000404108981 */ /* 0x000ee2000c1e1b00 */
[----:B------:R-:W-:-:S04]  /*10c0*/  IADD3 R19, PT, PT, R11, 0x80, RZ ;  /* 0x000000800b137810 */ /* 0x000fc80007ffe0ff */
[----:B------:R-:W-:Y:S01]  /*10d0*/  ISETP.GE.AND P1, PT, R19, R0, PT ;  /* 0x000000001300720c */ /* 0x000fe20003f26270 */
[----:B------:R-:W-:-:S12]  /*10e0*/  @!P0 IMAD.WIDE R10, R11, 0x10, R8 ;  /* 0x000000100b0a8825 */ /* 0x000fd800078e0208 */
[----:B------:R-:W-:-:S04]  /*10f0*/  @!P1 IMAD.WIDE R12, R19, 0x8, R24 ;  /* 0x00000008130c9825 */ /* 0x000fc800078e0218 */
[C---:B------:R-:W-:Y:S01]  /*1100*/  @!P1 IMAD.WIDE R14, R19.reuse, 0x8, R22 ;  /* 0x00000008130e9825 */ /* 0x040fe200078e0216 */
[----:B--2---:R1:W-:Y:S04]  /*1110*/  @!P0 STG.E.64 desc[UR4][R10.64+0x8], R6 ;  /* 0x000008060a008986 */ /* 0x0043e8000c101b04 */
[----:B---3--:R1:W-:Y:S04]  /*1120*/  @!P0 STG.E.64 desc[UR4][R10.64], R16 ;  /* 0x000000100a008986 */ /* 0x0083e8000c101b04 */
[----:B------:R-:W2:Y:S04]  /*1130*/  @!P1 LDG.E.64 R12, desc[UR4][R12.64] ;  /* 0x000000040c0c9981 */ /* 0x000ea8000c1e1b00 */
[----:B------:R-:W3:Y:S01]  /*1140*/  @!P1 LDG.E.64 R14, desc[UR4][R14.64] ;  /* 0x000000040e0e9981 */ /* 0x000ee2000c1e1b00 */
[----:B------:R-:W-:-:S04]  /*1150*/  @!P1 IMAD.WIDE R4, R19, 0x10, R8 ;  /* 0x0000001013049825 */ /* 0x000fc800078e0208 */
[----:B------:R-:W-:Y:S01]  /*1160*/  VIADD R3, R3, 0x2 ;  /* 0x0000000203037836 */ /* 0x000fe20000000000 */
[----:B--2---:R1:W-:Y:S04]  /*1170*/  @!P1 STG.E.64 desc[UR4][R4.64], R12 ;  /* 0x0000000c04009986 */ /* 0x0043e8000c101b04 */
[----:B---3--:R1:W-:Y:S02]  /*1180*/  @!P1 STG.E.64 desc[UR4][R4.64+0x8], R14 ;  /* 0x0000080e04009986 */ /* 0x0083e4000c101b04 */
.L_x_494:
[----:B------:R-:W-:Y:S05]  /*1190*/  @P2 EXIT ;  /* 0x000000000000294d */ /* 0x000fea0003800000 */
[----:B------:R-:W-:-:S04]  /*11a0*/  LEA R3, R3, R2, 0x7 ;  /* 0x0000000203037211 */ /* 0x000fc800078e38ff */
[----:B------:R-:W-:-:S13]  /*11b0*/  ISETP.GE.AND P0, PT, R3, R0, PT ;  /* 0x000000000300720c */ /* 0x000fda0003f06270 */
[----:B------:R-:W-:Y:S05]  /*11c0*/  @P0 EXIT ;  /* 0x000000000000094d */ /* 0x000fea0003800000 */
[----:B------:R-:W-:-:S04]  /*11d0*/  IMAD.WIDE R24, R3, 0x8, R24 ;  /* 0x0000000803187825 */ /* 0x000fc800078e0218 */
[C---:B------:R-:W-:Y:S02]  /*11e0*/  IMAD.WIDE R22, R3.reuse, 0x8, R22 ;  /* 0x0000000803167825 */ /* 0x040fe400078e0216 */
[----:B------:R-:W2:Y:S04]  /*11f0*/  LDG.E.64 R24, desc[UR4][R24.64] ;  /* 0x0000000418187981 */ /* 0x000ea8000c1e1b00 */
[----:B------:R-:W3:Y:S01]  /*1200*/  LDG.E.64 R22, desc[UR4][R22.64] ;  /* 0x0000000416167981 */ /* 0x000ee2000c1e1b00 */
[----:B------:R-:W-:-:S05]  /*1210*/  IMAD.WIDE R8, R3, 0x10, R8 ;  /* 0x0000001003087825 */ /* 0x000fca00078e0208 */
[----:B--2---:R-:W-:Y:S04]  /*1220*/  STG.E.64 desc[UR4][R8.64], R24 ;  /* 0x0000001808007986 */ /* 0x004fe8000c101b04 */
[----:B---3--:R-:W-:Y:S01]  /*1230*/  STG.E.64 desc[UR4][R8.64+0x8], R22 ;  /* 0x0000081608007986 */ /* 0x008fe2000c101b04 */
[----:B------:R-:W-:Y:S05]  /*1240*/  EXIT ;  /* 0x000000000000794d */ /* 0x000fea0003800000 */
.L_x_495:
        /* <DEDUP_REMOVED lines=11> */
.L_x_598:


//--------------------- .text._ZN3cub18CUB_300001_SM_10006detail11EmptyKernelIvEEvv --------------------------
	.section	.text._ZN3cub18CUB_300001_SM_10006detail11EmptyKernelIvEEvv,"ax",@progbits
	.align	128
        .global         _ZN3cub18CUB_300001_SM_10006detail11EmptyKernelIvEEvv
        .type           _ZN3cub18CUB_300001_SM_10006detail11EmptyKernelIvEEvv,@function
        .size           _ZN3cub18CUB_300001_SM_10006detail11EmptyKernelIvEEvv,(.L_x_599 - _ZN3cub18CUB_300001_SM_10006detail11EmptyKernelIvEEvv)
        .other          _ZN3cub18CUB_300001_SM_10006detail11EmptyKernelIvEEvv,@"STO_CUDA_ENTRY STV_DEFAULT"
_ZN3cub18CUB_300001_SM_10006detail11EmptyKernelIvEEvv:
.text._ZN3cub18CUB_300001_SM_10006detail11EmptyKernelIvEEvv:
[----:B------:R-:W-:Y:S01]  /*0000*/  LDC R1, c[0x0][0x37c] ;  /* 0x0000df00ff017b82 */ /* 0x000fe20000000800 */
[----:B------:R-:W-:Y:S05]  /*0010*/  EXIT ;  /* 0x000000000000794d */ /* 0x000fea0003800000 */
.L_x_496:
        /* <DEDUP_REMOVED lines=14> */
.L_x_599:


//--------------------- .text._Z12update_boidsPK6float2S1_PS_S2_PKiS4_iii --------------------------
	.section	.text._Z12update_boidsPK6float2S1_PS_S2_PKiS4_iii,"ax",@progbits
	.align	128
        .global         _Z12update_boidsPK6float2S1_PS_S2_PKiS4_iii
        .type           _Z12update_boidsPK6float2S1_PS_S2_PKiS4_iii,@function
        .size           _Z12update_boidsPK6float2S1_PS_S2_PKiS4_iii,(.L_x_585 - _Z12update_boidsPK6float2S1_PS_S2_PKiS4_iii)
        .other          _Z12update_boidsPK6float2S1_PS_S2_PKiS4_iii,@"STO_CUDA_ENTRY STV_DEFAULT"
_Z12update_boidsPK6float2S1_PS_S2_PKiS4_iii:
.text._Z12update_boidsPK6float2S1_PS_S2_PKiS4_iii:
[----:B------:R-:W-:Y:S01]  /*0000*/  LDC R1, c[0x0][0x37c] ;  /* 0x0000df00ff017b82 */ /* 0x000fe20000000800 */
[----:B------:R-:W0:Y:S07]  /*0010*/  S2R R0, SR_TID.X ;  /* 0x0000000000007919 */ /* 0x000e2e0000002100 */
[----:B------:R-:W0:Y:S01]  /*0020*/  S2UR UR4, SR_CTAID.X ;  /* 0x00000000000479c3 */ /* 0x000e220000002500 */
[----:B------:R-:W1:Y:S07]  /*0030*/  LDCU UR5, c[0x0][0x3b8] ;  /* 0x00007700ff0577ac */ /* 0x000e6e0008000800 */
[----:B------:R-:W0:Y:S02]  /*0040*/  LDC R19, c[0x0][0x360] ;  /* 0x0000d800ff137b82 */ /* 0x000e240000000800 */
[----:B0-----:R-:W-:-:S05]  /*0050*/  IMAD R19, R19, UR4, R0 ;  /* 0x0000000413137c24 */ /* 0x001fca000f8e0200 */
[----:B-1----:R-:W-:-:S13]  /*0060*/  ISETP.GE.AND P0, PT, R19, UR5, PT ;  /* 0x0000000513007c0c */ /* 0x002fda000bf06270 */
[----:B------:R-:W-:Y:S05]  /*0070*/  @P0 EXIT ;  /* 0x000000000000094d */ /* 0x000fea0003800000 */
[----:B------:R-:W0:Y:S01]  /*0080*/  LDC.64 R2, c[0x0][0x380] ;  /* 0x0000e000ff027b82 */ /* 0x000e220000000a00 */
[----:B------:R-:W1:Y:S01]  /*0090*/  LDCU.64 UR6, c[0x0][0x358] ;  /* 0x00006b00ff0677ac */ /* 0x000e620008000a00 */
[----:B------:R-:W2:Y:S06]  /*00a0*/  LDCU UR4, c[0x0][0x3b4] ;  /* 0x00007680ff0477ac */ /* 0x000eac0008000800 */
[----:B------:R-:W3:Y:S01]  /*00b0*/  LDC.64 R14, c[0x0][0x388] ;  /* 0x0000e200ff0e7b82 */ /* 0x000ee20000000a00 */
[----:B0-----:R-:W-:-:S06]  /*00c0*/  IMAD.WIDE R2, R19, 0x8, R2 ;  /* 0x0000000813027825 */ /* 0x001fcc00078e0202 */
[----:B-1----:R-:W4:Y:S01]  /*00d0*/  LDG.E.64 R2, desc[UR6][R2.64] ;  /* 0x0000000602027981 */ /* 0x002f22000c1e1b00 */
[----:B---3--:R-:W-:-:S06]  /*00e0*/  IMAD.WIDE R14, R19, 0x8, R14 ;  /* 0x00000008130e7825 */ /* 0x008fcc00078e020e */
[----:B------:R-:W5:Y:S01]  /*00f0*/  LDG.E.64 R14, desc[UR6][R14.64] ;  /* 0x000000060e0e7981 */ /* 0x000f62000c1e1b00 */
[----:B--2---:R-:W-:Y:S01]  /*0100*/  I2FP.F32.S32 R5, UR4 ;  /* 0x0000000400057c45 */ /* 0x004fe20008201400 */
[----:B------:R-:W-:Y:S03]  /*0110*/  BSSY.RECONVERGENT B0, `(.L_x_497) ;  /* 0x000000d000007945 */ /* 0x000fe60003800200 */
[----:B------:R-:W0:Y:S02]  /*0120*/  MUFU.RCP R0, R5 ;  /* 0x0000000500007308 */ /* 0x000e240000001000 */
[----:B0-----:R-:W-:-:S04]  /*0130*/  FFMA R7, -R5, R0, 1 ;  /* 0x3f80000005077423 */ /* 0x001fc80000000100 */
[----:B------:R-:W-:Y:S02]  /*0140*/  FFMA R7, R0, R7, R0 ;  /* 0x0000000700077223 */ /* 0x000fe40000000000 */
[----:B----4-:R-:W0:Y:S02]  /*0150*/  FCHK P0, R2, R5 ;  /* 0x0000000502007302 */ /* 0x010e240000000000 */
[----:B------:R-:W-:-:S04]  /*0160*/  FFMA R0, R2, R7, RZ ;  /* 0x0000000702007223 */ /* 0x000fc800000000ff */
[----:B------:R-:W-:-:S04]  /*0170*/  FFMA R4, -R5, R0, R2 ;  /* 0x0000000005047223 */ /* 0x000fc80000000102 */
[----:B------:R-:W-:Y:S01]  /*0180*/  FFMA R11, R7, R4, R0 ;  /* 0x00000004070b7223 */ /* 0x000fe20000000000 */
[----:B0-----:R-:W-:Y:S06]  /*0190*/  @!P0 BRA `(.L_x_498) ;  /* 0x0000000000108947 */ /* 0x001fec0003800000 */
[----:B------:R-:W-:Y:S02]  /*01a0*/  MOV R0, R2 ;  /* 0x0000000200007202 */ /* 0x000fe40000000f00 */
[----:B------:R-:W-:-:S07]  /*01b0*/  MOV R4, 0x1d0 ;  /* 0x000001d000047802 */ /* 0x000fce0000000f00 */
[----:B-----5:R-:W-:Y:S05]  /*01c0*/  CALL.REL.NOINC `($__internal_1_$__cuda_sm3x_div_rn_noftz_f32_slowpath) ;  /* 0x0000002800a07944 */ /* 0x020fea0003c00000 */
[----:B------:R-:W-:-:S07]  /*01d0*/  MOV R11, R0 ;  /* 0x00000000000b7202 */ /* 0x000fce0000000f00 */
.L_x_498:
[----:B------:R-:W-:Y:S05]  /*01e0*/  BSYNC.RECONVERGENT B0 ;  /* 0x0000000000007941 */ /* 0x000fea0003800200 */
.L_x_497:
[----:B------:R-:W0:Y:S01]  /*01f0*/  MUFU.RCP R0, R5 ;  /* 0x0000000500007308 */ /* 0x000e220000001000 */
[----:B------:R-:W-:Y:S07]  /*0200*/  BSSY.RECONVERGENT B0, `(.L_x_499) ;  /* 0x000000d000007945 */ /* 0x000fee0003800200 */
[----:B------:R-:W1:Y:S08]  /*0210*/  FCHK P0, R3, R5 ;  /* 0x0000000503007302 */ /* 0x000e700000000000 */
[----:B------:R-:W2:Y:S01]  /*0220*/  F2I.TRUNC.NTZ R11, R11 ;  /* 0x0000000b000b7305 */ /* 0x000ea2000020f100 */
[----:B0-----:R-:W-:-:S04]  /*0230*/  FFMA R7, -R5, R0, 1 ;  /* 0x3f80000005077423 */ /* 0x001fc80000000100 */
[----:B------:R-:W-:-:S04]  /*0240*/  FFMA R9, R0, R7, R0 ;  /* 0x0000000700097223 */ /* 0x000fc80000000000 */
[----:B------:R-:W-:-:S04]  /*0250*/  FFMA R0, R3, R9, RZ ;  /* 0x0000000903007223 */ /* 0x000fc800000000ff */
[----:B------:R-:W-:-:S04]  /*0260*/  FFMA R7, -R5, R0, R3 ;  /* 0x0000000005077223 */ /* 0x000fc80000000103 */
[----:B------:R-:W-:Y:S01]  /*0270*/  FFMA R12, R9, R7, R0 ;  /* 0x00000007090c7223 */ /* 0x000fe20000000000 */
[----:B-12---:R-:W-:Y:S06]  /*0280*/  @!P0 BRA `(.L_x_500) ;  /* 0x0000000000108947 */ /* 0x006fec0003800000 */
[----:B------:R-:W-:Y:S01]  /*0290*/  IMAD.MOV.U32 R0, RZ, RZ, R3 ;  /* 0x000000ffff007224 */ /* 0x000fe200078e0003 */
[----:B------:R-:W-:-:S07]  /*02a0*/  MOV R4, 0x2c0 ;  /* 0x000002c000047802 */ /* 0x000fce0000000f00 */
[----:B-----5:R-:W-:Y:S05]  /*02b0*/  CALL.REL.NOINC `($__internal_1_$__cuda_sm3x_div_rn_noftz_f32_slowpath) ;  /* 0x0000002800647944 */ /* 0x020fea0003c00000 */
[----:B------:R-:W-:-:S07]  /*02c0*/  MOV R12, R0 ;  /* 0x00000000000c7202 */ /* 0x000fce0000000f00 */
.L_x_500:
[----:B------:R-:W-:Y:S05]  /*02d0*/  BSYNC.RECONVERGENT B0 ;  /* 0x0000000000007941 */ /* 0x000fea0003800200 */
.L_x_499:
[----:B------:R-:W0:Y:S01]  /*02e0*/  LDCU UR4, c[0x0][0x3b0] ;  /* 0x00007600ff0477ac */ /* 0x000e220008000800 */
[----:B------:R-:W0:Y:S01]  /*02f0*/  F2I.TRUNC.NTZ R10, R12 ;  /* 0x0000000c000a7305 */ /* 0x000e22000020f100 */
[----:B------:R-:W-:Y:S01]  /*0300*/  HFMA2 R18, -RZ, RZ, 0, 0 ;  /* 0x00000000ff127431 */ /* 0x000fe200000001ff */
[----:B------:R-:W-:Y:S02]  /*0310*/  CS2R R8, SRZ ;  /* 0x0000000000087805 */ /* 0x000fe4000001ff00 */
[----:B------:R-:W-:Y:S01]  /*0320*/  CS2R R4, SRZ ;  /* 0x0000000000047805 */ /* 0x000fe2000001ff00 */
[----:B------:R-:W-:Y:S01]  /*0330*/  IMAD.MOV.U32 R0, RZ, RZ, RZ ;  /* 0x000000ffff007224 */ /* 0x000fe200078e00ff */
[----:B------:R-:W-:Y:S02]  /*0340*/  CS2R R6, SRZ ;  /* 0x0000000000067805 */ /* 0x000fe4000001ff00 */
[----:B0-----:R-:W-:Y:S02]  /*0350*/  IADD3 R10, PT, PT, R10, UR4, RZ ;  /* 0x000000040a0a7c10 */ /* 0x001fe4000fffe0ff */
[----:B------:R-:W-:Y:S01]  /*0360*/  IADD3 R11, PT, PT, R11, UR4, RZ ;  /* 0x000000040b0b7c10 */ /* 0x000fe2000fffe0ff */
[----:B------:R-:W-:-:S06]  /*0370*/  UMOV UR4, 0xffffffff ;  /* 0xffffffff00047882 */ /* 0x000fcc0000000000 */
.L_x_521:
[----:B------:R-:W0:Y:S01]  /*0380*/  LDC R22, c[0x0][0x3b0] ;  /* 0x0000ec00ff167b82 */ /* 0x000e220000000800 */
[----:B------:R-:W-:Y:S01]  /*0390*/  IADD3 R17, PT, PT, R10, UR4, RZ ;  /* 0x000000040a117c10 */ /* 0x000fe2000fffe0ff */
[----:B------:R-:W-:Y:S01]  /*03a0*/  UIADD3 UR4, UPT, UPT, UR4, 0x1, URZ ;  /* 0x0000000104047890 */ /* 0x000fe2000fffe0ff */
[----:B------:R-:W-:Y:S02]  /*03b0*/  UMOV UR5, 0xffffffff ;  /* 0xffffffff00057882 */ /* 0x000fe40000000000 */
[----:B------:R-:W-:Y:S01]  /*03c0*/  IABS R23, R17 ;  /* 0x0000001100177213 */ /* 0x000fe20000000000 */
[----:B------:R-:W-:Y:S01]  /*03d0*/  UISETP.NE.AND UP0, UPT, UR4, 0x2, UPT ;  /* 0x000000020400788c */ /* 0x000fe2000bf05270 */
[----:B------:R-:W-:Y:S02]  /*03e0*/  ISETP.GE.AND P2, PT, R17, RZ, PT ;  /* 0x000000ff1100720c */ /* 0x000fe40003f46270 */
[----:B0-----:R-:W-:-:S04]  /*03f0*/  IABS R16, R22 ;  /* 0x0000001600107213 */ /* 0x001fc80000000000 */
[----:B------:R-:W0:Y:S08]  /*0400*/  I2F.RP R20, R16 ;  /* 0x0000001000147306 */ /* 0x000e300000209400 */
[----:B0-----:R-:W0:Y:S02]  /*0410*/  MUFU.RCP R20, R20 ;  /* 0x0000001400147308 */ /* 0x001e240000001000 */
[----:B0-----:R-:W-:-:S06]  /*0420*/  VIADD R12, R20, 0xffffffe ;  /* 0x0ffffffe140c7836 */ /* 0x001fcc0000000000 */
[----:B------:R0:W1:Y:S02]  /*0430*/  F2I.FTZ.U32.TRUNC.NTZ R13, R12 ;  /* 0x0000000c000d7305 */ /* 0x000064000021f000 */
[----:B0-----:R-:W-:Y:S01]  /*0440*/  IMAD.MOV.U32 R12, RZ, RZ, RZ ;  /* 0x000000ffff0c7224 */ /* 0x001fe200078e00ff */
[----:B-1----:R-:W-:-:S05]  /*0450*/  IADD3 R21, PT, PT, RZ, -R13, RZ ;  /* 0x8000000dff157210 */ /* 0x002fca0007ffe0ff */
[----:B------:R-:W-:-:S04]  /*0460*/  IMAD R21, R21, R16, RZ ;  /* 0x0000001015157224 */ /* 0x000fc800078e02ff */
[----:B------:R-:W-:Y:S01]  /*0470*/  IMAD.HI.U32 R13, R13, R21, R12 ;  /* 0x000000150d0d7227 */ /* 0x000fe200078e000c */
[----:B------:R-:W-:-:S05]  /*0480*/  MOV R21, R23 ;  /* 0x0000001700157202 */ /* 0x000fca0000000f00 */
[----:B------:R-:W-:-:S05]  /*0490*/  IMAD.HI.U32 R13, R13, R21, RZ ;  /* 0x000000150d0d7227 */ /* 0x000fca00078e00ff */
[----:B------:R-:W-:-:S05]  /*04a0*/  IADD3 R13, PT, PT, -R13, RZ, RZ ;  /* 0x000000ff0d0d7210 */ /* 0x000fca0007ffe1ff */
[----:B------:R-:W-:-:S05]  /*04b0*/  IMAD R12, R16, R13, R21 ;  /* 0x0000000d100c7224 */ /* 0x000fca00078e0215 */
[----:B------:R-:W-:-:S13]  /*04c0*/  ISETP.GT.U32.AND P0, PT, R16, R12, PT ;  /* 0x0000000c1000720c */ /* 0x000fda0003f04070 */
[----:B------:R-:W-:Y:S01]  /*04d0*/  @!P0 IMAD.IADD R12, R12, 0x1, -R16 ;  /* 0x000000010c0c8824 */ /* 0x000fe200078e0a10 */
[----:B------:R-:W-:-:S04]  /*04e0*/  ISETP.NE.AND P0, PT, R22, RZ, PT ;  /* 0x000000ff1600720c */ /* 0x000fc80003f05270 */
[----:B------:R-:W-:-:S13]  /*04f0*/  ISETP.GT.U32.AND P1, PT, R16, R12, PT ;  /* 0x0000000c1000720c */ /* 0x000fda0003f24070 */
[----:B------:R-:W-:-:S04]  /*0500*/  @!P1 IADD3 R12, PT, PT, R12, -R16, RZ ;  /* 0x800000100c0c9210 */ /* 0x000fc80007ffe0ff */
[----:B------:R-:W-:Y:S02]  /*0510*/  @!P2 IADD3 R12, PT, PT, -R12, RZ, RZ ;  /* 0x000000ff0c0ca210 */ /* 0x000fe40007ffe1ff */
[----:B------:R-:W-:-:S07]  /*0520*/  @!P0 LOP3.LUT R12, RZ, R22, RZ, 0x33, !PT ;  /* 0x00000016ff0c8212 */ /* 0x000fce00078e33ff */
.L_x_520:
[----:B------:R-:W0:Y:S01]  /*0530*/  LDC R13, c[0x0][0x3b0] ;  /* 0x0000ec00ff0d7b82 */ /* 0x000e220000000800 */
[----:B------:R-:W-:Y:S01]  /*0540*/  IADD3 R20, PT, PT, R11, UR5, RZ ;  /* 0x000000050b147c10 */ /* 0x000fe2000fffe0ff */
[----:B------:R-:W-:-:S03]  /*0550*/  IMAD.MOV.U32 R16, RZ, RZ, RZ ;  /* 0x000000ffff107224 */ /* 0x000fc600078e00ff */
[----:B------:R-:W-:Y:S02]  /*0560*/  IABS R24, R20 ;  /* 0x0000001400187213 */ /* 0x000fe40000000000 */
[----:B------:R-:W-:Y:S02]  /*0570*/  ISETP.GE.AND P1, PT, R20, RZ, PT ;  /* 0x000000ff1400720c */ /* 0x000fe40003f26270 */
[----:B0-----:R-:W-:Y:S02]  /*0580*/  IABS R22, R13 ;  /* 0x0000000d00167213 */ /* 0x001fe40000000000 */
[----:B------:R-:W-:Y:S02]  /*0590*/  ISETP.NE.AND P2, PT, R13, RZ, PT ;  /* 0x000000ff0d00720c */ /* 0x000fe40003f45270 */
[----:B------:R-:W0:Y:S08]  /*05a0*/  I2F.RP R21, R22 ;  /* 0x0000001600157306 */ /* 0x000e300000209400 */
[----:B0-----:R-:W0:Y:S02]  /*05b0*/  MUFU.RCP R21, R21 ;  /* 0x0000001500157308 */ /* 0x001e240000001000 */
[----:B0-----:R-:W-:-:S02]  /*05c0*/  VIADD R17, R21, 0xffffffe ;  /* 0x0ffffffe15117836 */ /* 0x001fc40000000000 */
[----:B------:R-:W0:Y:S04]  /*05d0*/  LDC.64 R20, c[0x0][0x3a0] ;  /* 0x0000e800ff147b82 */ /* 0x000e280000000a00 */
[----:B------:R-:W1:Y:S02]  /*05e0*/  F2I.FTZ.U32.TRUNC.NTZ R17, R17 ;  /* 0x0000001100117305 */ /* 0x000e64000021f000 */
[----:B-1----:R-:W-:-:S05]  /*05f0*/  IADD3 R23, PT, PT, RZ, -R17, RZ ;  /* 0x80000011ff177210 */ /* 0x002fca0007ffe0ff */
[----:B------:R-:W-:-:S04]  /*0600*/  IMAD R23, R23, R22, RZ ;  /* 0x0000001617177224 */ /* 0x000fc800078e02ff */
[----:B------:R-:W-:Y:S01]  /*0610*/  IMAD.HI.U32 R16, R17, R23, R16 ;  /* 0x0000001711107227 */ /* 0x000fe200078e0010 */
[----:B------:R-:W-:-:S05]  /*0620*/  MOV R23, R24 ;  /* 0x0000001800177202 */ /* 0x000fca0000000f00 */
[----:B------:R-:W-:-:S05]  /*0630*/  IMAD.HI.U32 R16, R16, R23, RZ ;  /* 0x0000001710107227 */ /* 0x000fca00078e00ff */
[----:B------:R-:W-:-:S05]  /*0640*/  IADD3 R16, PT, PT, -R16, RZ, RZ ;  /* 0x000000ff10107210 */ /* 0x000fca0007ffe1ff */
[C---:B------:R-:W-:Y:S02]  /*0650*/  IMAD R23, R22.reuse, R16, R23 ;  /* 0x0000001016177224 */ /* 0x040fe400078e0217 */
[----:B------:R-:W1:Y:S03]  /*0660*/  LDC.64 R16, c[0x0][0x3a8] ;  /* 0x0000ea00ff107b82 */ /* 0x000e660000000a00 */
[----:B------:R-:W-:-:S13]  /*0670*/  ISETP.GT.U32.AND P0, PT, R22, R23, PT ;  /* 0x000000171600720c */ /* 0x000fda0003f04070 */
[----:B------:R-:W-:-:S05]  /*0680*/  @!P0 IMAD.IADD R23, R23, 0x1, -R22 ;  /* 0x0000000117178824 */ /* 0x000fca00078e0a16 */
[----:B------:R-:W-:-:S13]  /*0690*/  ISETP.GT.U32.AND P0, PT, R22, R23, PT ;  /* 0x000000171600720c */ /* 0x000fda0003f04070 */
[----:B------:R-:W-:-:S04]  /*06a0*/  @!P0 IADD3 R23, PT, PT, R23, -R22, RZ ;  /* 0x8000001617178210 */ /* 0x000fc80007ffe0ff */
[----:B------:R-:W-:Y:S02]  /*06b0*/  @!P1 IADD3 R23, PT, PT, -R23, RZ, RZ ;  /* 0x000000ff17179210 */ /* 0x000fe40007ffe1ff */
[----:B------:R-:W-:-:S05]  /*06c0*/  @!P2 LOP3.LUT R23, RZ, R13, RZ, 0x33, !PT ;  /* 0x0000000dff17a212 */ /* 0x000fca00078e33ff */
[----:B------:R-:W-:-:S04]  /*06d0*/  IMAD R13, R12, R13, R23 ;  /* 0x0000000d0c0d7224 */ /* 0x000fc800078e0217 */
[----:B0-----:R-:W-:-:S04]  /*06e0*/  IMAD.WIDE R20, R13, 0x4, R20 ;  /* 0x000000040d147825 */ /* 0x001fc800078e0214 */
[----:B-1----:R-:W-:Y:S02]  /*06f0*/  IMAD.WIDE R16, R13, 0x4, R16 ;  /* 0x000000040d107825 */ /* 0x002fe400078e0210 */
[----:B------:R-:W2:Y:S04]  /*0700*/  LDG.E R20, desc[UR6][R20.64] ;  /* 0x0000000614147981 */ /* 0x000ea8000c1e1900 */
[----:B------:R-:W2:Y:S01]  /*0710*/  LDG.E R13, desc[UR6][R16.64] ;  /* 0x00000006100d7981 */ /* 0x000ea2000c1e1900 */
[----:B------:R-:W-:Y:S01]  /*0720*/  UIADD3 UR5, UPT, UPT, UR5, 0x1, URZ ;  /* 0x0000000105057890 */ /* 0x000fe2000fffe0ff */
[----:B------:R-:W-:Y:S03]  /*0730*/  BSSY.RECONVERGENT B0, `(.L_x_501) ;  /* 0x0000140000007945 */ /* 0x000fe60003800200 */
[----:B------:R-:W-:Y:S01]  /*0740*/  UISETP.NE.AND UP1, UPT, UR5, 0x2, UPT ;  /* 0x000000020500788c */ /* 0x000fe2000bf25270 */
[----:B--2---:R-:W-:-:S04]  /*0750*/  ISETP.GE.AND P0, PT, R20, R13, PT ;  /* 0x0000000d1400720c */ /* 0x004fc80003f06270 */
[----:B------:R-:W-:-:S13]  /*0760*/  ISETP.EQ.OR P0, PT, R20, -0x1, P0 ;  /* 0xffffffff1400780c */ /* 0x000fda0000702670 */
[----:B------:R-:W-:Y:S05]  /*0770*/  @P0 BRA `(.L_x_502) ;  /* 0x0000001000ec0947 */ /* 0x000fea0003800000 */
[----:B------:R-:W-:Y:S01]  /*0780*/  IMAD.IADD R21, R13, 0x1, -R20 ;  /* 0x000000010d157824 */ /* 0x000fe200078e0a14 */
[----:B------:R-:W-:Y:S01]  /*0790*/  BSSY.RECONVERGENT B1, `(.L_x_503) ;  /* 0x0000086000017945 */ /* 0x000fe20003800200 */
[----:B------:R-:W-:-:S03]  /*07a0*/  MOV R22, R20 ;  /* 0x0000001400167202 */ /* 0x000fc60000000f00 */
[----:B------:R-:W-:-:S13]  /*07b0*/  LOP3.LUT P0, R21, R21, 0x3, RZ, 0xc0, !PT ;  /* 0x0000000315157812 */ /* 0x000fda000780c0ff */
[----:B------:R-:W-:Y:S05]  /*07c0*/  @!P0 BRA `(.L_x_504) ;  /* 0x0000000800088947 */ /* 0x000fea0003800000 */
[----:B------:R-:W-:Y:S01]  /*07d0*/  ISETP.NE.AND P0, PT, R20, R19, PT ;  /* 0x000000131400720c */ /* 0x000fe20003f05270 */
[----:B------:R-:W-:Y:S01]  /*07e0*/  BSSY.RECONVERGENT B2, `(.L_x_505) ;  /* 0x0000028000027945 */ /* 0x000fe20003800200 */
[----:B------:R-:W-:-:S11]  /*07f0*/  ISETP.NE.AND P1, PT, R21, 0x1, PT ;  /* 0x000000011500780c */ /* 0x000fd60003f25270 */
[----:B------:R-:W-:Y:S05]  /*0800*/  @!P0 BRA `(.L_x_506) ;  /* 0x0000000000948947 */ /* 0x000fea0003800000 */
[----:B------:R-:W0:Y:S02]  /*0810*/  LDC.64 R16, c[0x0][0x380] ;  /* 0x0000e000ff107b82 */ /* 0x000e240000000a00 */
[----:B0-----:R-:W-:-:S06]  /*0820*/  IMAD.WIDE R16, R20, 0x8, R16 ;  /* 0x0000000814107825 */ /* 0x001fcc00078e0210 */
[----:B------:R-:W2:Y:S02]  /*0830*/  LDG.E.64 R16, desc[UR6][R16.64] ;  /* 0x0000000610107981 */ /* 0x000ea4000c1e1b00 */
[----:B--2---:R-:W-:Y:S01]  /*0840*/  FADD R23, -R3, R17 ;  /* 0x0000001103177221 */ /* 0x004fe20000000100 */
[----:B------:R-:W-:-:S04]  /*0850*/  FADD R25, -R2, R16 ;  /* 0x0000001002197221 */ /* 0x000fc80000000100 */
[----:B------:R-:W-:Y:S02]  /*0860*/  FSETP.GT.AND P2, PT, R23, 200, PT ;  /* 0x434800001700780b */ /* 0x000fe40003f44000 */
[----:B------:R-:W-:-:S11]  /*0870*/  FSETP.GT.AND P0, PT, R25, 200, PT ;  /* 0x434800001900780b */ /* 0x000fd60003f04000 */
[----:B------:R-:W-:Y:S02]  /*0880*/  @P2 FADD R23, R23, -400 ;  /* 0xc3c8000017172421 */ /* 0x000fe40000000000 */
[----:B------:R-:W-:-:S03]  /*0890*/  @P0 FADD R25, R25, -400 ;  /* 0xc3c8000019190421 */ /* 0x000fc60000000000 */
[----:B------:R-:W-:Y:S02]  /*08a0*/  FSETP.GEU.AND P2, PT, R23, -200, PT ;  /* 0xc34800001700780b */ /* 0x000fe40003f4e000 */
[----:B------:R-:W-:-:S11]  /*08b0*/  FSETP.GEU.AND P0, PT, R25, -200, PT ;  /* 0xc34800001900780b */ /* 0x000fd60003f0e000 */
[----:B------:R-:W-:Y:S02]  /*08c0*/  @!P2 FADD R23, R23, 400 ;  /* 0x43c800001717a421 */ /* 0x000fe40000000000 */
[----:B------:R-:W-:Y:S02]  /*08d0*/  @!P0 FADD R25, R25, 400 ;  /* 0x43c8000019198421 */ /* 0x000fe40000000000 */
[----:B------:R-:W-:-:S04]  /*08e0*/  FMUL R16, R23, R23 ;  /* 0x0000001717107220 */ /* 0x000fc80000400000 */
[----:B------:R-:W-:-:S05]  /*08f0*/  FFMA R24, R25, R25, R16 ;  /* 0x0000001919187223 */ /* 0x000fca0000000010 */
[----:B------:R-:W-:-:S13]  /*0900*/  FSETP.GEU.AND P2, PT, R24, 25, PT ;  /* 0x41c800001800780b */ /* 0x000fda0003f4e000 */
[----:B------:R-:W0:Y:S02]  /*0910*/  @!P2 LDC.64 R16, c[0x0][0x388] ;  /* 0x0000e200ff10ab82 */ /* 0x000e240000000a00 */
[----:B0-----:R-:W-:-:S06]  /*0920*/  @!P2 IMAD.WIDE R16, R20, 0x8, R16 ;  /* 0x000000081410a825 */ /* 0x001fcc00078e0210 */
[----:B------:R-:W2:Y:S01]  /*0930*/  @!P2 LDG.E.64 R16, desc[UR6][R16.64] ;  /* 0x000000061010a981 */ /* 0x000ea2000c1e1b00 */
[----:B------:R-:W-:Y:S01]  /*0940*/  FSETP.GEU.AND P3, PT, R24, 4, PT ;  /* 0x408000001800780b */ /* 0x000fe20003f6e000 */
[----:B------:R-:W-:Y:S01]  /*0950*/  @!P2 FADD R22, R2, R25 ;  /* 0x000000190216a221 */ /* 0x000fe20000000000 */
[----:B------:R-:W-:Y:S01]  /*0960*/  PLOP3.LUT P0, PT, PT, PT, PT, 0x80, 0x8 ;  /* 0x000000000008781c */ /* 0x000fe20003f0f070 */
[----:B------:R-:W-:Y:S01]  /*0970*/  @!P2 FADD R27, R3, R23 ;  /* 0x00000017031ba221 */ /* 0x000fe20000000000 */
[----:B------:R-:W-:Y:S01]  /*0980*/  @!P2 IADD3 R9, PT, PT, R9, 0x1, RZ ;  /* 0x000000010909a810 */ /* 0x000fe20007ffe0ff */
[----:B------:R-:W-:Y:S01]  /*0990*/  @!P2 FADD R7, R7, R22 ;  /* 0x000000160707a221 */ /* 0x000fe20000000000 */
[----:B------:R-:W-:Y:S02]  /*09a0*/  @!P2 VIADD R8, R8, 0x1 ;  /* 0x000000010808a836 */ /* 0x000fe40000000000 */
[----:B------:R-:W-:-:S05]  /*09b0*/  @!P2 FADD R6, R6, R27 ;  /* 0x0000001b0606a221 */ /* 0x000fca0000000000 */
[----:B------:R-:W-:-:S05]  /*09c0*/  @!P3 FADD R24, R24, 9.9999999747524270788e-07 ;  /* 0x358637bd1818b421 */ /* 0x000fca0000000000 */
[----:B------:R-:W-:-:S04]  /*09d0*/  @!P3 FSETP.GEU.AND P4, PT, |R24|, 1.175494350822287508e-38, PT ;  /* 0x008000001800b80b */ /* 0x000fc80003f8e200 */
[----:B------:R-:W-:-:S13]  /*09e0*/  @!P3 PLOP3.LUT P0, PT, P4, PT, PT, 0x80, 0x8 ;  /* 0x000000000008b81c */ /* 0x000fda000270f070 */
[----:B------:R-:W-:-:S04]  /*09f0*/  @!P0 FMUL R24, R24, 16777216 ;  /* 0x4b80000018188820 */ /* 0x000fc80000400000 */
[----:B------:R-:W0:Y:S02]  /*0a00*/  @!P3 MUFU.RSQ R26, R24 ;  /* 0x00000018001ab308 */ /* 0x000e240000001400 */
[----:B0-----:R-:W-:-:S04]  /*0a10*/  @!P0 FMUL R26, R26, 4096 ;  /* 0x458000001a1a8820 */ /* 0x001fc80000400000 */
[-C--:B------:R-:W-:Y:S01]  /*0a20*/  @!P3 FFMA R4, -R25, R26.reuse, R4 ;  /* 0x0000001a1904b223 */ /* 0x080fe20000000104 */
[----:B------:R-:W-:Y:S01]  /*0a30*/  @!P3 FFMA R0, -R23, R26, R0 ;  /* 0x0000001a1700b223 */ /* 0x000fe20000000100 */
[----:B--2---:R-:W-:Y:S01]  /*0a40*/  @!P2 FADD R5, R5, R16 ;  /* 0x000000100505a221 */ /* 0x004fe20000000000 */
[----:B------:R-:W-:-:S07]  /*0a50*/  @!P2 FADD R18, R18, R17 ;  /* 0x000000111212a221 */ /* 0x000fce0000000000 */
.L_x_506:
[----:B------:R-:W-:Y:S05]  /*0a60*/  BSYNC.RECONVERGENT B2 ;  /* 0x0000000000027941 */ /* 0x000fea0003800200 */
.L_x_505:
[----:B------:R-:W-:Y:S01]  /*0a70*/  IADD3 R22, PT, PT, R20, 0x1, RZ ;  /* 0x0000000114167810 */ /* 0x000fe20007ffe0ff */
[----:B------:R-:W-:Y:S06]  /*0a80*/  @!P1 BRA `(.L_x_504) ;  /* 0x0000000400589947 */ /* 0x000fec0003800000 */
        /* <DEDUP_REMOVED lines=41> */
.L_x_508:
[----:B------:R-:W-:Y:S05]  /*0d20*/  BSYNC.RECONVERGENT B2 ;  /* 0x0000000000027941 */ /* 0x000fea0003800200 */
.L_x_507:
[----:B------:R-:W-:Y:S01]  /*0d30*/  IADD3 R22, PT, PT, R20, 0x2, RZ ;  /* 0x0000000214167810 */ /* 0x000fe20007ffe0ff */
[----:B------:R-:W-:Y:S06]  /*0d40*/  @!P1 BRA `(.L_x_504) ;  /* 0x0000000000a89947 */ /* 0x000fec0003800000 */
[----:B------:R-:W-:Y:S01]  /*0d50*/  ISETP.NE.AND P0, PT, R22, R19, PT ;  /* 0x000000131600720c */ /* 0x000fe20003f05270 */
[----:B------:R-:W-:-:S12]  /*0d60*/  BSSY.RECONVERGENT B2, `(.L_x_509) ;  /* 0x0000027000027945 */ /* 0x000fd80003800200 */
        /* <DEDUP_REMOVED lines=38> */
.L_x_510:
[----:B------:R-:W-:Y:S05]  /*0fd0*/  BSYNC.RECONVERGENT B2 ;  /* 0x0000000000027941 */ /* 0x000fea0003800200 */
.L_x_509:
[----:B------:R-:W-:-:S07]  /*0fe0*/  IADD3 R22, PT, PT, R20, 0x3, RZ ;  /* 0x0000000314167810 */ /* 0x000fce0007ffe0ff */
.L_x_504:
[----:B------:R-:W-:Y:S05]  /*0ff0*/  BSYNC.RECONVERGENT B1 ;  /* 0x0000000000017941 */ /* 0x000fea0003800200 */
.L_x_503:
[----:B------:R-:W-:-:S04]  /*1000*/  IADD3 R16, PT, PT, R20, -R13, RZ ;  /* 0x8000000d14107210 */ /* 0x000fc80007ffe0ff */
[----:B------:R-:W-:-:S13]  /*1010*/  ISETP.GT.U32.AND P0, PT, R16, -0x4, PT ;  /* 0xfffffffc1000780c */ /* 0x000fda0003f04070 */
[----:B------:R-:W-:Y:S05]  /*1020*/  @P0 BRA `(.L_x_502) ;  /* 0x0000000800c00947 */ /* 0x000fea0003800000 */
[----:B------:R-:W0:Y:S01]  /*1030*/  S2R R16, SR_TID.X ;  /* 0x0000000000107919 */ /* 0x000e220000002100 */
[----:B------:R-:W0:Y:S08]  /*1040*/  S2UR UR8, SR_CTAID.X ;  /* 0x00000000000879c3 */ /* 0x000e300000002500 */
[----:B------:R-:W0:Y:S02]  /*1050*/  LDC R17, c[0x0][0x360] ;  /* 0x0000d800ff117b82 */ /* 0x000e240000000800 */
[----:B0-----:R-:W-:-:S04]  /*1060*/  IMAD R17, R17, UR8, R16 ;  /* 0x0000000811117c24 */ /* 0x001fc8000f8e0210 */
[----:B------:R-:W-:-:S07]  /*1070*/  IMAD.IADD R20, R22, 0x1, -R17 ;  /* 0x0000000116147824 */ /* 0x000fce00078e0a11 */
.L_x_519:
[----:B------:R-:W-:Y:S01]  /*1080*/  ISETP.NE.AND P0, PT, R20, RZ, PT ;  /* 0x000000ff1400720c */ /* 0x000fe20003f05270 */
[C---:B------:R-:W-:Y:S01]  /*1090*/  VIADD R26, R22.reuse, 0x3 ;  /* 0x00000003161a7836 */ /* 0x040fe20000000000 */
[C---:B------:R-:W-:Y:S01]  /*10a0*/  IADD3 R16, PT, PT, R22.reuse, 0x1, RZ ;  /* 0x0000000116107810 */ /* 0x040fe20007ffe0ff */
[----:B------:R-:W-:Y:S01]  /*10b0*/  BSSY.RECONVERGENT B1, `(.L_x_511) ;  /* 0x000002b000017945 */ /* 0x000fe20003800200 */
[----:B------:R-:W-:Y:S02]  /*10c0*/  IADD3 R24, PT, PT, R22, 0x2, RZ ;  /* 0x0000000216187810 */ /* 0x000fe40007ffe0ff */
[-C--:B------:R-:W-:Y:S02]  /*10d0*/  ISETP.NE.AND P3, PT, R16, R19.reuse, PT ;  /* 0x000000131000720c */ /* 0x080fe40003f65270 */
[-C--:B------:R-:W-:Y:S02]  /*10e0*/  ISETP.NE.AND P2, PT, R24, R19.reuse, PT ;  /* 0x000000131800720c */ /* 0x080fe40003f45270 */
[----:B------:R-:W-:-:S03]  /*10f0*/  ISETP.NE.AND P1, PT, R26, R19, PT ;  /* 0x000000131a00720c */ /* 0x000fc60003f25270 */
[----:B------:R-:W-:Y:S10]  /*1100*/  @!P0 BRA `(.L_x_512) ;  /* 0x0000000000948947 */ /* 0x000ff40003800000 */
        /* <DEDUP_REMOVED lines=25> */
[----:B------:R-:W-:Y:S01]  /*12a0*/  @!P4 IADD3 R8, PT, PT, R8, 0x1, RZ ;  /* 0x000000010808c810 */ /* 0x000fe20007ffe0ff */
[----:B------:R-:W-:-:S06]  /*12b0*/  @!P4 FADD R6, R6, R25 ;  /* 0x000000190606c221 */ /* 0x000fcc0000000000 */
        /* <DEDUP_REMOVED lines=10> */
.L_x_512:
[----:B------:R-:W-:Y:S05]  /*1360*/  BSYNC.RECONVERGENT B1 ;  /* 0x0000000000017941 */ /* 0x000fea0003800200 */
.L_x_511:
[----:B------:R-:W-:Y:S04]  /*1370*/  BSSY.RECONVERGENT B1, `(.L_x_513) ;  /* 0x0000027000017945 */ /* 0x000fe80003800200 */
        /* <DEDUP_REMOVED lines=24> */
[----:B------:R-:W-:Y:S02]  /*1500*/  @!P3 VIADD R9, R9, 0x1 ;  /* 0x000000010909b836 */ /* 0x000fe40000000000 */
[----:B------:R-:W-:Y:S01]  /*1510*/  @!P3 FADD R7, R7, R24 ;  /* 0x000000180707b221 */ /* 0x000fe20000000000 */
[----:B------:R-:W-:Y:S01]  /*1520*/  @!P3 IADD3 R8, PT, PT, R8, 0x1, RZ ;  /* 0x000000010808b810 */ /* 0x000fe20007ffe0ff */
        /* <DEDUP_REMOVED lines=11> */
.L_x_514:
[----:B------:R-:W-:Y:S05]  /*15e0*/  BSYNC.RECONVERGENT B1 ;  /* 0x0000000000017941 */ /* 0x000fea0003800200 */
.L_x_513:
        /* <DEDUP_REMOVED lines=39> */
.L_x_516:
[----:B------:R-:W-:Y:S05]  /*1860*/  BSYNC.RECONVERGENT B1 ;  /* 0x0000000000017941 */ /* 0x000fea0003800200 */
.L_x_515:
        /* <DEDUP_REMOVED lines=39> */
.L_x_518:
[----:B------:R-:W-:Y:S05]  /*1ae0*/  BSYNC.RECONVERGENT B1 ;  /* 0x0000000000017941 */ /* 0x000fea0003800200 */
.L_x_517:
[----:B------:R-:W-:Y:S01]  /*1af0*/  VIADD R22, R22, 0x4 ;  /* 0x0000000416167836 */ /* 0x000fe20000000000 */
[----:B------:R-:W-:-:S04]  /*1b00*/  IADD3 R20, PT, PT, R20, 0x4, RZ ;  /* 0x0000000414147810 */ /* 0x000fc80007ffe0ff */
[----:B------:R-:W-:-:S13]  /*1b10*/  ISETP.NE.AND P0, PT, R22, R13, PT ;  /* 0x0000000d1600720c */ /* 0x000fda0003f05270 */
[----:B------:R-:W-:Y:S05]  /*1b20*/  @P0 BRA `(.L_x_519) ;  /* 0xfffffff400540947 */ /* 0x000fea000383ffff */
.L_x_502:
[----:B------:R-:W-:Y:S05]  /*1b30*/  BSYNC.RECONVERGENT B0 ;  /* 0x0000000000007941 */ /* 0x000fea0003800200 */
.L_x_501:
[----:B------:R-:W-:Y:S05]  /*1b40*/  BRA.U UP1, `(.L_x_520) ;  /* 0xffffffe901787547 */ /* 0x000fea000b83ffff */
[----:B------:R-:W-:Y:S05]  /*1b50*/  BRA.U UP0, `(.L_x_521) ;  /* 0xffffffe900087547 */ /* 0x000fea000b83ffff */
[----:B------:R-:W-:Y:S01]  /*1b60*/  ISETP.GE.AND P0, PT, R9, 0x1, PT ;  /* 0x000000010900780c */ /* 0x000fe20003f06270 */
[----:B------:R-:W-:Y:S01]  /*1b70*/  BSSY.RECONVERGENT B0, `(.L_x_522) ;  /* 0x0000016000007945 */ /* 0x000fe20003800200 */
[----:B------:R-:W-:Y:S02]  /*1b80*/  HFMA2 R11, -RZ, RZ, 0, 0 ;  /* 0x00000000ff0b7431 */ /* 0x000fe400000001ff */
[----:B------:R-:W-:-:S09]  /*1b90*/  IMAD.MOV.U32 R12, RZ, RZ, RZ ;  /* 0x000000ffff0c7224 */ /* 0x000fd200078e00ff */
[----:B------:R-:W-:Y:S05]  /*1ba0*/  @!P0 BRA `(.L_x_523) ;  /* 0x0000000000488947 */ /* 0x000fea0003800000 */
[----:B------:R-:W-:Y:S01]  /*1bb0*/  I2FP.F32.U32 R11, R9 ;  /* 0x00000009000b7245 */ /* 0x000fe20000201000 */
[----:B------:R-:W-:Y:S03]  /*1bc0*/  BSSY.RECONVERGENT B1, `(.L_x_524) ;  /* 0x000000e000017945 */ /* 0x000fe60003800200 */
[----:B------:R-:W-:-:S04]  /*1bd0*/  IADD3 R9, PT, PT, R11, 0x1800000, RZ ;  /* 0x018000000b097810 */ /* 0x000fc80007ffe0ff */
[----:B------:R-:W-:-:S04]  /*1be0*/  LOP3.LUT R9, R9, 0x7f800000, RZ, 0xc0, !PT ;  /* 0x7f80000009097812 */ /* 0x000fc800078ec0ff */
[----:B------:R-:W-:-:S13]  /*1bf0*/  ISETP.GT.U32.AND P0, PT, R9, 0x1ffffff, PT ;  /* 0x01ffffff0900780c */ /* 0x000fda0003f04070 */
[----:B------:R-:W-:Y:S05]  /*1c00*/  @P0 BRA `(.L_x_525) ;  /* 0x0000000000140947 */ /* 0x000fea0003800000 */
[----:B------:R-:W-:Y:S02]  /*1c10*/  MOV R9, R11 ;  /* 0x0000000b00097202 */ /* 0x000fe40000000f00 */
[----:B------:R-:W-:-:S07]  /*1c20*/  MOV R16, 0x1c40 ;  /* 0x00001c4000107802 */ /* 0x000fce0000000f00 */
[----:B-----5:R-:W-:Y:S05]  /*1c30*/  CALL.REL.NOINC `($__internal_0_$__cuda_sm20_rcp_rn_f32_slowpath) ;  /* 0x0000000c00347944 */ /* 0x020fea0003c00000 */
[----:B------:R-:W-:Y:S01]  /*1c40*/  IMAD.MOV.U32 R12, RZ, RZ, R13 ;  /* 0x000000ffff0c7224 */ /* 0x000fe200078e000d */
[----:B------:R-:W-:Y:S06]  /*1c50*/  BRA `(.L_x_526) ;  /* 0x0000000000107947 */ /* 0x000fec0003800000 */
.L_x_525:
[----:B------:R-:W0:Y:S02]  /*1c60*/  MUFU.RCP R12, R11 ;  /* 0x0000000b000c7308 */ /* 0x000e240000001000 */
[----:B0-----:R-:W-:-:S04]  /*1c70*/  FFMA R9, R11, R12, -1 ;  /* 0xbf8000000b097423 */ /* 0x001fc8000000000c */
[----:B------:R-:W-:-:S04]  /*1c80*/  FADD.FTZ R9, -R9, -RZ ;  /* 0x800000ff09097221 */ /* 0x000fc80000010100 */
[----:B------:R-:W-:-:S07]  /*1c90*/  FFMA R12, R12, R9, R12 ;  /* 0x000000090c0c7223 */ /* 0x000fce000000000c */
.L_x_526:
[----:B------:R-:W-:Y:S05]  /*1ca0*/  BSYNC.RECONVERGENT B1 ;  /* 0x0000000000017941 */ /* 0x000fea0003800200 */
.L_x_524:
[-C--:B-----5:R-:W-:Y:S01]  /*1cb0*/  FFMA R11, R5, R12.reuse, -R14 ;  /* 0x0000000c050b7223 */ /* 0x0a0fe2000000080e */
[----:B------:R-:W-:-:S07]  /*1cc0*/  FFMA R12, R18, R12, -R15 ;  /* 0x0000000c120c7223 */ /* 0x000fce000000080f */
.L_x_523:
[----:B------:R-:W-:Y:S05]  /*1cd0*/  BSYNC.RECONVERGENT B0 ;  /* 0x0000000000007941 */ /* 0x000fea0003800200 */
.L_x_522:
[----:B------:R-:W-:Y:S01]  /*1ce0*/  ISETP.GE.AND P0, PT, R8, 0x1, PT ;  /* 0x000000010800780c */ /* 0x000fe20003f06270 */
[----:B------:R-:W-:Y:S01]  /*1cf0*/  BSSY.RECONVERGENT B0, `(.L_x_527) ;  /* 0x000001e000007945 */ /* 0x000fe20003800200 */
[----:B------:R-:W-:Y:S01]  /*1d00*/  HFMA2 R5, -RZ, RZ, 0, 0 ;  /* 0x00000000ff057431 */ /* 0x000fe200000001ff */
[----:B------:R-:W-:-:S10]  /*1d10*/  MOV R9, RZ ;  /* 0x000000ff00097202 */ /* 0x000fd40000000f00 */
[----:B------:R-:W-:Y:S05]  /*1d20*/  @!P0 BRA `(.L_x_528) ;  /* 0x0000000000688947 */ /* 0x000fea0003800000 */
[----:B------:R-:W-:Y:S01]  /*1d30*/  I2FP.F32.U32 R9, R8 ;  /* 0x0000000800097245 */ /* 0x000fe20000201000 */
[----:B------:R-:W-:Y:S03]  /*1d40*/  BSSY.RECONVERGENT B1, `(.L_x_529) ;  /* 0x000000d000017945 */ /* 0x000fe60003800200 */
[----:B------:R-:W-:-:S04]  /*1d50*/  IADD3 R5, PT, PT, R9, 0x1800000, RZ ;  /* 0x0180000009057810 */ /* 0x000fc80007ffe0ff */
[----:B------:R-:W-:-:S04]  /*1d60*/  LOP3.LUT R5, R5, 0x7f800000, RZ, 0xc0, !PT ;  /* 0x7f80000005057812 */ /* 0x000fc800078ec0ff */
[----:B------:R-:W-:-:S13]  /*1d70*/  ISETP.GT.U32.AND P0, PT, R5, 0x1ffffff, PT ;  /* 0x01ffffff0500780c */ /* 0x000fda0003f04070 */
[----:B------:R-:W-:Y:S05]  /*1d80*/  @P0 BRA `(.L_x_530) ;  /* 0x0000000000100947 */ /* 0x000fea0003800000 */
[----:B------:R-:W-:-:S07]  /*1d90*/  MOV R16, 0x1db0 ;  /* 0x00001db000107802 */ /* 0x000fce0000000f00 */
[----:B-----5:R-:W-:Y:S05]  /*1da0*/  CALL.REL.NOINC `($__internal_0_$__cuda_sm20_rcp_rn_f32_slowpath) ;  /* 0x0000000800d87944 */ /* 0x020fea0003c00000 */
[----:B------:R-:W-:Y:S01]  /*1db0*/  IMAD.MOV.U32 R5, RZ, RZ, R13 ;  /* 0x000000ffff057224 */ /* 0x000fe200078e000d */
[----:B------:R-:W-:Y:S06]  /*1dc0*/  BRA `(.L_x_531) ;  /* 0x0000000000107947 */ /* 0x000fec0003800000 */
.L_x_530:
[----:B------:R-:W0:Y:S02]  /*1dd0*/  MUFU.RCP R5, R9 ;  /* 0x0000000900057308 */ /* 0x000e240000001000 */
[----:B0-----:R-:W-:-:S04]  /*1de0*/  FFMA R8, R9, R5, -1 ;  /* 0xbf80000009087423 */ /* 0x001fc80000000005 */
[----:B------:R-:W-:-:S04]  /*1df0*/  FADD.FTZ R8, -R8, -RZ ;  /* 0x800000ff08087221 */ /* 0x000fc80000010100 */
[----:B------:R-:W-:-:S07]  /*1e00*/  FFMA R5, R5, R8, R5 ;  /* 0x0000000805057223 */ /* 0x000fce0000000005 */
.L_x_531:
[----:B------:R-:W-:Y:S05]  /*1e10*/  BSYNC.RECONVERGENT B1 ;  /* 0x0000000000017941 */ /* 0x000fea0003800200 */
.L_x_529:
[-C--:B------:R-:W-:Y:S01]  /*1e20*/  FFMA R7, R7, R5.reuse, -R2 ;  /* 0x0000000507077223 */ /* 0x080fe20000000802 */
[----:B------:R-:W-:-:S04]  /*1e30*/  FFMA R9, R6, R5, -R3 ;  /* 0x0000000506097223 */ /* 0x000fc80000000803 */
[----:B------:R-:W-:Y:S02]  /*1e40*/  FSETP.GT.AND P0, PT, R7, 200, PT ;  /* 0x434800000700780b */ /* 0x000fe40003f04000 */
[----:B------:R-:W-:-:S11]  /*1e50*/  FSETP.GT.AND P1, PT, R9, 200, PT ;  /* 0x434800000900780b */ /* 0x000fd60003f24000 */
[----:B------:R-:W-:Y:S02]  /*1e60*/  @P0 FADD R7, R7, -400 ;  /* 0xc3c8000007070421 */ /* 0x000fe40000000000 */
[----:B------:R-:W-:-:S03]  /*1e70*/  @P1 FADD R9, R9, -400 ;  /* 0xc3c8000009091421 */ /* 0x000fc60000000000 */
[----:B------:R-:W-:Y:S02]  /*1e80*/  FSETP.GEU.AND P0, PT, R7, -200, PT ;  /* 0xc34800000700780b */ /* 0x000fe40003f0e000 */
[----:B------:R-:W-:-:S11]  /*1e90*/  FSETP.GEU.AND P1, PT, R9, -200, PT ;  /* 0xc34800000900780b */ /* 0x000fd60003f2e000 */
[----:B------:R-:W-:Y:S02]  /*1ea0*/  @!P0 FADD R7, R7, 400 ;  /* 0x43c8000007078421 */ /* 0x000fe40000000000 */
[----:B------:R-:W-:-:S03]  /*1eb0*/  @!P1 FADD R9, R9, 400 ;  /* 0x43c8000009099421 */ /* 0x000fc60000000000 */
[----:B------:R-:W-:-:S07]  /*1ec0*/  MOV R5, R7 ;  /* 0x0000000700057202 */ /* 0x000fce0000000f00 */
.L_x_528:
[----:B------:R-:W-:Y:S05]  /*1ed0*/  BSYNC.RECONVERGENT B0 ;  /* 0x0000000000007941 */ /* 0x000fea0003800200 */
.L_x_527:
[----:B------:R-:W-:Y:S01]  /*1ee0*/  FADD R12, RZ, R12 ;  /* 0x0000000cff0c7221 */ /* 0x000fe20000000000 */
[----:B------:R-:W-:Y:S01]  /*1ef0*/  FADD R6, RZ, R11 ;  /* 0x0000000bff067221 */ /* 0x000fe20000000000 */
[----:B------:R-:W-:Y:S01]  /*1f00*/  PLOP3.LUT P0, PT, PT, PT, PT, 0x80, 0x8 ;  /* 0x000000000008781c */ /* 0x000fe20003f0f070 */
[----:B------:R-:W-:Y:S01]  /*1f10*/  BSSY.RECONVERGENT B0, `(.L_x_532) ;  /* 0x0000056000007945 */ /* 0x000fe20003800200 */
[----:B------:R-:W-:Y:S01]  /*1f20*/  FFMA R9, R9, 0.5, R12 ;  /* 0x3f00000009097823 */ /* 0x000fe2000000000c */
[----:B------:R-:W-:-:S03]  /*1f30*/  FFMA R5, R5, 0.5, R6 ;  /* 0x3f00000005057823 */ /* 0x000fc60000000006 */
[----:B------:R-:W-:Y:S01]  /*1f40*/  FFMA R6, R0, 1.5, R9 ;  /* 0x3fc0000000067823 */ /* 0x000fe20000000009 */
[----:B------:R-:W-:-:S03]  /*1f50*/  FFMA R5, R4, 1.5, R5 ;  /* 0x3fc0000004057823 */ /* 0x000fc60000000005 */
[----:B------:R-:W-:-:S04]  /*1f60*/  FMUL R0, R6, R6 ;  /* 0x0000000606007220 */ /* 0x000fc80000400000 */
[----:B------:R-:W-:-:S05]  /*1f70*/  FFMA R0, R5, R5, R0 ;  /* 0x0000000505007223 */ /* 0x000fca0000000000 */
[----:B------:R-:W-:-:S13]  /*1f80*/  FSETP.GT.AND P1, PT, R0, 2500, PT ;  /* 0x451c40000000780b */ /* 0x000fda0003f24000 */
[----:B------:R-:W-:-:S04]  /*1f90*/  @P1 FSETP.GEU.AND P2, PT, |R0|, 1.175494350822287508e-38, PT ;  /* 0x008000000000180b */ /* 0x000fc80003f4e200 */
[----:B------:R-:W-:-:S13]  /*1fa0*/  @P1 PLOP3.LUT P0, PT, P2, PT, PT, 0x80, 0x8 ;  /* 0x000000000008181c */ /* 0x000fda000170f070 */
[----:B------:R-:W-:-:S04]  /*1fb0*/  @!P0 FMUL R0, R0, 16777216 ;  /* 0x4b80000000008820 */ /* 0x000fc80000400000 */
[----:B------:R-:W0:Y:S02]  /*1fc0*/  @P1 MUFU.RSQ R4, R0 ;  /* 0x0000000000041308 */ /* 0x000e240000001400 */
[----:B0-----:R-:W-:Y:S01]  /*1fd0*/  @!P0 FMUL R4, R4, 4096 ;  /* 0x4580000004048820 */ /* 0x001fe20000400000 */
[----:B------:R-:W-:-:S03]  /*1fe0*/  PLOP3.LUT P0, PT, PT, PT, PT, 0x80, 0x8 ;  /* 0x000000000008781c */ /* 0x000fc60003f0f070 */
[----:B------:R-:W-:-:S04]  /*1ff0*/  @P1 FMUL R4, R4, 50 ;  /* 0x4248000004041820 */ /* 0x000fc80000400000 */
[-C--:B------:R-:W-:Y:S01]  /*2000*/  @P1 FMUL R6, R6, R4.reuse ;  /* 0x0000000406061220 */ /* 0x080fe20000400000 */
[----:B------:R-:W-:-:S03]  /*2010*/  @P1 FMUL R5, R5, R4 ;  /* 0x0000000405051220 */ /* 0x000fc60000400000 */
[----:B-----5:R-:W-:Y:S01]  /*2020*/  FFMA R15, R6, 0.0099999997764825820923, R15 ;  /* 0x3c23d70a060f7823 */ /* 0x020fe2000000000f */
[----:B------:R-:W-:-:S03]  /*2030*/  FFMA R14, R5, 0.0099999997764825820923, R14 ;  /* 0x3c23d70a050e7823 */ /* 0x000fc6000000000e */
[----:B------:R-:W-:-:S04]  /*2040*/  FMUL R5, R15, R15 ;  /* 0x0000000f0f057220 */ /* 0x000fc80000400000 */
[----:B------:R-:W-:-:S05]  /*2050*/  FFMA R5, R14, R14, R5 ;  /* 0x0000000e0e057223 */ /* 0x000fca0000000005 */
[----:B------:R-:W-:-:S13]  /*2060*/  FSETP.GT.AND P1, PT, R5, 400, PT ;  /* 0x43c800000500780b */ /* 0x000fda0003f24000 */
[----:B------:R-:W-:-:S04]  /*2070*/  @P1 FSETP.GEU.AND P2, PT, |R5|, 1.175494350822287508e-38, PT ;  /* 0x008000000500180b */ /* 0x000fc80003f4e200 */
[----:B------:R-:W-:-:S13]  /*2080*/  @P1 PLOP3.LUT P0, PT, P2, PT, PT, 0x80, 0x8 ;  /* 0x000000000008181c */ /* 0x000fda000170f070 */
[----:B------:R-:W-:-:S04]  /*2090*/  @!P0 FMUL R5, R5, 16777216 ;  /* 0x4b80000005058820 */ /* 0x000fc80000400000 */
[----:B------:R-:W0:Y:S02]  /*20a0*/  @P1 MUFU.RSQ R0, R5 ;  /* 0x0000000500001308 */ /* 0x000e240000001400 */
[----:B0-----:R-:W-:-:S04]  /*20b0*/  @!P0 FMUL R0, R0, 4096 ;  /* 0x4580000000008820 */ /* 0x001fc80000400000 */
[----:B------:R-:W-:-:S04]  /*20c0*/  @P1 FMUL R0, R0, 20 ;  /* 0x41a0000000001820 */ /* 0x000fc80000400000 */
[-C--:B------:R-:W-:Y:S01]  /*20d0*/  @P1 FMUL R14, R14, R0.reuse ;  /* 0x000000000e0e1220 */ /* 0x080fe20000400000 */
[----:B------:R-:W-:-:S03]  /*20e0*/  @P1 FMUL R15, R15, R0 ;  /* 0x000000000f0f1220 */ /* 0x000fc60000400000 */
[----:B------:R-:W-:Y:S01]  /*20f0*/  FFMA R2, R14, 0.0099999997764825820923, R2 ;  /* 0x3c23d70a0e027823 */ /* 0x000fe20000000002 */
[----:B------:R-:W-:-:S03]  /*2100*/  FFMA R3, R15, 0.0099999997764825820923, R3 ;  /* 0x3c23d70a0f037823 */ /* 0x000fc60000000003 */
[C---:B------:R-:W-:Y:S01]  /*2110*/  FADD R7, |R2|.reuse, -RZ ;  /* 0x800000ff02077221 */ /* 0x040fe20000000200 */
[----:B------:R-:W-:-:S13]  /*2120*/  FSETP.GEU.AND P0, PT, |R2|, 400, PT ;  /* 0x43c800000200780b */ /* 0x000fda0003f0e200 */
[----:B------:R-:W-:Y:S05]  /*2130*/  @!P0 BRA `(.L_x_533) ;  /* 0x0000000000cc8947 */ /* 0x000fea0003800000 */
[----:B------:R-:W-:-:S13]  /*2140*/  FSETP.GTU.AND P0, PT, R7, 3.35544320000000000000e+09, PT ;  /* 0x4f4800000700780b */ /* 0x000fda0003f0c000 */
[----:B------:R-:W-:Y:S05]  /*2150*/  @P0 BRA `(.L_x_534) ;  /* 0x00000000005c0947 */ /* 0x000fea0003800000 */
[----:B------:R-:W-:Y:S01]  /*2160*/  FMUL R0, R7, 0.0024999999441206455231 ;  /* 0x3b23d70a07007820 */ /* 0x000fe20000400000 */
[----:B------:R-:W-:Y:S05]  /*2170*/  BSSY.RECONVERGENT B1, `(.L_x_535) ;  /* 0x0000013000017945 */ /* 0x000fea0003800200 */
[----:B------:R-:W0:Y:S02]  /*2180*/  FRND.TRUNC R0, R0 ;  /* 0x0000000000007307 */ /* 0x000e24000020d000 */
[----:B0-----:R-:W-:-:S05]  /*2190*/  FFMA R5, R0, -400, R7 ;  /* 0xc3c8000000057823 */ /* 0x001fca0000000007 */
[----:B------:R-:W-:-:S13]  /*21a0*/  ISETP.GE.U32.AND P0, PT, R5, 0x43c80000, PT ;  /* 0x43c800000500780c */ /* 0x000fda0003f06070 */
[----:B------:R-:W-:Y:S05]  /*21b0*/  @!P0 BRA `(.L_x_536) ;  /* 0x0000000000388947 */ /* 0x000fea0003800000 */
[----:B------:R-:W-:-:S04]  /*21c0*/  ISETP.GE.U32.AND P0, PT, R5, -0x7fffffff, PT ;  /* 0x800000010500780c */ /* 0x000fc80003f06070 */
[----:B------:R-:W-:-:S09]  /*21d0*/  FSETP.GEU.OR P1, PT, R5, -400, !P0 ;  /* 0xc3c800000500780b */ /* 0x000fd2000472e400 */
[----:B------:R-:W-:-:S04]  /*21e0*/  @P0 FADD R4, R0, -1 ;  /* 0xbf80000000040421 */ /* 0x000fc80000000000 */
[----:B------:R-:W-:-:S05]  /*21f0*/  @!P1 FADD R4, R4, -1 ;  /* 0xbf80000004049421 */ /* 0x000fca0000000000 */
[----:B------:R-:W-:Y:S01]  /*2200*/  @P0 MOV R0, R4 ;  /* 0x0000000400000202 */ /* 0x000fe20000000f00 */
[----:B------:R-:W-:Y:S06]  /*2210*/  @P0 BRA `(.L_x_536) ;  /* 0x0000000000200947 */ /* 0x000fec0003800000 */
[----:B------:R-:W-:Y:S01]  /*2220*/  FSETP.GE.AND P0, PT, R5, 800, PT ;  /* 0x444800000500780b */ /* 0x000fe20003f06000 */
[----:B------:R-:W-:-:S12]  /*2230*/  FADD R0, R0, 1 ;  /* 0x3f80000000007421 */ /* 0x000fd80000000000 */
[----:B------:R-:W-:-:S05]  /*2240*/  @P0 MOV R4, 0x43c80000 ;  /* 0x43c8000000040802 */ /* 0x000fca0000000f00 */
[----:B------:R-:W-:-:S05]  /*2250*/  @P0 FFMA R4, R4, -3, R5 ;  /* 0xc040000004040823 */ /* 0x000fca0000000005 */
[----:B------:R-:W-:Y:S01]  /*2260*/  FSETP.GE.AND P1, PT, R4, RZ, P0 ;  /* 0x000000ff0400720b */ /* 0x000fe20000726000 */
[----:B------:R-:W-:-:S12]  /*2270*/  @P0 FADD R4, R0, 1 ;  /* 0x3f80000000040421 */ /* 0x000fd80000000000 */
[----:B------:R-:W-:-:S04]  /*2280*/  @P1 FADD R4, R4, 1 ;  /* 0x3f80000004041421 */ /* 0x000fc80000000000 */
[----:B------:R-:W-:-:S07]  /*2290*/  @P0 IMAD.MOV.U32 R0, RZ, RZ, R4 ;  /* 0x000000ffff000224 */ /* 0x000fce00078e0004 */
.L_x_536:
[----:B------:R-:W-:Y:S05]  /*22a0*/  BSYNC.RECONVERGENT B1 ;  /* 0x0000000000017941 */ /* 0x000fea0003800200 */
.L_x_535:
[----:B------:R-:W-:Y:S01]  /*22b0*/  FFMA R7, R0, -400, R7 ;  /* 0xc3c8000000077823 */ /* 0x000fe20000000007 */
[----:B------:R-:W-:Y:S06]  /*22c0*/  BRA `(.L_x_533) ;  /* 0x0000000000687947 */ /* 0x000fec0003800000 */
.L_x_534:
[C---:B------:R-:W-:Y:S01]  /*22d0*/  LOP3.LUT R0, R7.reuse, 0xff800000, RZ, 0xc0, !PT ;  /* 0xff80000007007812 */ /* 0x040fe200078ec0ff */
[----:B------:R-:W-:Y:S01]  /*22e0*/  BSSY.RECONVERGENT B1, `(.L_x_537) ;  /* 0x0000016000017945 */ /* 0x000fe20003800200 */
[C---:B------:R-:W-:Y:S02]  /*22f0*/  ISETP.GT.U32.AND P0, PT, R7.reuse, 0x7f7fffff, PT ;  /* 0x7f7fffff0700780c */ /* 0x040fe40003f04070 */
[----:B------:R-:W-:Y:S02]  /*2300*/  IADD3 R4, PT, PT, R0, -0x43800000, RZ ;  /* 0xbc80000000047810 */ /* 0x000fe40007ffe0ff */
[----:B------:R-:W-:Y:S02]  /*2310*/  LOP3.LUT R0, R7, 0x7fffff, RZ, 0xc0, !PT ;  /* 0x007fffff07007812 */ /* 0x000fe400078ec0ff */
[----:B------:R-:W-:Y:S02]  /*2320*/  ISETP.NE.AND P1, PT, R4, RZ, PT ;  /* 0x000000ff0400720c */ /* 0x000fe40003f25270 */
[----:B------:R-:W-:-:S02]  /*2330*/  MOV R8, 0x7fffffff ;  /* 0x7fffffff00087802 */ /* 0x000fc40000000f00 */
[----:B------:R-:W-:Y:S02]  /*2340*/  LOP3.LUT R0, R0, 0x3f800000, RZ, 0xfc, !PT ;  /* 0x3f80000000007812 */ /* 0x000fe400078efcff */
[----:B------:R-:W-:-:S07]  /*2350*/  FSEL R8, R8, 2.14748364800000000000e+09, P0 ;  /* 0x4f00000008087808 */ /* 0x000fce0000000000 */
[----:B------:R-:W-:Y:S05]  /*2360*/  @!P1 BRA `(.L_x_538) ;  /* 0x0000000000349947 */ /* 0x000fea0003800000 */
.L_x_539:
[----:B------:R-:W-:-:S04]  /*2370*/  VIMNMX.U32 R5, PT, PT, R4, 0xb800000, PT ;  /* 0x0b80000004057848 */ /* 0x000fc80003fe0000 */
[----:B------:R-:W-:Y:S01]  /*2380*/  IADD3 R0, PT, PT, R5, R0, RZ ;  /* 0x0000000005007210 */ /* 0x000fe20007ffe0ff */
[----:B------:R-:W-:-:S04]  /*2390*/  IMAD.IADD R4, R4, 0x1, -R5 ;  /* 0x0000000104047824 */ /* 0x000fc800078e0a05 */
[----:B------:R-:W-:Y:S01]  /*23a0*/  FMUL R7, R0, 0.63999998569488525391 ;  /* 0x3f23d70a00077820 */ /* 0x000fe20000400000 */
[----:B------:R-:W-:-:S03]  /*23b0*/  ISETP.NE.AND P1, PT, R4, RZ, PT ;  /* 0x000000ff0400720c */ /* 0x000fc60003f25270 */
[----:B------:R-:W-:-:S04]  /*23c0*/  FFMA R6, R7, -1.5625, R0 ;  /* 0xbfc8000007067823 */ /* 0x000fc80000000000 */
[----:B------:R-:W-:-:S04]  /*23d0*/  FFMA R7, R6, 0.63999998569488525391, R7 ;  /* 0x3f23d70a06077823 */ /* 0x000fc80000000007 */
[----:B------:R-:W-:-:S04]  /*23e0*/  FFMA R6, R7, -1.5625, R0 ;  /* 0xbfc8000007067823 */ /* 0x000fc80000000000 */
[----:B------:R-:W-:-:S04]  /*23f0*/  FFMA.RZ R6, R6, 0.63999998569488525391, R7 ;  /* 0x3f23d70a06067823 */ /* 0x000fc8000000c007 */
[----:B------:R-:W0:Y:S02]  /*2400*/  FRND.TRUNC R7, R6 ;  /* 0x0000000600077307 */ /* 0x000e24000020d000 */
[----:B0-----:R-:W-:-:S05]  /*2410*/  FFMA R0, R7, -1.5625, R0 ;  /* 0xbfc8000007007823 */ /* 0x001fca0000000000 */
[----:B------:R-:W-:-:S13]  /*2420*/  ISETP.NE.AND P0, PT, R0, RZ, PT ;  /* 0x000000ff0000720c */ /* 0x000fda0003f05270 */
[----:B------:R-:W-:Y:S05]  /*2430*/  @P0 BRA P1, `(.L_x_539) ;  /* 0xfffffffc00cc0947 */ /* 0x000fea000083ffff */
.L_x_538:
[----:B------:R-:W-:Y:S05]  /*2440*/  BSYNC.RECONVERGENT B1 ;  /* 0x0000000000017941 */ /* 0x000fea0003800200 */
.L_x_537:
[----:B------:R-:W-:-:S04]  /*2450*/  FMUL R7, R0, 1.1920928955078125e-07 ;  /* 0x3400000000077820 */ /* 0x000fc80000400000 */
[----:B------:R-:W-:-:S07]  /*2460*/  FMUL R7, R8, R7 ;  /* 0x0000000708077220 */ /* 0x000fce0000400000 */
.L_x_533:
[----:B------:R-:W-:Y:S05]  /*2470*/  BSYNC.RECONVERGENT B0 ;  /* 0x0000000000007941 */ /* 0x000fea0003800200 */
.L_x_532:
[----:B------:R-:W-:Y:S01]  /*2480*/  FSETP.GEU.AND P1, PT, |R3|, 400, PT ;  /* 0x43c800000300780b */ /* 0x000fe20003f2e200 */
[----:B------:R-:W-:Y:S01]  /*2490*/  BSSY.RECONVERGENT B0, `(.L_x_540) ;  /* 0x0000039000007945 */ /* 0x000fe20003800200 */
[----:B------:R-:W-:Y:S01]  /*24a0*/  FSETP.NAN.AND P0, PT, |R7|, |R7|, PT ;  /* 0x400000070700720b */ /* 0x000fe20003f08200 */
[----:B------:R-:W-:Y:S01]  /*24b0*/  FADD R0, |R3|, -RZ ;  /* 0x800000ff03007221 */ /* 0x000fe20000000200 */
[----:B------:R-:W-:-:S04]  /*24c0*/  LOP3.LUT R2, R7, 0x80000000, R2, 0xb8, !PT ;  /* 0x8000000007027812 */ /* 0x000fc800078eb802 */
[----:B------:R-:W-:-:S05]  /*24d0*/  FSEL R2, R7, R2, P0 ;  /* 0x0000000207027208 */ /* 0x000fca0000000000 */
[----:B------:R-:W-:Y:S05]  /*24e0*/  @!P1 BRA `(.L_x_541) ;  /* 0x0000000000cc9947 */ /* 0x000fea0003800000 */
[----:B------:R-:W-:-:S13]  /*24f0*/  FSETP.GTU.AND P0, PT, R0, 3.35544320000000000000e+09, PT ;  /* 0x4f4800000000780b */ /* 0x000fda0003f0c000 */
[----:B------:R-:W-:Y:S05]  /*2500*/  @P0 BRA `(.L_x_542) ;  /* 0x00000000005c0947 */ /* 0x000fea0003800000 */
[----:B------:R-:W-:Y:S01]  /*2510*/  FMUL R4, R0, 0.0024999999441206455231 ;  /* 0x3b23d70a00047820 */ /* 0x000fe20000400000 */
[----:B------:R-:W-:Y:S03]  /*2520*/  BSSY.RECONVERGENT B1, `(.L_x_543) ;  /* 0x0000013000017945 */ /* 0x000fe60003800200 */
        /* <DEDUP_REMOVED lines=16> */
[----:B------:R-:W-:-:S05]  /*2630*/  @P1 FADD R4, R4, 1 ;  /* 0x3f80000004041421 */ /* 0x000fca0000000000 */
[----:B------:R-:W-:-:S07]  /*2640*/  @P0 MOV R5, R4 ;  /* 0x0000000400050202 */ /* 0x000fce0000000f00 */
.L_x_544:
[----:B------:R-:W-:Y:S05]  /*2650*/  BSYNC.RECONVERGENT B1 ;  /* 0x0000000000017941 */ /* 0x000fea0003800200 */
.L_x_543:
[----:B------:R-:W-:Y:S01]  /*2660*/  FFMA R0, R5, -400, R0 ;  /* 0xc3c8000005007823 */ /* 0x000fe20000000000 */
[----:B------:R-:W-:Y:S06]  /*2670*/  BRA `(.L_x_541) ;  /* 0x0000000000687947 */ /* 0x000fec0003800000 */
.L_x_542:
[C---:B------:R-:W-:Y:S01]  /*2680*/  LOP3.LUT R4, R0.reuse, 0xff800000, RZ, 0xc0, !PT ;  /* 0xff80000000047812 */ /* 0x040fe200078ec0ff */
[----:B------:R-:W-:Y:S01]  /*2690*/  BSSY.RECONVERGENT B1, `(.L_x_545) ;  /* 0x0000016000017945 */ /* 0x000fe20003800200 */
[----:B------:R-:W-:Y:S02]  /*26a0*/  ISETP.GT.U32.AND P0, PT, R0, 0x7f7fffff, PT ;  /* 0x7f7fffff0000780c */ /* 0x000fe40003f04070 */
[----:B------:R-:W-:Y:S01]  /*26b0*/  MOV R8, 0x7fffffff ;  /* 0x7fffffff00087802 */ /* 0x000fe20000000f00 */
[----:B------:R-:W-:Y:S01]  /*26c0*/  VIADD R5, R4, 0xbc800000 ;  /* 0xbc80000004057836 */ /* 0x000fe20000000000 */
[----:B------:R-:W-:Y:S02]  /*26d0*/  LOP3.LUT R4, R0, 0x7fffff, RZ, 0xc0, !PT ;  /* 0x007fffff00047812 */ /* 0x000fe400078ec0ff */
[----:B------:R-:W-:Y:S02]  /*26e0*/  FSEL R8, R8, 2.14748364800000000000e+09, P0 ;  /* 0x4f00000008087808 */ /* 0x000fe40000000000 */
[----:B------:R-:W-:-:S02]  /*26f0*/  ISETP.NE.AND P1, PT, R5, RZ, PT ;  /* 0x000000ff0500720c */ /* 0x000fc40003f25270 */
[----:B------:R-:W-:-:S11]  /*2700*/  LOP3.LUT R4, R4, 0x3f800000, RZ, 0xfc, !PT ;  /* 0x3f80000004047812 */ /* 0x000fd600078efcff */
[----:B------:R-:W-:Y:S05]  /*2710*/  @!P1 BRA `(.L_x_546) ;  /* 0x0000000000349947 */ /* 0x000fea0003800000 */
.L_x_547:
[----:B------:R-:W-:-:S04]  /*2720*/  VIMNMX.U32 R0, PT, PT, R5, 0xb800000, PT ;  /* 0x0b80000005007848 */ /* 0x000fc80003fe0000 */
[C---:B------:R-:W-:Y:S02]  /*2730*/  IADD3 R4, PT, PT, R0.reuse, R4, RZ ;  /* 0x0000000400047210 */ /* 0x040fe40007ffe0ff */
[----:B------:R-:W-:-:S03]  /*2740*/  IADD3 R5, PT, PT, -R0, R5, RZ ;  /* 0x0000000500057210 */ /* 0x000fc60007ffe1ff */
        /* <DEDUP_REMOVED lines=10> */
.L_x_546:
[----:B------:R-:W-:Y:S05]  /*27f0*/  BSYNC.RECONVERGENT B1 ;  /* 0x0000000000017941 */ /* 0x000fea0003800200 */
.L_x_545:
[----:B------:R-:W-:-:S04]  /*2800*/  FMUL R5, R4, 1.1920928955078125e-07 ;  /* 0x3400000004057820 */ /* 0x000fc80000400000 */
[----:B------:R-:W-:-:S07]  /*2810*/  FMUL R0, R8, R5 ;  /* 0x0000000508007220 */ /* 0x000fce0000400000 */
.L_x_541:
[----:B------:R-:W-:Y:S05]  /*2820*/  BSYNC.RECONVERGENT B0 ;  /* 0x0000000000007941 */ /* 0x000fea0003800200 */
.L_x_540:
[----:B------:R-:W0:Y:S01]  /*2830*/  LDC.64 R4, c[0x0][0x390] ;  /* 0x0000e400ff047b82 */ /* 0x000e220000000a00 */
[C---:B------:R-:W-:Y:S02]  /*2840*/  FSETP.NAN.AND P0, PT, |R0|.reuse, |R0|, PT ;  /* 0x400000000000720b */ /* 0x040fe40003f08200 */
[----:B------:R-:W-:Y:S02]  /*2850*/  LOP3.LUT R3, R0, 0x80000000, R3, 0xb8, !PT ;  /* 0x8000000000037812 */ /* 0x000fe400078eb803 */
[----:B------:R-:W-:Y:S02]  /*2860*/  FSETP.GEU.AND P1, PT, R2, RZ, PT ;  /* 0x000000ff0200720b */ /* 0x000fe40003f2e000 */
[----:B------:R-:W-:Y:S01]  /*2870*/  FSEL R3, R0, R3, P0 ;  /* 0x0000000300037208 */ /* 0x000fe20000000000 */
[----:B------:R-:W1:Y:S03]  /*2880*/  LDC.64 R6, c[0x0][0x398] ;  /* 0x0000e600ff067b82 */ /* 0x000e660000000a00 */
[----:B------:R-:W-:-:S07]  /*2890*/  FSETP.GEU.AND P0, PT, R3, RZ, PT ;  /* 0x000000ff0300720b */ /* 0x000fce0003f0e000 */
[----:B------:R-:W-:Y:S01]  /*28a0*/  @!P1 FADD R2, R2, 400 ;  /* 0x43c8000002029421 */ /* 0x000fe20000000000 */
[----:B0-----:R-:W-:-:S05]  /*28b0*/  IMAD.WIDE R4, R19, 0x8, R4 ;  /* 0x0000000813047825 */ /* 0x001fca00078e0204 */
[----:B------:R-:W-:-:S05]  /*28c0*/  @!P0 FADD R3, R3, 400 ;  /* 0x43c8000003038421 */ /* 0x000fca0000000000 */
[----:B------:R-:W-:Y:S01]  /*28d0*/  STG.E.64 desc[UR6][R4.64], R2 ;  /* 0x0000000204007986 */ /* 0x000fe2000c101b06 */
[----:B-1----:R-:W-:-:S05]  /*28e0*/  IMAD.WIDE R6, R19, 0x8, R6 ;  /* 0x0000000813067825 */ /* 0x002fca00078e0206 */
[----:B------:R-:W-:Y:S01]  /*28f0*/  STG.E.64 desc[UR6][R6.64], R14 ;  /* 0x0000000e06007986 */ /* 0x000fe2000c101b06 */
[----:B------:R-:W-:Y:S05]  /*2900*/  EXIT ;  /* 0x000000000000794d */ /* 0x000fea0003800000 */
        .weak           $__internal_0_$__cuda_sm20_rcp_rn_f32_slowpath
        .type           $__internal_0_$__cuda_sm20_rcp_rn_f32_slowpath,@function
        .size           $__internal_0_$__cuda_sm20_rcp_rn_f32_slowpath,($__internal_1_$__cuda_sm3x_div_rn_noftz_f32_slowpath - $__internal_0_$__cuda_sm20_rcp_rn_f32_slowpath)
$__internal_0_$__cuda_sm20_rcp_rn_f32_slowpath:
[----:B------:R-:W-:Y:S01]  /*2910*/  IMAD.SHL.U32 R10, R9, 0x2, RZ ;  /* 0x00000002090a7824 */ /* 0x000fe200078e00ff */
[----:B------:R-:W-:Y:S04]  /*2920*/  BSSY.RECONVERGENT B2, `(.L_x_548) ;  /* 0x0000030000027945 */ /* 0x000fe80003800200 */
[----:B------:R-:W-:-:S04]  /*2930*/  SHF.R.U32.HI R10, RZ, 0x18, R10 ;  /* 0x00000018ff0a7819 */ /* 0x000fc8000001160a */
[----:B------:R-:W-:-:S13]  /*2940*/  ISETP.NE.U32.AND P0, PT, R10, RZ, PT ;  /* 0x000000ff0a00720c */ /* 0x000fda0003f05070 */
[----:B------:R-:W-:Y:S05]  /*2950*/  @P0 BRA `(.L_x_549) ;  /* 0x0000000000280947 */ /* 0x000fea0003800000 */
[----:B------:R-:W-:-:S04]  /*2960*/  SHF.L.U32 R10, R9, 0x1, RZ ;  /* 0x00000001090a7819 */ /* 0x000fc800000006ff */
[----:B------:R-:W-:-:S13]  /*2970*/  ISETP.NE.AND P0, PT, R10, RZ, PT ;  /* 0x000000ff0a00720c */ /* 0x000fda0003f05270 */
[----:B------:R-:W-:Y:S01]  /*2980*/  @P0 FFMA R17, R9, 1.84467440737095516160e+19, RZ ;  /* 0x5f80000009110823 */ /* 0x000fe200000000ff */
[----:B------:R-:W-:Y:S08]  /*2990*/  @!P0 MUFU.RCP R13, R9 ;  /* 0x00000009000d8308 */ /* 0x000ff00000001000 */
[----:B------:R-:W0:Y:S02]  /*29a0*/  @P0 MUFU.RCP R10, R17 ;  /* 0x00000011000a0308 */ /* 0x000e240000001000 */
[----:B0-----:R-:W-:-:S04]  /*29b0*/  @P0 FFMA R20, R17, R10, -1 ;  /* 0xbf80000011140423 */ /* 0x001fc8000000000a */
[----:B------:R-:W-:-:S04]  /*29c0*/  @P0 FADD.FTZ R21, -R20, -RZ ;  /* 0x800000ff14150221 */ /* 0x000fc80000010100 */
[----:B------:R-:W-:-:S04]  /*29d0*/  @P0 FFMA R10, R10, R21, R10 ;  /* 0x000000150a0a0223 */ /* 0x000fc8000000000a */
[----:B------:R-:W-:Y:S01]  /*29e0*/  @P0 FFMA R13, R10, 1.84467440737095516160e+19, RZ ;  /* 0x5f8000000a0d0823 */ /* 0x000fe200000000ff */
[----:B------:R-:W-:Y:S06]  /*29f0*/  BRA `(.L_x_550) ;  /* 0x0000000000887947 */ /* 0x000fec0003800000 */
.L_x_549:
[----:B------:R-:W-:-:S04]  /*2a00*/  IADD3 R13, PT, PT, R10, -0xfd, RZ ;  /* 0xffffff030a0d7810 */ /* 0x000fc80007ffe0ff */
[----:B------:R-:W-:-:S13]  /*2a10*/  ISETP.GT.U32.AND P0, PT, R13, 0x1, PT ;  /* 0x000000010d00780c */ /* 0x000fda0003f04070 */
[----:B------:R-:W-:Y:S05]  /*2a20*/  @P0 BRA `(.L_x_551) ;  /* 0x0000000000780947 */ /* 0x000fea0003800000 */
[----:B------:R-:W-:Y:S01]  /*2a30*/  LOP3.LUT R17, R9, 0x7fffff, RZ, 0xc0, !PT ;  /* 0x007fffff09117812 */ /* 0x000fe200078ec0ff */
[----:B------:R-:W-:-:S03]  /*2a40*/  HFMA2 R24, -RZ, RZ, 0, 1.78813934326171875e-07 ;  /* 0x00000003ff187431 */ /* 0x000fc600000001ff */
[----:B------:R-:W-:-:S04]  /*2a50*/  LOP3.LUT R17, R17, 0x3f800000, RZ, 0xfc, !PT ;  /* 0x3f80000011117812 */ /* 0x000fc800078efcff */
[----:B------:R-:W0:Y:S01]  /*2a60*/  MUFU.RCP R20, R17 ;  /* 0x0000001100147308 */ /* 0x000e220000001000 */
[----:B------:R-:W-:Y:S01]  /*2a70*/  SHF.L.U32 R23, R24, R13, RZ ;  /* 0x0000000d18177219 */ /* 0x000fe200000006ff */
[----:B0-----:R-:W-:-:S04]  /*2a80*/  FFMA R21, R17, R20, -1 ;  /* 0xbf80000011157423 */ /* 0x001fc80000000014 */
[----:B------:R-:W-:-:S04]  /*2a90*/  FADD.FTZ R21, -R21, -RZ ;  /* 0x800000ff15157221 */ /* 0x000fc80000010100 */
[CCC-:B------:R-:W-:Y:S01]  /*2aa0*/  FFMA.RM R22, R20.reuse, R21.reuse, R20.reuse ;  /* 0x0000001514167223 */ /* 0x1c0fe20000004014 */
[----:B------:R-:W-:-:S04]  /*2ab0*/  FFMA.RP R21, R20, R21, R20 ;  /* 0x0000001514157223 */ /* 0x000fc80000008014 */
[C---:B------:R-:W-:Y:S02]  /*2ac0*/  LOP3.LUT R20, R22.reuse, 0x7fffff, RZ, 0xc0, !PT ;  /* 0x007fffff16147812 */ /* 0x040fe400078ec0ff */
[----:B------:R-:W-:Y:S02]  /*2ad0*/  FSETP.NEU.FTZ.AND P0, PT, R22, R21, PT ;  /* 0x000000151600720b */ /* 0x000fe40003f1d000 */
[----:B------:R-:W-:Y:S02]  /*2ae0*/  LOP3.LUT R20, R20, 0x800000, RZ, 0xfc, !PT ;  /* 0x0080000014147812 */ /* 0x000fe400078efcff */
[----:B------:R-:W-:Y:S02]  /*2af0*/  SEL R21, RZ, 0xffffffff, !P0 ;  /* 0xffffffffff157807 */ /* 0x000fe40004000000 */
[----:B------:R-:W-:-:S03]  /*2b00*/  LOP3.LUT R22, R23, R20, RZ, 0xc0, !PT ;  /* 0x0000001417167212 */ /* 0x000fc600078ec0ff */
[----:B------:R-:W-:Y:S01]  /*2b10*/  IMAD.MOV R21, RZ, RZ, -R21 ;  /* 0x000000ffff157224 */ /* 0x000fe200078e0a15 */
[----:B------:R-:W-:-:S04]  /*2b20*/  SHF.R.U32.HI R22, RZ, R13, R22 ;  /* 0x0000000dff167219 */ /* 0x000fc80000011616 */
[----:B------:R-:W-:Y:S02]  /*2b30*/  LOP3.LUT P1, RZ, R21, R13, R20, 0xf8, !PT ;  /* 0x0000000d15ff7212 */ /* 0x000fe4000782f814 */
[C---:B------:R-:W-:Y:S02]  /*2b40*/  LOP3.LUT P0, RZ, R22.reuse, 0x1, RZ, 0xc0, !PT ;  /* 0x0000000116ff7812 */ /* 0x040fe4000780c0ff */
[----:B------:R-:W-:-:S04]  /*2b50*/  LOP3.LUT P2, RZ, R22, 0x2, RZ, 0xc0, !PT ;  /* 0x0000000216ff7812 */ /* 0x000fc8000784c0ff */
[----:B------:R-:W-:Y:S02]  /*2b60*/  PLOP3.LUT P0, PT, P0, P1, P2, 0xe0, 0x0 ;  /* 0x000000000000781c */ /* 0x000fe40000703c20 */
[----:B------:R-:W-:Y:S02]  /*2b70*/  LOP3.LUT P1, RZ, R9, 0x7fffff, RZ, 0xc0, !PT ;  /* 0x007fffff09ff7812 */ /* 0x000fe4000782c0ff */
[----:B------:R-:W-:-:S04]  /*2b80*/  SEL R13, RZ, 0x1, !P0 ;  /* 0x00000001ff0d7807 */ /* 0x000fc80004000000 */
[----:B------:R-:W-:-:S04]  /*2b90*/  IADD3 R13, PT, PT, -R13, RZ, RZ ;  /* 0x000000ff0d0d7210 */ /* 0x000fc80007ffe1ff */
[----:B------:R-:W-:Y:S02]  /*2ba0*/  ISETP.GE.AND P0, PT, R13, RZ, PT ;  /* 0x000000ff0d00720c */ /* 0x000fe40003f06270 */
[----:B------:R-:W-:-:S04]  /*2bb0*/  IADD3 R13, PT, PT, R10, -0xfc, RZ ;  /* 0xffffff040a0d7810 */ /* 0x000fc80007ffe0ff */
[----:B------:R-:W-:-:S07]  /*2bc0*/  SHF.R.U32.HI R20, RZ, R13, R20 ;  /* 0x0000000dff147219 */ /* 0x000fce0000011614 */
[----:B------:R-:W-:-:S05]  /*2bd0*/  @!P0 IADD3 R20, PT, PT, R20, 0x1, RZ ;  /* 0x0000000114148810 */ /* 0x000fca0007ffe0ff */
[----:B------:R-:W-:-:S05]  /*2be0*/  @!P1 IMAD.SHL.U32 R20, R20, 0x2, RZ ;  /* 0x0000000214149824 */ /* 0x000fca00078e00ff */
[----:B------:R-:W-:Y:S01]  /*2bf0*/  LOP3.LUT R13, R20, 0x80000000, R9, 0xf8, !PT ;  /* 0x80000000140d7812 */ /* 0x000fe200078ef809 */
[----:B------:R-:W-:Y:S06]  /*2c00*/  BRA `(.L_x_550) ;  /* 0x0000000000047947 */ /* 0x000fec0003800000 */
.L_x_551:
[----:B------:R0:W1:Y:S02]  /*2c10*/  MUFU.RCP R13, R9 ;  /* 0x00000009000d7308 */ /* 0x0000640000001000 */
.L_x_550:
[----:B------:R-:W-:Y:S05]  /*2c20*/  BSYNC.RECONVERGENT B2 ;  /* 0x0000000000027941 */ /* 0x000fea0003800200 */
.L_x_548:
[----:B------:R-:W-:-:S04]  /*2c30*/  MOV R17, 0x0 ;  /* 0x0000000000117802 */ /* 0x000fc80000000f00 */
[----:B01----:R-:W-:Y:S05]  /*2c40*/  RET.REL.NODEC R16 `(_Z12update_boidsPK6float2S1_PS_S2_PKiS4_iii) ;  /* 0xffffffd010ec7950 */ /* 0x003fea0003c3ffff */
        .weak           $__internal_1_$__cuda_sm3x_div_rn_noftz_f32_slowpath
        .type           $__internal_1_$__cuda_sm3x_div_rn_noftz_f32_slowpath,@function
        .size           $__internal_1_$__cuda_sm3x_div_rn_noftz_f32_slowpath,(.L_x_585 - $__internal_1_$__cuda_sm3x_div_rn_noftz_f32_slowpath)
$__internal_1_$__cuda_sm3x_div_rn_noftz_f32_slowpath:
[--C-:B------:R-:W-:Y:S01]  /*2c50*/  SHF.R.U32.HI R7, RZ, 0x17, R5.reuse ;  /* 0x00000017ff077819 */ /* 0x100fe20000011605 */
[----:B------:R-:W-:Y:S01]  /*2c60*/  BSSY.RECONVERGENT B1, `(.L_x_552) ;  /* 0x0000063000017945 */ /* 0x000fe20003800200 */
[----:B------:R-:W-:Y:S01]  /*2c70*/  SHF.R.U32.HI R6, RZ, 0x17, R0 ;  /* 0x00000017ff067819 */ /* 0x000fe20000011600 */
[----:B------:R-:W-:Y:S01]  /*2c80*/  IMAD.MOV.U32 R9, RZ, RZ, R5 ;  /* 0x000000ffff097224 */ /* 0x000fe200078e0005 */
[----:B------:R-:W-:Y:S02]  /*2c90*/  LOP3.LUT R7, R7, 0xff, RZ, 0xc0, !PT ;  /* 0x000000ff07077812 */ /* 0x000fe400078ec0ff */
[----:B------:R-:W-:Y:S02]  /*2ca0*/  LOP3.LUT R12, R6, 0xff, RZ, 0xc0, !PT ;  /* 0x000000ff060c7812 */ /* 0x000fe400078ec0ff */
[----:B------:R-:W-:Y:S02]  /*2cb0*/  IADD3 R10, PT, PT, R7, -0x1, RZ ;  /* 0xffffffff070a7810 */ /* 0x000fe40007ffe0ff */
[----:B------:R-:W-:-:S02]  /*2cc0*/  IADD3 R8, PT, PT, R12, -0x1, RZ ;  /* 0xffffffff0c087810 */ /* 0x000fc40007ffe0ff */
[----:B------:R-:W-:-:S04]  /*2cd0*/  ISETP.GT.U32.AND P0, PT, R10, 0xfd, PT ;  /* 0x000000fd0a00780c */ /* 0x000fc80003f04070 */
[----:B------:R-:W-:-:S13]  /*2ce0*/  ISETP.GT.U32.OR P0, PT, R8, 0xfd, P0 ;  /* 0x000000fd0800780c */ /* 0x000fda0000704470 */
[----:B------:R-:W-:Y:S01]  /*2cf0*/  @!P0 MOV R6, RZ ;  /* 0x000000ff00068202 */ /* 0x000fe20000000f00 */
[----:B------:R-:W-:Y:S06]  /*2d00*/  @!P0 BRA `(.L_x_553) ;  /* 0x00000000005c8947 */ /* 0x000fec0003800000 */
[----:B------:R-:W-:Y:S02]  /*2d10*/  FSETP.GTU.FTZ.AND P0, PT, |R0|, +INF , PT ;  /* 0x7f8000000000780b */ /* 0x000fe40003f1c200 */
[----:B------:R-:W-:-:S04]  /*2d20*/  FSETP.GTU.FTZ.AND P1, PT, |R5|, +INF , PT ;  /* 0x7f8000000500780b */ /* 0x000fc80003f3c200 */
[----:B------:R-:W-:-:S13]  /*2d30*/  PLOP3.LUT P0, PT, P0, P1, PT, 0xf8, 0x8f ;  /* 0x00000000008f781c */ /* 0x000fda0000703f70 */
[----:B------:R-:W-:Y:S05]  /*2d40*/  @P0 BRA `(.L_x_554) ;  /* 0x00000004004c0947 */ /* 0x000fea0003800000 */
[----:B------:R-:W-:-:S13]  /*2d50*/  LOP3.LUT P0, RZ, R9, 0x7fffffff, R0, 0xc8, !PT ;  /* 0x7fffffff09ff7812 */ /* 0x000fda000780c800 */
[----:B------:R-:W-:Y:S05]  /*2d60*/  @!P0 BRA `(.L_x_555) ;  /* 0x00000004003c8947 */ /* 0x000fea0003800000 */
[C---:B------:R-:W-:Y:S02]  /*2d70*/  FSETP.NEU.FTZ.AND P0, PT, |R0|.reuse, +INF , PT ;  /* 0x7f8000000000780b */ /* 0x040fe40003f1d200 */
[----:B------:R-:W-:Y:S02]  /*2d80*/  FSETP.NEU.FTZ.AND P2, PT, |R5|, +INF , PT ;  /* 0x7f8000000500780b */ /* 0x000fe40003f5d200 */
[----:B------:R-:W-:-:S11]  /*2d90*/  FSETP.NEU.FTZ.AND P1, PT, |R0|, +INF , PT ;  /* 0x7f8000000000780b */ /* 0x000fd60003f3d200 */
[----:B------:R-:W-:Y:S05]  /*2da0*/  @!P2 BRA !P0, `(.L_x_555) ;  /* 0x00000004002ca947 */ /* 0x000fea0004000000 */
[----:B------:R-:W-:-:S04]  /*2db0*/  LOP3.LUT P0, RZ, R0, 0x7fffffff, RZ, 0xc0, !PT ;  /* 0x7fffffff00ff7812 */ /* 0x000fc8000780c0ff */
[----:B------:R-:W-:-:S13]  /*2dc0*/  PLOP3.LUT P0, PT, P2, P0, PT, 0x2f, 0xf2 ;  /* 0x0000000000f2781c */ /* 0x000fda0001700577 */
[----:B------:R-:W-:Y:S05]  /*2dd0*/  @P0 BRA `(.L_x_556) ;  /* 0x0000000400180947 */ /* 0x000fea0003800000 */
[----:B------:R-:W-:-:S04]  /*2de0*/  LOP3.LUT P0, RZ, R9, 0x7fffffff, RZ, 0xc0, !PT ;  /* 0x7fffffff09ff7812 */ /* 0x000fc8000780c0ff */
[----:B------:R-:W-:-:S13]  /*2df0*/  PLOP3.LUT P0, PT, P1, P0, PT, 0x2f, 0xf2 ;  /* 0x0000000000f2781c */ /* 0x000fda0000f00577 */
[----:B------:R-:W-:Y:S05]  /*2e00*/  @P0 BRA `(.L_x_557) ;  /* 0x0000000400000947 */ /* 0x000fea0003800000 */
[----:B------:R-:W-:Y:S02]  /*2e10*/  ISETP.GE.AND P0, PT, R8, RZ, PT ;  /* 0x000000ff0800720c */ /* 0x000fe40003f06270 */
[----:B------:R-:W-:-:S11]  /*2e20*/  ISETP.GE.AND P1, PT, R10, RZ, PT ;  /* 0x000000ff0a00720c */ /* 0x000fd60003f26270 */
[----:B------:R-:W-:Y:S01]  /*2e30*/  @P0 MOV R6, RZ ;  /* 0x000000ff00060202 */ /* 0x000fe20000000f00 */
[----:B------:R-:W-:Y:S01]  /*2e40*/  @!P0 FFMA R0, R0, 1.84467440737095516160e+19, RZ ;  /* 0x5f80000000008823 */ /* 0x000fe200000000ff */
[----:B------:R-:W-:Y:S01]  /*2e50*/  @!P0 MOV R6, 0xffffffc0 ;  /* 0xffffffc000068802 */ /* 0x000fe20000000f00 */
[----:B------:R-:W-:-:S04]  /*2e60*/  @!P1 FFMA R9, R5, 1.84467440737095516160e+19, RZ ;  /* 0x5f80000005099823 */ /* 0x000fc800000000ff */
[----:B------:R-:W-:-:S07]  /*2e70*/  @!P1 VIADD R6, R6, 0x40 ;  /* 0x0000004006069836 */ /* 0x000fce0000000000 */
.L_x_553:
[----:B------:R-:W-:Y:S01]  /*2e80*/  LEA R8, R7, 0xc0800000, 0x17 ;  /* 0xc080000007087811 */ /* 0x000fe200078eb8ff */
[----:B------:R-:W-:Y:S03]  /*2e90*/  BSSY.RECONVERGENT B2, `(.L_x_558) ;  /* 0x0000036000027945 */ /* 0x000fe60003800200 */
[----:B------:R-:W-:Y:S02]  /*2ea0*/  IADD3 R9, PT, PT, -R8, R9, RZ ;  /* 0x0000000908097210 */ /* 0x000fe40007ffe1ff */
[----:B------:R-:W-:Y:S02]  /*2eb0*/  IADD3 R8, PT, PT, R12, -0x7f, RZ ;  /* 0xffffff810c087810 */ /* 0x000fe40007ffe0ff */
[----:B------:R0:W1:Y:S01]  /*2ec0*/  MUFU.RCP R10, R9 ;  /* 0x00000009000a7308 */ /* 0x0000620000001000 */
[----:B------:R-:W-:Y:S02]  /*2ed0*/  FADD.FTZ R13, -R9, -RZ ;  /* 0x800000ff090d7221 */ /* 0x000fe40000010100 */
[C---:B------:R-:W-:Y:S01]  /*2ee0*/  IMAD R0, R8.reuse, -0x800000, R0 ;  /* 0xff80000008007824 */ /* 0x040fe200078e0200 */
[----:B0-----:R-:W-:-:S04]  /*2ef0*/  IADD3 R9, PT, PT, R8, 0x7f, -R7 ;  /* 0x0000007f08097810 */ /* 0x001fc80007ffe807 */
[----:B------:R-:W-:Y:S01]  /*2f00*/  IADD3 R9, PT, PT, R9, R6, RZ ;  /* 0x0000000609097210 */ /* 0x000fe20007ffe0ff */
[----:B-1----:R-:W-:-:S04]  /*2f10*/  FFMA R17, R10, R13, 1 ;  /* 0x3f8000000a117423 */ /* 0x002fc8000000000d */
[----:B------:R-:W-:-:S04]  /*2f20*/  FFMA R21, R10, R17, R10 ;  /* 0x000000110a157223 */ /* 0x000fc8000000000a */
[----:B------:R-:W-:-:S04]  /*2f30*/  FFMA R10, R0, R21, RZ ;  /* 0x00000015000a7223 */ /* 0x000fc800000000ff */
[----:B------:R-:W-:-:S04]  /*2f40*/  FFMA R17, R13, R10, R0 ;  /* 0x0000000a0d117223 */ /* 0x000fc80000000000 */
[----:B------:R-:W-:-:S04]  /*2f50*/  FFMA R10, R21, R17, R10 ;  /* 0x00000011150a7223 */ /* 0x000fc8000000000a */
[----:B------:R-:W-:-:S04]  /*2f60*/  FFMA R13, R13, R10, R0 ;  /* 0x0000000a0d0d7223 */ /* 0x000fc80000000000 */
[----:B------:R-:W-:-:S05]  /*2f70*/  FFMA R0, R21, R13, R10 ;  /* 0x0000000d15007223 */ /* 0x000fca000000000a */
[----:B------:R-:W-:-:S04]  /*2f80*/  SHF.R.U32.HI R7, RZ, 0x17, R0 ;  /* 0x00000017ff077819 */ /* 0x000fc80000011600 */
[----:B------:R-:W-:-:S05]  /*2f90*/  LOP3.LUT R7, R7, 0xff, RZ, 0xc0, !PT ;  /* 0x000000ff07077812 */ /* 0x000fca00078ec0ff */
[----:B------:R-:W-:-:S05]  /*2fa0*/  IMAD.IADD R12, R7, 0x1, R9 ;  /* 0x00000001070c7824 */ /* 0x000fca00078e0209 */
[----:B------:R-:W-:-:S04]  /*2fb0*/  IADD3 R6, PT, PT, R12, -0x1, RZ ;  /* 0xffffffff0c067810 */ /* 0x000fc80007ffe0ff */
[----:B------:R-:W-:-:S13]  /*2fc0*/  ISETP.GE.U32.AND P0, PT, R6, 0xfe, PT ;  /* 0x000000fe0600780c */ /* 0x000fda0003f06070 */
[----:B------:R-:W-:Y:S05]  /*2fd0*/  @!P0 BRA `(.L_x_559) ;  /* 0x0000000000808947 */ /* 0x000fea0003800000 */
[----:B------:R-:W-:-:S13]  /*2fe0*/  ISETP.GT.AND P0, PT, R12, 0xfe, PT ;  /* 0x000000fe0c00780c */ /* 0x000fda0003f04270 */
[----:B------:R-:W-:Y:S05]  /*2ff0*/  @P0 BRA `(.L_x_560) ;  /* 0x00000000006c0947 */ /* 0x000fea0003800000 */
[----:B------:R-:W-:-:S13]  /*3000*/  ISETP.GE.AND P0, PT, R12, 0x1, PT ;  /* 0x000000010c00780c */ /* 0x000fda0003f06270 */
[----:B------:R-:W-:Y:S05]  /*3010*/  @P0 BRA `(.L_x_561) ;  /* 0x0000000000740947 */ /* 0x000fea0003800000 */
[----:B------:R-:W-:Y:S02]  /*3020*/  ISETP.GE.AND P0, PT, R12, -0x18, PT ;  /* 0xffffffe80c00780c */ /* 0x000fe40003f06270 */
[----:B------:R-:W-:-:S11]  /*3030*/  LOP3.LUT R0, R0, 0x80000000, RZ, 0xc0, !PT ;  /* 0x8000000000007812 */ /* 0x000fd600078ec0ff */
[----:B------:R-:W-:Y:S05]  /*3040*/  @!P0 BRA `(.L_x_561) ;  /* 0x0000000000688947 */ /* 0x000fea0003800000 */
[CCC-:B------:R-:W-:Y:S01]  /*3050*/  FFMA.RZ R6, R21.reuse, R13.reuse, R10.reuse ;  /* 0x0000000d15067223 */ /* 0x1c0fe2000000c00a */
[C---:B------:R-:W-:Y:S01]  /*3060*/  IADD3 R9, PT, PT, R12.reuse, 0x20, RZ ;  /* 0x000000200c097810 */ /* 0x040fe20007ffe0ff */
[CCC-:B------:R-:W-:Y:S01]  /*3070*/  FFMA.RM R7, R21.reuse, R13.reuse, R10.reuse ;  /* 0x0000000d15077223 */ /* 0x1c0fe2000000400a */
[----:B------:R-:W-:Y:S02]  /*3080*/  ISETP.NE.AND P2, PT, R12, RZ, PT ;  /* 0x000000ff0c00720c */ /* 0x000fe40003f45270 */
[----:B------:R-:W-:Y:S01]  /*3090*/  LOP3.LUT R8, R6, 0x7fffff, RZ, 0xc0, !PT ;  /* 0x007fffff06087812 */ /* 0x000fe200078ec0ff */
[----:B------:R-:W-:Y:S01]  /*30a0*/  FFMA.RP R6, R21, R13, R10 ;  /* 0x0000000d15067223 */ /* 0x000fe2000000800a */
[----:B------:R-:W-:Y:S02]  /*30b0*/  ISETP.NE.AND P1, PT, R12, RZ, PT ;  /* 0x000000ff0c00720c */ /* 0x000fe40003f25270 */
[----:B------:R-:W-:Y:S02]  /*30c0*/  LOP3.LUT R8, R8, 0x800000, RZ, 0xfc, !PT ;  /* 0x0080000008087812 */ /* 0x000fe400078efcff */
[----:B------:R-:W-:-:S02]  /*30d0*/  IADD3 R10, PT, PT, -R12, RZ, RZ ;  /* 0x000000ff0c0a7210 */ /* 0x000fc40007ffe1ff */
[----:B------:R-:W-:Y:S02]  /*30e0*/  SHF.L.U32 R9, R8, R9, RZ ;  /* 0x0000000908097219 */ /* 0x000fe400000006ff */
[----:B------:R-:W-:Y:S02]  /*30f0*/  FSETP.NEU.FTZ.AND P0, PT, R6, R7, PT ;  /* 0x000000070600720b */ /* 0x000fe40003f1d000 */
[----:B------:R-:W-:Y:S02]  /*3100*/  SEL R7, R10, RZ, P2 ;  /* 0x000000ff0a077207 */ /* 0x000fe40001000000 */
[----:B------:R-:W-:Y:S02]  /*3110*/  ISETP.NE.AND P1, PT, R9, RZ, P1 ;  /* 0x000000ff0900720c */ /* 0x000fe40000f25270 */
[----:B------:R-:W-:Y:S02]  /*3120*/  SHF.R.U32.HI R7, RZ, R7, R8 ;  /* 0x00000007ff077219 */ /* 0x000fe40000011608 */
[----:B------:R-:W-:-:S02]  /*3130*/  PLOP3.LUT P0, PT, P0, P1, PT, 0xf8, 0x8f ;  /* 0x00000000008f781c */ /* 0x000fc40000703f70 */
[----:B------:R-:W-:Y:S02]  /*3140*/  SHF.R.U32.HI R9, RZ, 0x1, R7 ;  /* 0x00000001ff097819 */ /* 0x000fe40000011607 */
[----:B------:R-:W-:-:S04]  /*3150*/  SEL R6, RZ, 0x1, !P0 ;  /* 0x00000001ff067807 */ /* 0x000fc80004000000 */
[----:B------:R-:W-:-:S04]  /*3160*/  LOP3.LUT R6, R6, 0x1, R9, 0xf8, !PT ;  /* 0x0000000106067812 */ /* 0x000fc800078ef809 */
[----:B------:R-:W-:-:S05]  /*3170*/  LOP3.LUT R6, R6, R7, RZ, 0xc0, !PT ;  /* 0x0000000706067212 */ /* 0x000fca00078ec0ff */
[----:B------:R-:W-:-:S05]  /*3180*/  IMAD.IADD R9, R9, 0x1, R6 ;  /* 0x0000000109097824 */ /* 0x000fca00078e0206 */
[----:B------:R-:W-:Y:S01]  /*3190*/  LOP3.LUT R0, R9, R0, RZ, 0xfc, !PT ;  /* 0x0000000009007212 */ /* 0x000fe200078efcff */
[----:B------:R-:W-:Y:S06]  /*31a0*/  BRA `(.L_x_561) ;  /* 0x0000000000107947 */ /* 0x000fec0003800000 */
.L_x_560:
[----:B------:R-:W-:-:S04]  /*31b0*/  LOP3.LUT R0, R0, 0x80000000, RZ, 0xc0, !PT ;  /* 0x8000000000007812 */ /* 0x000fc800078ec0ff */
[----:B------:R-:W-:Y:S01]  /*31c0*/  LOP3.LUT R0, R0, 0x7f800000, RZ, 0xfc, !PT ;  /* 0x7f80000000007812 */ /* 0x000fe200078efcff */
[----:B------:R-:W-:Y:S06]  /*31d0*/  BRA `(.L_x_561) ;  /* 0x0000000000047947 */ /* 0x000fec0003800000 */
.L_x_559:
[----:B------:R-:W-:-:S07]  /*31e0*/  LEA R0, R9, R0, 0x17 ;  /* 0x0000000009007211 */ /* 0x000fce00078eb8ff */
.L_x_561:
[----:B------:R-:W-:Y:S05]  /*31f0*/  BSYNC.RECONVERGENT B2 ;  /* 0x0000000000027941 */ /* 0x000fea0003800200 */
.L_x_558:
[----:B------:R-:W-:Y:S05]  /*3200*/  BRA `(.L_x_562) ;  /* 0x0000000000207947 */ /* 0x000fea0003800000 */
.L_x_557:
[----:B------:R-:W-:-:S04]  /*3210*/  LOP3.LUT R0, R9, 0x80000000, R0, 0x48, !PT ;  /* 0x8000000009007812 */ /* 0x000fc800078e4800 */
[----:B------:R-:W-:Y:S01]  /*3220*/  LOP3.LUT R0, R0, 0x7f800000, RZ, 0xfc, !PT ;  /* 0x7f80000000007812 */ /* 0x000fe200078efcff */
[----:B------:R-:W-:Y:S06]  /*3230*/  BRA `(.L_x_562) ;  /* 0x0000000000147947 */ /* 0x000fec0003800000 */
.L_x_556:
[----:B------:R-:W-:Y:S01]  /*3240*/  LOP3.LUT R0, R9, 0x80000000, R0, 0x48, !PT ;  /* 0x8000000009007812 */ /* 0x000fe200078e4800 */
[----:B------:R-:W-:Y:S06]  /*3250*/  BRA `(.L_x_562) ;  /* 0x00000000000c7947 */ /* 0x000fec0003800000 */
.L_x_555:
[----:B------:R-:W0:Y:S01]  /*3260*/  MUFU.RSQ R0, -QNAN ;  /* 0xffc0000000007908 */ /* 0x000e220000001400 */
[----:B------:R-:W-:Y:S05]  /*3270*/  BRA `(.L_x_562) ;  /* 0x0000000000047947 */ /* 0x000fea0003800000 */
.L_x_554:
[----:B------:R-:W-:-:S07]  /*3280*/  FADD.FTZ R0, R0, R5 ;  /* 0x0000000500007221 */ /* 0x000fce0000010000 */
.L_x_562:
[----:B------:R-:W-:Y:S05]  /*3290*/  BSYNC.RECONVERGENT B1 ;  /* 0x0000000000017941 */ /* 0x000fea0003800200 */
.L_x_552:
[----:B------:R-:W-:Y:S01]  /*32a0*/  HFMA2 R7, -RZ, RZ, 0, 0 ;  /* 0x00000000ff077431 */ /* 0x000fe200000001ff */
[----:B------:R-:W-:-:S04]  /*32b0*/  MOV R6, R4 ;  /* 0x0000000400067202 */ /* 0x000fc80000000f00 */
[----:B0-----:R-:W-:Y:S05]  /*32c0*/  RET.REL.NODEC R6 `(_Z12update_boidsPK6float2S1_PS_S2_PKiS4_iii) ;  /* 0xffffffcc064c7950 */ /* 0x001fea0003c3ffff */
.L_x_563:
        /* <DEDUP_REMOVED lines=11> */
.L_x_585:


//--------------------- .text._Z16find_cell_boundsPKiPiS1_i --------------------------
	.section	.text._Z16find_cell_boundsPKiPiS1_i,"ax",@progbits
	.align	128
        .global         _Z16find_cell_boundsPKiPiS1_i
        .type           _Z16find_cell_boundsPKiPiS1_i,@function
        .size           _Z16find_cell_boundsPKiPiS1_i,(.L_x_601 - _Z16find_cell_boundsPKiPiS1_i)
        .other          _Z16find_cell_boundsPKiPiS1_i,@"STO_CUDA_ENTRY STV_DEFAULT"
_Z16find_cell_boundsPKiPiS1_i:
.text._Z16find_cell_boundsPKiPiS1_i:
[----:B------:R-:W-:Y:S01]  /*0000*/  LDC R1, c[0x0][0x37c] ;  /* 0x0000df00ff017b82 */ /* 0x000fe20000000800 */
[----:B------:R-:W0:Y:S07]  /*0010*/  S2R R2, SR_TID.X ;  /* 0x0000000000027919 */ /* 0x000e2e0000002100 */
[----:B------:R-:W0:Y:S08]  /*0020*/  S2UR UR4, SR_CTAID.X ;  /* 0x00000000000479c3 */ /* 0x000e300000002500 */
[----:B------:R-:W0:Y:S08]  /*0030*/  LDC R9, c[0x0][0x360] ;  /* 0x0000d800ff097b82 */ /* 0x000e300000000800 */
[----:B------:R-:W1:Y:S01]  /*0040*/  LDC R0, c[0x0][0x398] ;  /* 0x0000e600ff007b82 */ /* 0x000e620000000800 */
[----:B0-----:R-:W-:-:S05]  /*0050*/  IMAD R9, R9, UR4, R2 ;  /* 0x0000000409097c24 */ /* 0x001fca000f8e0202 */
[----:B-1----:R-:W-:-:S13]  /*0060*/  ISETP.GE.AND P0, PT, R9, R0, PT ;  /* 0x000000000900720c */ /* 0x002fda0003f06270 */
[----:B------:R-:W-:Y:S05]  /*0070*/  @P0 EXIT ;  /* 0x000000000000094d */ /* 0x000fea0003800000 */
[----:B------:R-:W0:Y:S01]  /*0080*/  LDC.64 R2, c[0x0][0x380] ;  /* 0x0000e000ff027b82 */ /* 0x000e220000000a00 */
[C---:B------:R-:W-:Y:S01]  /*0090*/  ISETP.NE.AND P0, PT, R9.reuse, RZ, PT ;  /* 0x000000ff0900720c */ /* 0x040fe20003f05270 */
[----:B------:R-:W1:Y:S01]  /*00a0*/  LDCU.64 UR4, c[0x0][0x358] ;  /* 0x00006b00ff0477ac */ /* 0x000e620008000a00 */
[----:B------:R-:W-:Y:S01]  /*00b0*/  BSSY.RECONVERGENT B0, `(.L_x_564) ;  /* 0x0000014000007945 */ /* 0x000fe20003800200 */
[----:B0-----:R-:W-:-:S10]  /*00c0*/  IMAD.WIDE R2, R9, 0x4, R2 ;  /* 0x0000000409027825 */ /* 0x001fd400078e0202 */
[----:B-1----:R-:W-:Y:S05]  /*00d0*/  @P0 BRA `(.L_x_565) ;  /* 0x0000000000180947 */ /* 0x002fea0003800000 */
[----:B------:R-:W0:Y:S08]  /*00e0*/  LDC.64 R4, c[0x0][0x380] ;  /* 0x0000e000ff047b82 */ /* 0x000e300000000a00 */
[----:B------:R-:W1:Y:S01]  /*00f0*/  LDC.64 R6, c[0x0][0x388] ;  /* 0x0000e200ff067b82 */ /* 0x000e620000000a00 */
[----:B0-----:R-:W1:Y:S02]  /*0100*/  LDG.E R5, desc[UR4][R4.64] ;  /* 0x0000000404057981 */ /* 0x001e64000c1e1900 */
[----:B-1----:R-:W-:-:S05]  /*0110*/  IMAD.WIDE R6, R5, 0x4, R6 ;  /* 0x0000000405067825 */ /* 0x002fca00078e0206 */
[----:B------:R0:W-:Y:S01]  /*0120*/  STG.E desc[UR4][R6.64], RZ ;  /* 0x000000ff06007986 */ /* 0x0001e2000c101904 */
[----:B------:R-:W-:Y:S05]  /*0130*/  BRA `(.L_x_566) ;  /* 0x00000000002c7947 */ /* 0x000fea0003800000 */
.L_x_565:
[----:B------:R-:W2:Y:S04]  /*0140*/  LDG.E R7, desc[UR4][R2.64] ;  /* 0x0000000402077981 */ /* 0x000ea8000c1e1900 */
[----:B------:R-:W2:Y:S02]  /*0150*/  LDG.E R4, desc[UR4][R2.64+-0x4] ;  /* 0xfffffc0402047981 */ /* 0x000ea4000c1e1900 */
[----:B--2---:R-:W-:-:S13]  /*0160*/  ISETP.NE.AND P0, PT, R7, R4, PT ;  /* 0x000000040700720c */ /* 0x004fda0003f05270 */
[----:B------:R-:W-:Y:S05]  /*0170*/  @!P0 BRA `(.L_x_566) ;  /* 0x00000000001c8947 */ /* 0x000fea0003800000 */
[----:B------:R-:W0:Y:S02]  /*0180*/  LDC.64 R4, c[0x0][0x388] ;  /* 0x0000e200ff047b82 */ /* 0x000e240000000a00 */
[----:B0-----:R-:W-:-:S06]  /*0190*/  IMAD.WIDE R4, R7, 0x4, R4 ;  /* 0x0000000407047825 */ /* 0x001fcc00078e0204 */
[----:B------:R-:W0:Y:S01]  /*01a0*/  LDC.64 R6, c[0x0][0x390] ;  /* 0x0000e400ff067b82 */ /* 0x000e220000000a00 */
[----:B------:R1:W-:Y:S04]  /*01b0*/  STG.E desc[UR4][R4.64], R9 ;  /* 0x0000000904007986 */ /* 0x0003e8000c101904 */
[----:B------:R-:W0:Y:S02]  /*01c0*/  LDG.E R11, desc[UR4][R2.64+-0x4] ;  /* 0xfffffc04020b7981 */ /* 0x000e24000c1e1900 */
[----:B0-----:R-:W-:-:S05]  /*01d0*/  IMAD.WIDE R6, R11, 0x4, R6 ;  /* 0x000000040b067825 */ /* 0x001fca00078e0206 */
[----:B------:R1:W-:Y:S02]  /*01e0*/  STG.E desc[UR4][R6.64], R9 ;  /* 0x0000000906007986 */ /* 0x0003e4000c101904 */
.L_x_566:
[----:B------:R-:W-:Y:S05]  /*01f0*/  BSYNC.RECONVERGENT B0 ;  /* 0x0000000000007941 */ /* 0x000fea0003800200 */
.L_x_564:
[----:B-1----:R-:W-:-:S04]  /*0200*/  IADD3 R4, PT, PT, R0, -0x1, RZ ;  /* 0xffffffff00047810 */ /* 0x002fc80007ffe0ff */
[----:B------:R-:W-:-:S13]  /*0210*/  ISETP.NE.AND P0, PT, R9, R4, PT ;  /* 0x000000040900720c */ /* 0x000fda0003f05270 */
[----:B------:R-:W-:Y:S05]  /*0220*/  @P0 EXIT ;  /* 0x000000000000094d */ /* 0x000fea0003800000 */
[----:B------:R-:W2:Y:S01]  /*0230*/  LDG.E R3, desc[UR4][R2.64] ;  /* 0x0000000402037981 */ /* 0x000ea2000c1e1900 */
[----:B------:R-:W2:Y:S02]  /*0240*/  LDC.64 R4, c[0x0][0x390] ;  /* 0x0000e400ff047b82 */ /* 0x000ea40000000a00 */
[----:B--2---:R-:W-:-:S05]  /*0250*/  IMAD.WIDE R4, R3, 0x4, R4 ;  /* 0x0000000403047825 */ /* 0x004fca00078e0204 */
[----:B------:R-:W-:Y:S01]  /*0260*/  STG.E desc[UR4][R4.64], R0 ;  /* 0x0000000004007986 */ /* 0x000fe2000c101904 */
[----:B------:R-:W-:Y:S05]  /*0270*/  EXIT ;  /* 0x000000000000794d */ /* 0x000fea0003800000 */
.L_x_567:
        /* <DEDUP_REMOVED lines=16> */
.L_x_601:


//--------------------- .text._Z10hash_boidsPK6float2Piiii --------------------------
	.section	.text._Z10hash_boidsPK6float2Piiii,"ax",@progbits
	.align	128
        .global         _Z10hash_boidsPK6float2Piiii
        .type           _Z10hash_boidsPK6float2Piiii,@function
        .size           _Z10hash_boidsPK6float2Piiii,(.L_x_586 - _Z10hash_boidsPK6float2Piiii)
        .other          _Z10hash_boidsPK6float2Piiii,@"STO_CUDA_ENTRY STV_DEFAULT"
_Z10hash_boidsPK6float2Piiii:
.text._Z10hash_boidsPK6float2Piiii:
        /* <DEDUP_REMOVED lines=10> */
[----:B------:R-:W2:Y:S01]  /*00a0*/  LDCU UR6, c[0x0][0x390] ;  /* 0x00007200ff0677ac */ /* 0x000ea20008000800 */
[----:B0-----:R-:W-:-:S06]  /*00b0*/  IMAD.WIDE R2, R4, 0x8, R2 ;  /* 0x0000000804027825 */ /* 0x001fcc00078e0202 */
[----:B-1----:R-:W3:Y:S01]  /*00c0*/  LDG.E.64 R2, desc[UR4][R2.64] ;  /* 0x0000000402027981 */ /* 0x002ee2000c1e1b00 */
[----:B--2---:R-:W-:Y:S01]  /*00d0*/  I2FP.F32.S32 R5, UR6 ;  /* 0x0000000600057c45 */ /* 0x004fe20008201400 */
[----:B------:R-:W-:Y:S03]  /*00e0*/  BSSY.RECONVERGENT B0, `(.L_x_568) ;  /* 0x000000c000007945 */ /* 0x000fe60003800200 */
[----:B------:R-:W0:Y:S02]  /*00f0*/  MUFU.RCP R0, R5 ;  /* 0x0000000500007308 */ /* 0x000e240000001000 */
[----:B0-----:R-:W-:-:S04]  /*0100*/  FFMA R7, -R5, R0, 1 ;  /* 0x3f80000005077423 */ /* 0x001fc80000000100 */
[----:B------:R-:W-:Y:S02]  /*0110*/  FFMA R7, R0, R7, R0 ;  /* 0x0000000700077223 */ /* 0x000fe40000000000 */
[----:B---3--:R-:W0:Y:S02]  /*0120*/  FCHK P0, R2, R5 ;  /* 0x0000000502007302 */ /* 0x008e240000000000 */
[----:B------:R-:W-:-:S04]  /*0130*/  FFMA R0, R2, R7, RZ ;  /* 0x0000000702007223 */ /* 0x000fc800000000ff */
[----:B------:R-:W-:-:S04]  /*0140*/  FFMA R6, -R5, R0, R2 ;  /* 0x0000000005067223 */ /* 0x000fc80000000102 */
[----:B------:R-:W-:Y:S01]  /*0150*/  FFMA R6, R7, R6, R0 ;  /* 0x0000000607067223 */ /* 0x000fe20000000000 */
[----:B0-----:R-:W-:Y:S06]  /*0160*/  @!P0 BRA `(.L_x_569) ;  /* 0x00000000000c8947 */ /* 0x001fec0003800000 */
[----:B------:R-:W-:-:S07]  /*0170*/  MOV R8, 0x190 ;  /* 0x0000019000087802 */ /* 0x000fce0000000f00 */
[----:B------:R-:W-:Y:S05]  /*0180*/  CALL.REL.NOINC `($__internal_2_$__cuda_sm3x_div_rn_noftz_f32_slowpath) ;  /* 0x00000000005c7944 */ /* 0x000fea0003c00000 */
[----:B------:R-:W-:-:S07]  /*0190*/  IMAD.MOV.U32 R6, RZ, RZ, R0 ;  /* 0x000000ffff067224 */ /* 0x000fce00078e0000 */
.L_x_569:
[----:B------:R-:W-:Y:S05]  /*01a0*/  BSYNC.RECONVERGENT B0 ;  /* 0x0000000000007941 */ /* 0x000fea0003800200 */
.L_x_568:
        /* <DEDUP_REMOVED lines=12> */
[----:B------:R-:W-:Y:S05]  /*0270*/  CALL.REL.NOINC `($__internal_2_$__cuda_sm3x_div_rn_noftz_f32_slowpath) ;  /* 0x0000000000207944 */ /* 0x000fea0003c00000 */
.L_x_571:
[----:B------:R-:W-:Y:S05]  /*0280*/  BSYNC.RECONVERGENT B0 ;  /* 0x0000000000007941 */ /* 0x000fea0003800200 */
.L_x_570:
[----:B------:R-:W0:Y:S01]  /*0290*/  LDC.64 R2, c[0x0][0x388] ;  /* 0x0000e200ff027b82 */ /* 0x000e220000000a00 */
[----:B------:R-:W1:Y:S01]  /*02a0*/  LDCU UR6, c[0x0][0x394] ;  /* 0x00007280ff0677ac */ /* 0x000e620008000800 */
[----:B------:R-:W1:Y:S02]  /*02b0*/  F2I.TRUNC.NTZ R5, R0 ;  /* 0x0000000000057305 */ /* 0x000e64000020f100 */
[----:B-1----:R-:W-:Y:S02]  /*02c0*/  IMAD R7, R5, UR6, R6 ;  /* 0x0000000605077c24 */ /* 0x002fe4000f8e0206 */
[----:B0-----:R-:W-:-:S05]  /*02d0*/  IMAD.WIDE R4, R4, 0x4, R2 ;  /* 0x0000000404047825 */ /* 0x001fca00078e0202 */
[----:B------:R-:W-:Y:S01]  /*02e0*/  STG.E desc[UR4][R4.64], R7 ;  /* 0x0000000704007986 */ /* 0x000fe2000c101904 */
[----:B------:R-:W-:Y:S05]  /*02f0*/  EXIT ;  /* 0x000000000000794d */ /* 0x000fea0003800000 */
        .weak           $__internal_2_$__cuda_sm3x_div_rn_noftz_f32_slowpath
        .type           $__internal_2_$__cuda_sm3x_div_rn_noftz_f32_slowpath,@function
        .size           $__internal_2_$__cuda_sm3x_div_rn_noftz_f32_slowpath,(.L_x_586 - $__internal_2_$__cuda_sm3x_div_rn_noftz_f32_slowpath)
$__internal_2_$__cuda_sm3x_div_rn_noftz_f32_slowpath:
[--C-:B------:R-:W-:Y:S01]  /*0300*/  SHF.R.U32.HI R7, RZ, 0x17, R5.reuse ;  /* 0x00000017ff077819 */ /* 0x100fe20000011605 */
[----:B------:R-:W-:Y:S01]  /*0310*/  BSSY.RECONVERGENT B1, `(.L_x_572) ;  /* 0x0000063000017945 */ /* 0x000fe20003800200 */
[----:B------:R-:W-:Y:S02]  /*0320*/  SHF.R.U32.HI R0, RZ, 0x17, R2 ;  /* 0x00000017ff007819 */ /* 0x000fe40000011602 */
[----:B------:R-:W-:Y:S01]  /*0330*/  LOP3.LUT R14, R7, 0xff, RZ, 0xc0, !PT ;  /* 0x000000ff070e7812 */ /* 0x000fe200078ec0ff */
[----:B------:R-:W-:Y:S01]  /*0340*/  IMAD.MOV.U32 R7, RZ, RZ, R5 ;  /* 0x000000ffff077224 */ /* 0x000fe200078e0005 */
[----:B------:R-:W-:-:S03]  /*0350*/  LOP3.LUT R12, R0, 0xff, RZ, 0xc0, !PT ;  /* 0x000000ff000c7812 */ /* 0x000fc600078ec0ff */
[----:B------:R-:W-:Y:S02]  /*0360*/  VIADD R10, R14, 0xffffffff ;  /* 0xffffffff0e0a7836 */ /* 0x000fe40000000000 */
[----:B------:R-:W-:-:S03]  /*0370*/  VIADD R0, R12, 0xffffffff ;  /* 0xffffffff0c007836 */ /* 0x000fc60000000000 */
[----:B------:R-:W-:-:S04]  /*0380*/  ISETP.GT.U32.AND P0, PT, R10, 0xfd, PT ;  /* 0x000000fd0a00780c */ /* 0x000fc80003f04070 */
[----:B------:R-:W-:-:S13]  /*0390*/  ISETP.GT.U32.OR P0, PT, R0, 0xfd, P0 ;  /* 0x000000fd0000780c */ /* 0x000fda0000704470 */
[----:B------:R-:W-:Y:S01]  /*03a0*/  @!P0 IMAD.MOV.U32 R9, RZ, RZ, RZ ;  /* 0x000000ffff098224 */ /* 0x000fe200078e00ff */
        /* <DEDUP_REMOVED lines=19> */
[----:B------:R-:W-:Y:S02]  /*04e0*/  @P0 IMAD.MOV.U32 R9, RZ, RZ, RZ ;  /* 0x000000ffff090224 */ /* 0x000fe400078e00ff */
[----:B------:R-:W-:Y:S01]  /*04f0*/  @!P0 FFMA R2, R2, 1.84467440737095516160e+19, RZ ;  /* 0x5f80000002028823 */ /* 0x000fe200000000ff */
[----:B------:R-:W-:Y:S02]  /*0500*/  @!P0 IMAD.MOV.U32 R9, RZ, RZ, -0x40 ;  /* 0xffffffc0ff098424 */ /* 0x000fe400078e00ff */
[----:B------:R-:W-:Y:S02]  /*0510*/  @!P1 FFMA R7, R5, 1.84467440737095516160e+19, RZ ;  /* 0x5f80000005079823 */ /* 0x000fe400000000ff */
[----:B------:R-:W-:-:S07]  /*0520*/  @!P1 VIADD R9, R9, 0x40 ;  /* 0x0000004009099836 */ /* 0x000fce0000000000 */
.L_x_573:
[----:B------:R-:W-:Y:S01]  /*0530*/  LEA R0, R14, 0xc0800000, 0x17 ;  /* 0xc08000000e007811 */ /* 0x000fe200078eb8ff */
[----:B------:R-:W-:Y:S04]  /*0540*/  BSSY.RECONVERGENT B2, `(.L_x_578) ;  /* 0x0000036000027945 */ /* 0x000fe80003800200 */
[----:B------:R-:W-:Y:S02]  /*0550*/  IMAD.IADD R10, R7, 0x1, -R0 ;  /* 0x00000001070a7824 */ /* 0x000fe400078e0a00 */
[----:B------:R-:W-:Y:S02]  /*0560*/  VIADD R7, R12, 0xffffff81 ;  /* 0xffffff810c077836 */ /* 0x000fe40000000000 */
[----:B------:R0:W1:Y:S01]  /*0570*/  MUFU.RCP R11, R10 ;  /* 0x0000000a000b7308 */ /* 0x0000620000001000 */
[----:B------:R-:W-:Y:S01]  /*0580*/  FADD.FTZ R13, -R10, -RZ ;  /* 0x800000ff0a0d7221 */ /* 0x000fe20000010100 */
[C---:B------:R-:W-:Y:S01]  /*0590*/  IMAD R0, R7.reuse, -0x800000, R2 ;  /* 0xff80000007007824 */ /* 0x040fe200078e0202 */
[----:B0-----:R-:W-:-:S05]  /*05a0*/  IADD3 R10, PT, PT, R7, 0x7f, -R14 ;  /* 0x0000007f070a7810 */ /* 0x001fca0007ffe80e */
[----:B------:R-:W-:Y:S02]  /*05b0*/  IMAD.IADD R9, R10, 0x1, R9 ;  /* 0x000000010a097824 */ /* 0x000fe400078e0209 */
        /* <DEDUP_REMOVED lines=9> */
[----:B------:R-:W-:-:S04]  /*0650*/  IMAD.IADD R11, R2, 0x1, R9 ;  /* 0x00000001020b7824 */ /* 0x000fc800078e0209 */
[----:B------:R-:W-:-:S05]  /*0660*/  VIADD R2, R11, 0xffffffff ;  /* 0xffffffff0b027836 */ /* 0x000fca0000000000 */
        /* <DEDUP_REMOVED lines=9> */
[-CC-:B------:R-:W-:Y:S01]  /*0700*/  FFMA.RZ R2, R15, R13.reuse, R12.reuse ;  /* 0x0000000d0f027223 */ /* 0x180fe2000000c00c */
[----:B------:R-:W-:Y:S02]  /*0710*/  VIADD R10, R11, 0x20 ;  /* 0x000000200b0a7836 */ /* 0x000fe40000000000 */
[-CC-:B------:R-:W-:Y:S01]  /*0720*/  FFMA.RM R7, R15, R13.reuse, R12.reuse ;  /* 0x0000000d0f077223 */ /* 0x180fe2000000400c */
[----:B------:R-:W-:Y:S02]  /*0730*/  ISETP.NE.AND P2, PT, R11, RZ, PT ;  /* 0x000000ff0b00720c */ /* 0x000fe40003f45270 */
[----:B------:R-:W-:Y:S01]  /*0740*/  LOP3.LUT R9, R2, 0x7fffff, RZ, 0xc0, !PT ;  /* 0x007fffff02097812 */ /* 0x000fe200078ec0ff */
[----:B------:R-:W-:Y:S01]  /*0750*/  FFMA.RP R2, R15, R13, R12 ;  /* 0x0000000d0f027223 */ /* 0x000fe2000000800c */
[----:B------:R-:W-:Y:S01]  /*0760*/  ISETP.NE.AND P1, PT, R11, RZ, PT ;  /* 0x000000ff0b00720c */ /* 0x000fe20003f25270 */
[----:B------:R-:W-:Y:S01]  /*0770*/  IMAD.MOV R11, RZ, RZ, -R11 ;  /* 0x000000ffff0b7224 */ /* 0x000fe200078e0a0b */
[----:B------:R-:W-:-:S02]  /*0780*/  LOP3.LUT R9, R9, 0x800000, RZ, 0xfc, !PT ;  /* 0x0080000009097812 */ /* 0x000fc400078efcff */
[----:B------:R-:W-:Y:S02]  /*0790*/  FSETP.NEU.FTZ.AND P0, PT, R2, R7, PT ;  /* 0x000000070200720b */ /* 0x000fe40003f1d000 */
[----:B------:R-:W-:Y:S02]  /*07a0*/  SHF.L.U32 R10, R9, R10, RZ ;  /* 0x0000000a090a7219 */ /* 0x000fe400000006ff */
        /* <DEDUP_REMOVED lines=11> */
.L_x_580:
[----:B------:R-:W-:-:S04]  /*0860*/  LOP3.LUT R0, R0, 0x80000000, RZ, 0xc0, !PT ;  /* 0x8000000000007812 */ /* 0x000fc800078ec0ff */
[----:B------:R-:W-:Y:S01]  /*0870*/  LOP3.LUT R0, R0, 0x7f800000, RZ, 0xfc, !PT ;  /* 0x7f80000000007812 */ /* 0x000fe200078efcff */
[----:B------:R-:W-:Y:S06]  /*0880*/  BRA `(.L_x_581) ;  /* 0x0000000000047947 */ /* 0x000fec0003800000 */
.L_x_579:
[----:B------:R-:W-:-:S07]  /*0890*/  IMAD R0, R9, 0x800000, R0 ;  /* 0x0080000009007824 */ /* 0x000fce00078e0200 */
.L_x_581:
[----:B------:R-:W-:Y:S05]  /*08a0*/  BSYNC.RECONVERGENT B2 ;  /* 0x0000000000027941 */ /* 0x000fea0003800200 */
.L_x_578:
[----:B------:R-:W-:Y:S05]  /*08b0*/  BRA `(.L_x_582) ;  /* 0x0000000000207947 */ /* 0x000fea0003800000 */
.L_x_577:
[----:B------:R-:W-:-:S04]  /*08c0*/  LOP3.LUT R0, R7, 0x80000000, R2, 0x48, !PT ;  /* 0x8000000007007812 */ /* 0x000fc800078e4802 */
[----:B------:R-:W-:Y:S01]  /*08d0*/  LOP3.LUT R0, R0, 0x7f800000, RZ, 0xfc, !PT ;  /* 0x7f80000000007812 */ /* 0x000fe200078efcff */
[----:B------:R-:W-:Y:S06]  /*08e0*/  BRA `(.L_x_582) ;  /* 0x0000000000147947 */ /* 0x000fec0003800000 */
.L_x_576:
[----:B------:R-:W-:Y:S01]  /*08f0*/  LOP3.LUT R0, R7, 0x80000000, R2, 0x48, !PT ;  /* 0x8000000007007812 */ /* 0x000fe200078e4802 */
[----:B------:R-:W-:Y:S06]  /*0900*/  BRA `(.L_x_582) ;  /* 0x00000000000c7947 */ /* 0x000fec0003800000 */
.L_x_575:
[----:B------:R-:W0:Y:S01]  /*0910*/  MUFU.RSQ R0, -QNAN ;  /* 0xffc0000000007908 */ /* 0x000e220000001400 */
[----:B------:R-:W-:Y:S05]  /*0920*/  BRA `(.L_x_582) ;  /* 0x0000000000047947 */ /* 0x000fea0003800000 */
.L_x_574:
[----:B------:R-:W-:-:S07]  /*0930*/  FADD.FTZ R0, R2, R5 ;  /* 0x0000000502007221 */ /* 0x000fce0000010000 */
.L_x_582:
[----:B------:R-:W-:Y:S05]  /*0940*/  BSYNC.RECONVERGENT B1 ;  /* 0x0000000000017941 */ /* 0x000fea0003800200 */
.L_x_572:
[----:B------:R-:W-:-:S04]  /*0950*/  IMAD.MOV.U32 R9, RZ, RZ, 0x0 ;  /* 0x00000000ff097424 */ /* 0x000fc800078e00ff */
[----:B0-----:R-:W-:Y:S05]  /*0960*/  RET.REL.NODEC R8 `(_Z10hash_boidsPK6float2Piiii) ;  /* 0xfffffff408a47950 */ /* 0x001fea0003c3ffff */
.L_x_583:
        /* <DEDUP_REMOVED lines=9> */
.L_x_586:


//--------------------- .nv.shared._ZN3cub18CUB_300001_SM_10006detail10radix_sort29DeviceRadixSortOnesweepKernelINS1_5radix10policy_hubIiiyE10Policy1000ELNS0_9SortOrderE0EiiyiiNS1_21identity_decomposer_tEEEvPT5_SB_PT3_PKSC_PT1_PKSG_PT2_PKSK_T4_iiT6_ --------------------------
	.section	.nv.shared._ZN3cub18CUB_300001_SM_10006detail10radix_sort29DeviceRadixSortOnesweepKernelINS1_5radix10policy_hubIiiyE10Policy1000ELNS0_9SortOrderE0EiiyiiNS1_21identity_decomposer_tEEEvPT5_SB_PT3_PKSC_PT1_PKSG_PT2_PKSK_T4_iiT6_,"aw",@nobits
	.sectionflags	@""
	.align	16
.nv.shared._ZN3cub18CUB_300001_SM_10006detail10radix_sort29DeviceRadixSortOnesweepKernelINS1_5radix10policy_hubIiiyE10Policy1000ELNS0_9SortOrderE0EiiyiiNS1_21identity_decomposer_tEEEvPT5_SB_PT3_PKSC_PT1_PKSG_PT2_PKSK_T4_iiT6_:
	.zero		29184


//--------------------- .nv.shared.reserved.0     --------------------------
	.section	.nv.shared.reserved.0,"aw",@nobits
	.weak		__nv_reservedSMEM_offset_0_alias
	.size		__nv_reservedSMEM_offset_0_alias, 0, 64
	.other		__nv_reservedSMEM_offset_0_alias,@"STO_CUDA_RESERVED_SHARED STV_DEFAULT"
__nv_reservedSMEM_offset_0_alias:
	.zero		0
	.zero		64


//--------------------- .nv.global                --------------------------
	.section	.nv.global,"aw",@nobits
.nv.global:
	.type		_ZN34_INTERNAL_cb43f749_4_k_cu_f96c1b156thrust24THRUST_300001_SM_1000_NS12placeholders2_8E,@object
	.size		_ZN34_INTERNAL_cb43f749_4_k_cu_f96c1b156thrust24THRUST_300001_SM_1000_NS12placeholders2_8E,(_ZN34_INTERNAL_cb43f749_4_k_cu_f96c1b154cuda3std3__436_GLOBAL__N__cb43f749_4_k_cu_f96c1b156ignoreE - _ZN34_INTERNAL_cb43f749_4_k_cu_f96c1b156thrust24THRUST_300001_SM_1000_NS12placeholders2_8E)
_ZN34_INTERNAL_cb43f749_4_k_cu_f96c1b156thrust24THRUST_300001_SM_1000_NS12placeholders2_8E:
	.zero		1
	.type		_ZN34_INTERNAL_cb43f749_4_k_cu_f96c1b154cuda3std3__436_GLOBAL__N__cb43f749_4_k_cu_f96c1b156ignoreE,@object
	.size		_ZN34_INTERNAL_cb43f749_4_k_cu_f96c1b154cuda3std3__436_GLOBAL__N__cb43f749_4_k_cu_f96c1b156ignoreE,(_ZN34_INTERNAL_cb43f749_4_k_cu_f96c1b154cuda3std6ranges3__45__cpo4dataE - _ZN34_INTERNAL_cb43f749_4_k_cu_f96c1b154cuda3std3__436_GLOBAL__N__cb43f749_4_k_cu_f96c1b156ignoreE)
_ZN34_INTERNAL_cb43f749_4_k_cu_f96c1b154cuda3std3__436_GLOBAL__N__cb43f749_4_k_cu_f96c1b156ignoreE:
	.zero		1
	.type		_ZN34_INTERNAL_cb43f749_4_k_cu_f96c1b154cuda3std6ranges3__45__cpo4dataE,@object
	.size		_ZN34_INTERNAL_cb43f749_4_k_cu_f96c1b154cuda3std6ranges3__45__cpo4dataE,(_ZN34_INTERNAL_cb43f749_4_k_cu_f96c1b156thrust24THRUST_300001_SM_1000_NS6system3cpp3parE - _ZN34_INTERNAL_cb43f749_4_k_cu_f96c1b154cuda3std6ranges3__45__cpo4dataE)
_ZN34_INTERNAL_cb43f749_4_k_cu_f96c1b154cuda3std6ranges3__45__cpo4dataE:
	.zero		1
	.type		_ZN34_INTERNAL_cb43f749_4_k_cu_f96c1b156thrust24THRUST_300001_SM_1000_NS6system3cpp3parE,@object
	.size		_ZN34_INTERNAL_cb43f749_4_k_cu_f96c1b156thrust24THRUST_300001_SM_1000_NS6system3cpp3parE,(_ZN34_INTERNAL_cb43f749_4_k_cu_f96c1b154cuda3std3__45__cpo5beginE - _ZN34_INTERNAL_cb43f749_4_k_cu_f96c1b156thrust24THRUST_300001_SM_1000_NS6system3cpp3parE)
_ZN34_INTERNAL_cb43f749_4_k_cu_f96c1b156thrust24THRUST_300001_SM_1000_NS6system3cpp3parE:
	.zero		1
	.type		_ZN34_INTERNAL_cb43f749_4_k_cu_f96c1b154cuda3std3__45__cpo5beginE,@object
	.size		_ZN34_INTERNAL_cb43f749_4_k_cu_f96c1b154cuda3std3__45__cpo5beginE,(_ZN34_INTERNAL_cb43f749_4_k_cu_f96c1b154cuda3std6ranges3__45__cpo5beginE - _ZN34_INTERNAL_cb43f749_4_k_cu_f96c1b154cuda3std3__45__cpo5beginE)
_ZN34_INTERNAL_cb43f749_4_k_cu_f96c1b154cuda3std3__45__cpo5beginE:
	.zero		1
	.type		_ZN34_INTERNAL_cb43f749_4_k_cu_f96c1b154cuda3std6ranges3__45__cpo5beginE,@object
	.size		_ZN34_INTERNAL_cb43f749_4_k_cu_f96c1b154cuda3std6ranges3__45__cpo5beginE,(_ZN34_INTERNAL_cb43f749_4_k_cu_f96c1b156thrust24THRUST_300001_SM_1000_NS6deviceE - _ZN34_INTERNAL_cb43f749_4_k_cu_f96c1b154cuda3std6ranges3__45__cpo5beginE)
_ZN34_INTERNAL_cb43f749_4_k_cu_f96c1b154cuda3std6ranges3__45__cpo5beginE:
	.zero		1
	.type		_ZN34_INTERNAL_cb43f749_4_k_cu_f96c1b156thrust24THRUST_300001_SM_1000_NS6deviceE,@object
	.size		_ZN34_INTERNAL_cb43f749_4_k_cu_f96c1b156thrust24THRUST_300001_SM_1000_NS6deviceE,(_ZN34_INTERNAL_cb43f749_4_k_cu_f96c1b154cuda3std3__47nulloptE - _ZN34_INTERNAL_cb43f749_4_k_cu_f96c1b156thrust24THRUST_300001_SM_1000_NS6deviceE)
_ZN34_INTERNAL_cb43f749_4_k_cu_f96c1b156thrust24THRUST_300001_SM_1000_NS6deviceE:
	.zero		1
	.type		_ZN34_INTERNAL_cb43f749_4_k_cu_f96c1b154cuda3std3__47nulloptE,@object
	.size		_ZN34_INTERNAL_cb43f749_4_k_cu_f96c1b154cuda3std3__47nulloptE,(_ZN34_INTERNAL_cb43f749_4_k_cu_f96c1b154cuda3std6ranges3__45__cpo8distanceE - _ZN34_INTERNAL_cb43f749_4_k_cu_f96c1b154cuda3std3__47nulloptE)
_ZN34_INTERNAL_cb43f749_4_k_cu_f96c1b154cuda3std3__47nulloptE:
	.zero		1
	.type		_ZN34_INTERNAL_cb43f749_4_k_cu_f96c1b154cuda3std6ranges3__45__cpo8distanceE,@object
	.size		_ZN34_INTERNAL_cb43f749_4_k_cu_f96c1b154cuda3std6ranges3__45__cpo8distanceE,(_ZN34_INTERNAL_cb43f749_4_k_cu_f96c1b156thrust24THRUST_300001_SM_1000_NS12placeholders2_4E - _ZN34_INTERNAL_cb43f749_4_k_cu_f96c1b154cuda3std6ranges3__45__cpo8distanceE)
_ZN34_INTERNAL_cb43f749_4_k_cu_f96c1b154cuda3std6ranges3__45__cpo8distanceE:
	.zero		1
	.type		_ZN34_INTERNAL_cb43f749_4_k_cu_f96c1b156thrust24THRUST_300001_SM_1000_NS12placeholders2_4E,@object
	.size		_ZN34_INTERNAL_cb43f749_4_k_cu_f96c1b156thrust24THRUST_300001_SM_1000_NS12placeholders2_4E,(_ZN34_INTERNAL_cb43f749_4_k_cu_f96c1b154cuda3std3__45__cpo6rbeginE - _ZN34_INTERNAL_cb43f749_4_k_cu_f96c1b156thrust24THRUST_300001_SM_1000_NS12placeholders2_4E)
_ZN34_INTERNAL_cb43f749_4_k_cu_f96c1b156thrust24THRUST_300001_SM_1000_NS12placeholders2_4E:
	.zero		1
	.type		_ZN34_INTERNAL_cb43f749_4_k_cu_f96c1b154cuda3std3__45__cpo6rbeginE,@object
	.size		_ZN34_INTERNAL_cb43f749_4_k_cu_f96c1b154cuda3std3__45__cpo6rbeginE,(_ZN34_INTERNAL_cb43f749_4_k_cu_f96c1b154cuda3std6ranges3__45__cpo7advanceE - _ZN34_INTERNAL_cb43f749_4_k_cu_f96c1b154cuda3std3__45__cpo6rbeginE)
_ZN34_INTERNAL_cb43f749_4_k_cu_f96c1b154cuda3std3__45__cpo6rbeginE:
	.zero		1
	.type		_ZN34_INTERNAL_cb43f749_4_k_cu_f96c1b154cuda3std6ranges3__45__cpo7advanceE,@object
	.size		_ZN34_INTERNAL_cb43f749_4_k_cu_f96c1b154cuda3std6ranges3__45__cpo7advanceE,(_ZN34_INTERNAL_cb43f749_4_k_cu_f96c1b156thrust24THRUST_300001_SM_1000_NS12placeholders3_10E - _ZN34_INTERNAL_cb43f749_4_k_cu_f96c1b154cuda3std6ranges3__45__cpo7advanceE)
_ZN34_INTERNAL_cb43f749_4_k_cu_f96c1b154cuda3std6ranges3__45__cpo7advanceE:
	.zero		1
	.type		_ZN34_INTERNAL_cb43f749_4_k_cu_f96c1b156thrust24THRUST_300001_SM_1000_NS12placeholders3_10E,@object
	.size		_ZN34_INTERNAL_cb43f749_4_k_cu_f96c1b156thrust24THRUST_300001_SM_1000_NS12placeholders3_10E,(_ZN34_INTERNAL_cb43f749_4_k_cu_f96c1b154cuda3std3__48in_placeE - _ZN34_INTERNAL_cb43f749_4_k_cu_f96c1b156thrust24THRUST_300001_SM_1000_NS12placeholders3_10E)
_ZN34_INTERNAL_cb43f749_4_k_cu_f96c1b156thrust24THRUST_300001_SM_1000_NS12placeholders3_10E:
	.zero		1
	.type		_ZN34_INTERNAL_cb43f749_4_k_cu_f96c1b154cuda3std3__48in_placeE,@object
	.size		_ZN34_INTERNAL_cb43f749_4_k_cu_f96c1b154cuda3std3__48in_placeE,(_ZN34_INTERNAL_cb43f749_4_k_cu_f96c1b154cuda3std6ranges3__45__cpo4sizeE - _ZN34_INTERNAL_cb43f749_4_k_cu_f96c1b154cuda3std3__48in_placeE)
_ZN34_INTERNAL_cb43f749_4_k_cu_f96c1b154cuda3std3__48in_placeE:
	.zero		1
	.type		_ZN34_INTERNAL_cb43f749_4_k_cu_f96c1b154cuda3std6ranges3__45__cpo4sizeE,@object
	.size		_ZN34_INTERNAL_cb43f749_4_k_cu_f96c1b154cuda3std6ranges3__45__cpo4sizeE,(_ZN34_INTERNAL_cb43f749_4_k_cu_f96c1b156thrust24THRUST_300001_SM_1000_NS12placeholders2_2E - _ZN34_INTERNAL_cb43f749_4_k_cu_f96c1b154cuda3std6ranges3__45__cpo4sizeE)
_ZN34_INTERNAL_cb43f749_4_k_cu_f96c1b154cuda3std6ranges3__45__cpo4sizeE:
	.zero		1
	.type		_ZN34_INTERNAL_cb43f749_4_k_cu_f96c1b156thrust24THRUST_300001_SM_1000_NS12placeholders2_2E,@object
	.size		_ZN34_INTERNAL_cb43f749_4_k_cu_f96c1b156thrust24THRUST_300001_SM_1000_NS12placeholders2_2E,(_ZN34_INTERNAL_cb43f749_4_k_cu_f96c1b154cuda3std3__45__cpo6cbeginE - _ZN34_INTERNAL_cb43f749_4_k_cu_f96c1b156thrust24THRUST_300001_SM_1000_NS12placeholders2_2E)
_ZN34_INTERNAL_cb43f749_4_k_cu_f96c1b156thrust24THRUST_300001_SM_1000_NS12placeholders2_2E:
	.zero		1
	.type		_ZN34_INTERNAL_cb43f749_4_k_cu_f96c1b154cuda3std3__45__cpo6cbeginE,@object
	.size		_ZN34_INTERNAL_cb43f749_4_k_cu_f96c1b154cuda3std3__45__cpo6cbeginE,(_ZN34_INTERNAL_cb43f749_4_k_cu_f96c1b154cuda3std6ranges3__45__cpo6cbeginE - _ZN34_INTERNAL_cb43f749_4_k_cu_f96c1b154cuda3std3__45__cpo6cbeginE)
_ZN34_INTERNAL_cb43f749_4_k_cu_f96c1b154cuda3std3__45__cpo6cbeginE:
	.zero		1
	.type		_ZN34_INTERNAL_cb43f749_4_k_cu_f96c1b154cuda3std6ranges3__45__cpo6cbeginE,@object
	.size		_ZN34_INTERNAL_cb43f749_4_k_cu_f96c1b154cuda3std6ranges3__45__cpo6cbeginE,(_ZN34_INTERNAL_cb43f749_4_k_cu_f96c1b156thrust24THRUST_300001_SM_1000_NS12placeholders2_6E - _ZN34_INTERNAL_cb43f749_4_k_cu_f96c1b154cuda3std6ranges3__45__cpo6cbeginE)
_ZN34_INTERNAL_cb43f749_4_k_cu_f96c1b154cuda3std6ranges3__45__cpo6cbeginE:
	.zero		1
	.type		_ZN34_INTERNAL_cb43f749_4_k_cu_f96c1b156thrust24THRUST_300001_SM_1000_NS12placeholders2_6E,@object
	.size		_ZN34_INTERNAL_cb43f749_4_k_cu_f96c1b156thrust24THRUST_300001_SM_1000_NS12placeholders2_6E,(_ZN34_INTERNAL_cb43f749_4_k_cu_f96c1b154cuda3std3__45__cpo7crbeginE - _ZN34_INTERNAL_cb43f749_4_k_cu_f96c1b156thrust24THRUST_300001_SM_1000_NS12placeholders2_6E)
_ZN34_INTERNAL_cb43f749_4_k_cu_f96c1b156thrust24THRUST_300001_SM_1000_NS12placeholders2_6E:
	.zero		1
	.type		_ZN34_INTERNAL_cb43f749_4_k_cu_f96c1b154cuda3std3__45__cpo7crbeginE,@object
	.size		_ZN34_INTERNAL_cb43f749_4_k_cu_f96c1b154cuda3std3__45__cpo7crbeginE,(_ZN34_INTERNAL_cb43f749_4_k_cu_f96c1b154cuda3std6ranges3__45__cpo4nextE - _ZN34_INTERNAL_cb43f749_4_k_cu_f96c1b154cuda3std3__45__cpo7crbeginE)
_ZN34_INTERNAL_cb43f749_4_k_cu_f96c1b154cuda3std3__45__cpo7crbeginE:
	.zero		1
	.type		_ZN34_INTERNAL_cb43f749_4_k_cu_f96c1b154cuda3std6ranges3__45__cpo4nextE,@object
	.size		_ZN34_INTERNAL_cb43f749_4_k_cu_f96c1b154cuda3std6ranges3__45__cpo4nextE,(_ZN34_INTERNAL_cb43f749_4_k_cu_f96c1b154cuda3std6ranges3__45__cpo4swapE - _ZN34_INTERNAL_cb43f749_4_k_cu_f96c1b154cuda3std6ranges3__45__cpo4nextE)
_ZN34_INTERNAL_cb43f749_4_k_cu_f96c1b154cuda3std6ranges3__45__cpo4nextE:
	.zero		1
	.type		_ZN34_INTERNAL_cb43f749_4_k_cu_f96c1b154cuda3std6ranges3__45__cpo4swapE,@object
	.size		_ZN34_INTERNAL_cb43f749_4_k_cu_f96c1b154cuda3std6ranges3__45__cpo4swapE,(_ZN34_INTERNAL_cb43f749_4_k_cu_f96c1b156thrust24THRUST_300001_SM_1000_NS8cuda_cub10par_nosyncE - _ZN34_INTERNAL_cb43f749_4_k_cu_f96c1b154cuda3std6ranges3__45__cpo4swapE)
_ZN34_INTERNAL_cb43f749_4_k_cu_f96c1b154cuda3std6ranges3__45__cpo4swapE:
	.zero		1
	.type		_ZN34_INTERNAL_cb43f749_4_k_cu_f96c1b156thrust24THRUST_300001_SM_1000_NS8cuda_cub10par_nosyncE,@object
	.size		_ZN34_INTERNAL_cb43f749_4_k_cu_f96c1b156thrust24THRUST_300001_SM_1000_NS8cuda_cub10par_nosyncE,(_ZN34_INTERNAL_cb43f749_4_k_cu_f96c1b156thrust24THRUST_300001_SM_1000_NS3seqE - _ZN34_INTERNAL_cb43f749_4_k_cu_f96c1b156thrust24THRUST_300001_SM_1000_NS8cuda_cub10par_nosyncE)
_ZN34_INTERNAL_cb43f749_4_k_cu_f96c1b156thrust24THRUST_300001_SM_1000_NS8cuda_cub10par_nosyncE:
	.zero		1
	.type		_ZN34_INTERNAL_cb43f749_4_k_cu_f96c1b156thrust24THRUST_300001_SM_1000_NS3seqE,@object
	.size		_ZN34_INTERNAL_cb43f749_4_k_cu_f96c1b156thrust24THRUST_300001_SM_1000_NS3seqE,(_ZN34_INTERNAL_cb43f749_4_k_cu_f96c1b154cuda3std3__420unreachable_sentinelE - _ZN34_INTERNAL_cb43f749_4_k_cu_f96c1b156thrust24THRUST_300001_SM_1000_NS3seqE)
_ZN34_INTERNAL_cb43f749_4_k_cu_f96c1b156thrust24THRUST_300001_SM_1000_NS3seqE:
	.zero		1
	.type		_ZN34_INTERNAL_cb43f749_4_k_cu_f96c1b154cuda3std3__420unreachable_sentinelE,@object
	.size		_ZN34_INTERNAL_cb43f749_4_k_cu_f96c1b154cuda3std3__420unreachable_sentinelE,(_ZN34_INTERNAL_cb43f749_4_k_cu_f96c1b154cuda3std6ranges3__45__cpo5ssizeE - _ZN34_INTERNAL_cb43f749_4_k_cu_f96c1b154cuda3std3__420unreachable_sentinelE)
_ZN34_INTERNAL_cb43f749_4_k_cu_f96c1b154cuda3std3__420unreachable_sentinelE:
	.zero		1
	.type		_ZN34_INTERNAL_cb43f749_4_k_cu_f96c1b154cuda3std6ranges3__45__cpo5ssizeE,@object
	.size		_ZN34_INTERNAL_cb43f749_4_k_cu_f96c1b154cuda3std6ranges3__45__cpo5ssizeE,(_ZN34_INTERNAL_cb43f749_4_k_cu_f96c1b156thrust24THRUST_300001_SM_1000_NS12placeholders2_3E - _ZN34_INTERNAL_cb43f749_4_k_cu_f96c1b154cuda3std6ranges3__45__cpo5ssizeE)
_ZN34_INTERNAL_cb43f749_4_k_cu_f96c1b154cuda3std6ranges3__45__cpo5ssizeE:
	.zero		1
	.type		_ZN34_INTERNAL_cb43f749_4_k_cu_f96c1b156thrust24THRUST_300001_SM_1000_NS12placeholders2_3E,@object
	.size		_ZN34_INTERNAL_cb43f749_4_k_cu_f96c1b156thrust24THRUST_300001_SM_1000_NS12placeholders2_3E,(_ZN34_INTERNAL_cb43f749_4_k_cu_f96c1b154cuda3std3__45__cpo4cendE - _ZN34_INTERNAL_cb43f749_4_k_cu_f96c1b156thrust24THRUST_300001_SM_1000_NS12placeholders2_3E)
_ZN34_INTERNAL_cb43f749_4_k_cu_f96c1b156thrust24THRUST_300001_SM_1000_NS12placeholders2_3E:
	.zero		1
	.type		_ZN34_INTERNAL_cb43f749_4_k_cu_f96c1b154cuda3std3__45__cpo4cendE,@object
	.size		_ZN34_INTERNAL_cb43f749_4_k_cu_f96c1b154cuda3std3__45__cpo4cendE,(_ZN34_INTERNAL_cb43f749_4_k_cu_f96c1b154cuda3std6ranges3__45__cpo4cendE - _ZN34_INTERNAL_cb43f749_4_k_cu_f96c1b154cuda3std3__45__cpo4cendE)
_ZN34_INTERNAL_cb43f749_4_k_cu_f96c1b154cuda3std3__45__cpo4cendE:
	.zero		1
	.type		_ZN34_INTERNAL_cb43f749_4_k_cu_f96c1b154cuda3std6ranges3__45__cpo4cendE,@object
	.size		_ZN34_INTERNAL_cb43f749_4_k_cu_f96c1b154cuda3std6ranges3__45__cpo4cendE,(_ZN34_INTERNAL_cb43f749_4_k_cu_f96c1b156thrust24THRUST_300001_SM_1000_NS12placeholders2_7E - _ZN34_INTERNAL_cb43f749_4_k_cu_f96c1b154cuda3std6ranges3__45__cpo4cendE)
_ZN34_INTERNAL_cb43f749_4_k_cu_f96c1b154cuda3std6ranges3__45__cpo4cendE:
	.zero		1
	.type		_ZN34_INTERNAL_cb43f749_4_k_cu_f96c1b156thrust24THRUST_300001_SM_1000_NS12placeholders2_7E,@object
	.size		_ZN34_INTERNAL_cb43f749_4_k_cu_f96c1b156thrust24THRUST_300001_SM_1000_NS12placeholders2_7E,(_ZN34_INTERNAL_cb43f749_4_k_cu_f96c1b154cuda3std3__45__cpo5crendE - _ZN34_INTERNAL_cb43f749_4_k_cu_f96c1b156thrust24THRUST_300001_SM_1000_NS12placeholders2_7E)
_ZN34_INTERNAL_cb43f749_4_k_cu_f96c1b156thrust24THRUST_300001_SM_1000_NS12placeholders2_7E:
	.zero		1
	.type		_ZN34_INTERNAL_cb43f749_4_k_cu_f96c1b154cuda3std3__45__cpo5crendE,@object
	.size		_ZN34_INTERNAL_cb43f749_4_k_cu_f96c1b154cuda3std3__45__cpo5crendE,(_ZN34_INTERNAL_cb43f749_4_k_cu_f96c1b154cuda3std6ranges3__45__cpo4prevE - _ZN34_INTERNAL_cb43f749_4_k_cu_f96c1b154cuda3std3__45__cpo5crendE)
_ZN34_INTERNAL_cb43f749_4_k_cu_f96c1b154cuda3std3__45__cpo5crendE:
	.zero		1
	.type		_ZN34_INTERNAL_cb43f749_4_k_cu_f96c1b154cuda3std6ranges3__45__cpo4prevE,@object
	.size		_ZN34_INTERNAL_cb43f749_4_k_cu_f96c1b154cuda3std6ranges3__45__cpo4prevE,(_ZN34_INTERNAL_cb43f749_4_k_cu_f96c1b154cuda3std6ranges3__45__cpo9iter_moveE - _ZN34_INTERNAL_cb43f749_4_k_cu_f96c1b154cuda3std6ranges3__45__cpo4prevE)
_ZN34_INTERNAL_cb43f749_4_k_cu_f96c1b154cuda3std6ranges3__45__cpo4prevE:
	.zero		1
	.type		_ZN34_INTERNAL_cb43f749_4_k_cu_f96c1b154cuda3std6ranges3__45__cpo9iter_moveE,@object
	.size		_ZN34_INTERNAL_cb43f749_4_k_cu_f96c1b154cuda3std6ranges3__45__cpo9iter_moveE,(_ZN34_INTERNAL_cb43f749_4_k_cu_f96c1b156thrust24THRUST_300001_SM_1000_NS6system6detail10sequential3seqE - _ZN34_INTERNAL_cb43f749_4_k_cu_f96c1b154cuda3std6ranges3__45__cpo9iter_moveE)
_ZN34_INTERNAL_cb43f749_4_k_cu_f96c1b154cuda3std6ranges3__45__cpo9iter_moveE:
	.zero		1
	.type		_ZN34_INTERNAL_cb43f749_4_k_cu_f96c1b156thrust24THRUST_300001_SM_1000_NS6system6detail10sequential3seqE,@object
	.size		_ZN34_INTERNAL_cb43f749_4_k_cu_f96c1b156thrust24THRUST_300001_SM_1000_NS6system6detail10sequential3seqE,(_ZN34_INTERNAL_cb43f749_4_k_cu_f96c1b156thrust24THRUST_300001_SM_1000_NS12placeholders2_9E - _ZN34_INTERNAL_cb43f749_4_k_cu_f96c1b156thrust24THRUST_300001_SM_1000_NS6system6detail10sequential3seqE)
_ZN34_INTERNAL_cb43f749_4_k_cu_f96c1b156thrust24THRUST_300001_SM_1000_NS6system6detail10sequential3seqE:
	.zero		1
	.type		_ZN34_INTERNAL_cb43f749_4_k_cu_f96c1b156thrust24THRUST_300001_SM_1000_NS12placeholders2_9E,@object
	.size		_ZN34_INTERNAL_cb43f749_4_k_cu_f96c1b156thrust24THRUST_300001_SM_1000_NS12placeholders2_9E,(_ZN34_INTERNAL_cb43f749_4_k_cu_f96c1b154cuda3std3__419piecewise_constructE - _ZN34_INTERNAL_cb43f749_4_k_cu_f96c1b156thrust24THRUST_300001_SM_1000_NS12placeholders2_9E)
_ZN34_INTERNAL_cb43f749_4_k_cu_f96c1b156thrust24THRUST_300001_SM_1000_NS12placeholders2_9E:
	.zero		1
	.type		_ZN34_INTERNAL_cb43f749_4_k_cu_f96c1b154cuda3std3__419piecewise_constructE,@object
	.size		_ZN34_INTERNAL_cb43f749_4_k_cu_f96c1b154cuda3std3__419piecewise_constructE,(_ZN34_INTERNAL_cb43f749_4_k_cu_f96c1b154cuda3std6ranges3__45__cpo5cdataE - _ZN34_INTERNAL_cb43f749_4_k_cu_f96c1b154cuda3std3__419piecewise_constructE)
_ZN34_INTERNAL_cb43f749_4_k_cu_f96c1b154cuda3std3__419piecewise_constructE:
	.zero		1
	.type		_ZN34_INTERNAL_cb43f749_4_k_cu_f96c1b154cuda3std6ranges3__45__cpo5cdataE,@object
	.size		_ZN34_INTERNAL_cb43f749_4_k_cu_f96c1b154cuda3std6ranges3__45__cpo5cdataE,(_ZN34_INTERNAL_cb43f749_4_k_cu_f96c1b156thrust24THRUST_300001_SM_1000_NS12placeholders2_1E - _ZN34_INTERNAL_cb43f749_4_k_cu_f96c1b154cuda3std6ranges3__45__cpo5cdataE)
_ZN34_INTERNAL_cb43f749_4_k_cu_f96c1b154cuda3std6ranges3__45__cpo5cdataE:
	.zero		1
	.type		_ZN34_INTERNAL_cb43f749_4_k_cu_f96c1b156thrust24THRUST_300001_SM_1000_NS12placeholders2_1E,@object
	.size		_ZN34_INTERNAL_cb43f749_4_k_cu_f96c1b156thrust24THRUST_300001_SM_1000_NS12placeholders2_1E,(_ZN34_INTERNAL_cb43f749_4_k_cu_f96c1b154cuda3std3__45__cpo3endE - _ZN34_INTERNAL_cb43f749_4_k_cu_f96c1b156thrust24THRUST_300001_SM_1000_NS12placeholders2_1E)
_ZN34_INTERNAL_cb43f749_4_k_cu_f96c1b156thrust24THRUST_300001_SM_1000_NS12placeholders2_1E:
	.zero		1
	.type		_ZN34_INTERNAL_cb43f749_4_k_cu_f96c1b154cuda3std3__45__cpo3endE,@object
	.size		_ZN34_INTERNAL_cb43f749_4_k_cu_f96c1b154cuda3std3__45__cpo3endE,(_ZN34_INTERNAL_cb43f749_4_k_cu_f96c1b154cuda3std6ranges3__45__cpo3endE - _ZN34_INTERNAL_cb43f749_4_k_cu_f96c1b154cuda3std3__45__cpo3endE)
_ZN34_INTERNAL_cb43f749_4_k_cu_f96c1b154cuda3std3__45__cpo3endE:
	.zero		1
	.type		_ZN34_INTERNAL_cb43f749_4_k_cu_f96c1b154cuda3std6ranges3__45__cpo3endE,@object
	.size		_ZN34_INTERNAL_cb43f749_4_k_cu_f96c1b154cuda3std6ranges3__45__cpo3endE,(_ZN34_INTERNAL_cb43f749_4_k_cu_f96c1b156thrust24THRUST_300001_SM_1000_NS12placeholders2_5E - _ZN34_INTERNAL_cb43f749_4_k_cu_f96c1b154cuda3std6ranges3__45__cpo3endE)
_ZN34_INTERNAL_cb43f749_4_k_cu_f96c1b154cuda3std6ranges3__45__cpo3endE:
	.zero		1
	.type		_ZN34_INTERNAL_cb43f749_4_k_cu_f96c1b156thrust24THRUST_300001_SM_1000_NS12placeholders2_5E,@object
	.size		_ZN34_INTERNAL_cb43f749_4_k_cu_f96c1b156thrust24THRUST_300001_SM_1000_NS12placeholders2_5E,(_ZN34_INTERNAL_cb43f749_4_k_cu_f96c1b154cuda3std3__45__cpo4rendE - _ZN34_INTERNAL_cb43f749_4_k_cu_f96c1b156thrust24THRUST_300001_SM_1000_NS12placeholders2_5E)
_ZN34_INTERNAL_cb43f749_4_k_cu_f96c1b156thrust24THRUST_300001_SM_1000_NS12placeholders2_5E:
	.zero		1
	.type		_ZN34_INTERNAL_cb43f749_4_k_cu_f96c1b154cuda3std3__45__cpo4rendE,@object
	.size		_ZN34_INTERNAL_cb43f749_4_k_cu_f96c1b154cuda3std3__45__cpo4rendE,(_ZN34_INTERNAL_cb43f749_4_k_cu_f96c1b154cuda3std6ranges3__45__cpo9iter_swapE - _ZN34_INTERNAL_cb43f749_4_k_cu_f96c1b154cuda3std3__45__cpo4rendE)
_ZN34_INTERNAL_cb43f749_4_k_cu_f96c1b154cuda3std3__45__cpo4rendE:
	.zero		1
	.type		_ZN34_INTERNAL_cb43f749_4_k_cu_f96c1b154cuda3std6ranges3__45__cpo9iter_swapE,@object
	.size		_ZN34_INTERNAL_cb43f749_4_k_cu_f96c1b154cuda3std6ranges3__45__cpo9iter_swapE,(_ZN34_INTERNAL_cb43f749_4_k_cu_f96c1b154cuda3std3__48unexpectE - _ZN34_INTERNAL_cb43f749_4_k_cu_f96c1b154cuda3std6ranges3__45__cpo9iter_swapE)
_ZN34_INTERNAL_cb43f749_4_k_cu_f96c1b154cuda3std6ranges3__45__cpo9iter_swapE:
	.zero		1
	.type		_ZN34_INTERNAL_cb43f749_4_k_cu_f96c1b154cuda3std3__48unexpectE,@object
	.size		_ZN34_INTERNAL_cb43f749_4_k_cu_f96c1b154cuda3std3__48unexpectE,(_ZN34_INTERNAL_cb43f749_4_k_cu_f96c1b156thrust24THRUST_300001_SM_1000_NS8cuda_cub3parE - _ZN34_INTERNAL_cb43f749_4_k_cu_f96c1b154cuda3std3__48unexpectE)
_ZN34_INTERNAL_cb43f749_4_k_cu_f96c1b154cuda3std3__48unexpectE:
	.zero		1
	.type		_ZN34_INTERNAL_cb43f749_4_k_cu_f96c1b156thrust24THRUST_300001_SM_1000_NS8cuda_cub3parE,@object
	.size		_ZN34_INTERNAL_cb43f749_4_k_cu_f96c1b156thrust24THRUST_300001_SM_1000_NS8cuda_cub3parE,(.L_29 - _ZN34_INTERNAL_cb43f749_4_k_cu_f96c1b156thrust24THRUST_300001_SM_1000_NS8cuda_cub3parE)
_ZN34_INTERNAL_cb43f749_4_k_cu_f96c1b156thrust24THRUST_300001_SM_1000_NS8cuda_cub3parE:
	.zero		1
.L_29:


//--------------------- .nv.shared._ZN3cub18CUB_300001_SM_10006detail10radix_sort33DeviceRadixSortExclusiveSumKernelINS1_5radix10policy_hubIiiyE10Policy1000EyEEvPT0_ --------------------------
	.section	.nv.shared._ZN3cub18CUB_300001_SM_10006detail10radix_sort33DeviceRadixSortExclusiveSumKernelINS1_5radix10policy_hubIiiyE10Policy1000EyEEvPT0_,"aw",@nobits
	.sectionflags	@""
	.align	16
.nv.shared._ZN3cub18CUB_300001_SM_10006detail10radix_sort33DeviceRadixSortExclusiveSumKernelINS1_5radix10policy_hubIiiyE10Policy1000EyEEvPT0_:
	.zero		3360


//--------------------- .nv.shared._ZN3cub18CUB_300001_SM_10006detail10radix_sort30DeviceRadixSortHistogramKernelINS1_5radix10policy_hubIiiyE10Policy1000ELNS0_9SortOrderE0EiyNS1_21identity_decomposer_tEEEvPT2_PKT1_SA_iiT3_ --------------------------
	.section	.nv.shared._ZN3cub18CUB_300001_SM_10006detail10radix_sort30DeviceRadixSortHistogramKernelINS1_5radix10policy_hubIiiyE10Policy1000ELNS0_9SortOrderE0EiyNS1_21identity_decomposer_tEEEvPT2_PKT1_SA_iiT3_,"aw",@nobits
	.sectionflags	@""
	.align	4
.nv.shared._ZN3cub18CUB_300001_SM_10006detail10radix_sort30DeviceRadixSortHistogramKernelINS1_5radix10policy_hubIiiyE10Policy1000ELNS0_9SortOrderE0EiyNS1_21identity_decomposer_tEEEvPT2_PKT1_SA_iiT3_:
	.zero		5120


//--------------------- .nv.shared._ZN3cub18CUB_300001_SM_10006detail10radix_sort31DeviceRadixSortSingleTileKernelINS1_5radix10policy_hubIiiyE10Policy1000ELNS0_9SortOrderE0EiiyNS1_21identity_decomposer_tEEEvPKT1_PSA_PKT2_PSE_T3_iiT4_ --------------------------
	.section	.nv.shared._ZN3cub18CUB_300001_SM_10006detail10radix_sort31DeviceRadixSortSingleTileKernelINS1_5radix10policy_hubIiiyE10Policy1000ELNS0_9SortOrderE0EiiyNS1_21identity_decomposer_tEEEvPKT1_PSA_PKT2_PSE_T3_iiT4_,"aw",@nobits
	.sectionflags	@""
	.align	16
.nv.shared._ZN3cub18CUB_300001_SM_10006detail10radix_sort31DeviceRadixSortSingleTileKernelINS1_5radix10policy_hubIiiyE10Policy1000ELNS0_9SortOrderE0EiiyNS1_21identity_decomposer_tEEEvPKT1_PSA_PKT2_PSE_T3_iiT4_:
	.zero		34880


//--------------------- .nv.shared._ZN3cub18CUB_300001_SM_10006detail10radix_sort29DeviceRadixSortOnesweepKernelINS1_5radix10policy_hubIiN4cuda3std3__45tupleIJ6float2SA_EEEyE10Policy1000ELNS0_9SortOrderE0EiSB_yiiNS1_21identity_decomposer_tEEEvPT5_SH_PT3_PKSI_PT1_PKSM_PT2_PKSQ_T4_iiT6_ --------------------------
	.section	.nv.shared._ZN3cub18CUB_300001_SM_10006detail10radix_sort29DeviceRadixSortOnesweepKernelINS1_5radix10policy_hubIiN4cuda3std3__45tupleIJ6float2SA_EEEyE10Policy1000ELNS0_9SortOrderE0EiSB_yiiNS1_21identity_decomposer_tEEEvPT5_SH_PT3_PKSI_PT1_PKSM_PT2_PKSQ_T4_iiT6_,"aw",@nobits
	.sectionflags	@""
	.align	16
.nv.shared._ZN3cub18CUB_300001_SM_10006detail10radix_sort29DeviceRadixSortOnesweepKernelINS1_5radix10policy_hubIiN4cuda3std3__45tupleIJ6float2SA_EEEyE10Policy1000ELNS0_9SortOrderE0EiSB_yiiNS1_21identity_decomposer_tEEEvPT5_SH_PT3_PKSI_PT1_PKSM_PT2_PKSQ_T4_iiT6_:
	.zero		46080


//--------------------- .nv.shared._ZN3cub18CUB_300001_SM_10006detail10radix_sort33DeviceRadixSortExclusiveSumKernelINS1_5radix10policy_hubIiN4cuda3std3__45tupleIJ6float2SA_EEEyE10Policy1000EyEEvPT0_ --------------------------
	.section	.nv.shared._ZN3cub18CUB_300001_SM_10006detail10radix_sort33DeviceRadixSortExclusiveSumKernelINS1_5radix10policy_hubIiN4cuda3std3__45tupleIJ6float2SA_EEEyE10Policy1000EyEEvPT0_,"aw",@nobits
	.sectionflags	@""
	.align	16
.nv.shared._ZN3cub18CUB_300001_SM_10006detail10radix_sort33DeviceRadixSortExclusiveSumKernelINS1_5radix10policy_hubIiN4cuda3std3__45tupleIJ6float2SA_EEEyE10Policy1000EyEEvPT0_:
	.zero		3360


//--------------------- .nv.shared._ZN3cub18CUB_300001_SM_10006detail10radix_sort30DeviceRadixSortHistogramKernelINS1_5radix10policy_hubIiN4cuda3std3__45tupleIJ6float2SA_EEEyE10Policy1000ELNS0_9SortOrderE0EiyNS1_21identity_decomposer_tEEEvPT2_PKT1_SG_iiT3_ --------------------------
	.section	.nv.shared._ZN3cub18CUB_300001_SM_10006detail10radix_sort30DeviceRadixSortHistogramKernelINS1_5radix10policy_hubIiN4cuda3std3__45tupleIJ6float2SA_EEEyE10Policy1000ELNS0_9SortOrderE0EiyNS1_21identity_decomposer_tEEEvPT2_PKT1_SG_iiT3_,"aw",@nobits
	.sectionflags	@""
	.align	4
.nv.shared._ZN3cub18CUB_300001_SM_10006detail10radix_sort30DeviceRadixSortHistogramKernelINS1_5radix10policy_hubIiN4cuda3std3__45tupleIJ6float2SA_EEEyE10Policy1000ELNS0_9SortOrderE0EiyNS1_21identity_decomposer_tEEEvPT2_PKT1_SG_iiT3_:
	.zero		5120


//--------------------- .nv.shared._ZN3cub18CUB_300001_SM_10006detail10radix_sort31DeviceRadixSortSingleTileKernelINS1_5radix10policy_hubIiN4cuda3std3__45tupleIJ6float2SA_EEEyE10Policy1000ELNS0_9SortOrderE0EiSB_yNS1_21identity_decomposer_tEEEvPKT1_PSG_PKT2_PSK_T3_iiT4_ --------------------------
	.section	.nv.shared._ZN3cub18CUB_300001_SM_10006detail10radix_sort31DeviceRadixSortSingleTileKernelINS1_5radix10policy_hubIiN4cuda3std3__45tupleIJ6float2SA_EEEyE10Policy1000ELNS0_9SortOrderE0EiSB_yNS1_21identity_decomposer_tEEEvPKT1_PSG_PKT2_PSK_T3_iiT4_,"aw",@nobits
	.sectionflags	@""
	.align	16
.nv.shared._ZN3cub18CUB_300001_SM_10006detail10radix_sort31DeviceRadixSortSingleTileKernelINS1_5radix10policy_hubIiN4cuda3std3__45tupleIJ6float2SA_EEEyE10Policy1000ELNS0_9SortOrderE0EiSB_yNS1_21identity_decomposer_tEEEvPKT1_PSG_PKT2_PSK_T3_iiT4_:
	.zero		34880


//--------------------- .nv.constant0._ZN3cub18CUB_300001_SM_10006detail10radix_sort29DeviceRadixSortOnesweepKernelINS1_5radix10policy_hubIiiyE10Policy1000ELNS0_9SortOrderE0EiiyiiNS1_21identity_decomposer_tEEEvPT5_SB_PT3_PKSC_PT1_PKSG_PT2_PKSK_T4_iiT6_ --------------------------
	.section	.nv.constant0._ZN3cub18CUB_300001_SM_10006detail10radix_sort29DeviceRadixSortOnesweepKernelINS1_5radix10policy_hubIiiyE10Policy1000ELNS0_9SortOrderE0EiiyiiNS1_21identity_decomposer_tEEEvPT5_SB_PT3_PKSC_PT1_PKSG_PT2_PKSK_T4_iiT6_,"a",@progbits
	.sectionflags	@""
	.align	4
.nv.constant0._ZN3cub18CUB_300001_SM_10006detail10radix_sort29DeviceRadixSortOnesweepKernelINS1_5radix10policy_hubIiiyE10Policy1000ELNS0_9SortOrderE0EiiyiiNS1_21identity_decomposer_tEEEvPT5_SB_PT3_PKSC_PT1_PKSG_PT2_PKSK_T4_iiT6_:
	.zero		973


//--------------------- .nv.constant0._ZN3cub18CUB_300001_SM_10006detail10radix_sort33DeviceRadixSortExclusiveSumKernelINS1_5radix10policy_hubIiiyE10Policy1000EyEEvPT0_ --------------------------
	.section	.nv.constant0._ZN3cub18CUB_300001_SM_10006detail10radix_sort33DeviceRadixSortExclusiveSumKernelINS1_5radix10policy_hubIiiyE10Policy1000EyEEvPT0_,"a",@progbits
	.sectionflags	@""
	.align	4
.nv.constant0._ZN3cub18CUB_300001_SM_10006detail10radix_sort33DeviceRadixSortExclusiveSumKernelINS1_5radix10policy_hubIiiyE10Policy1000EyEEvPT0_:
	.zero		904


//--------------------- .nv.constant0._ZN3cub18CUB_300001_SM_10006detail10radix_sort30DeviceRadixSortHistogramKernelINS1_5radix10policy_hubIiiyE10Policy1000ELNS0_9SortOrderE0EiyNS1_21identity_decomposer_tEEEvPT2_PKT1_SA_iiT3_ --------------------------
	.section	.nv.constant0._ZN3cub18CUB_300001_SM_10006detail10radix_sort30DeviceRadixSortHistogramKernelINS1_5radix10policy_hubIiiyE10Policy1000ELNS0_9SortOrderE0EiyNS1_21identity_decomposer_tEEEvPT2_PKT1_SA_iiT3_,"a",@progbits
	.sectionflags	@""
	.align	4
.nv.constant0._ZN3cub18CUB_300001_SM_10006detail10radix_sort30DeviceRadixSortHistogramKernelINS1_5radix10policy_hubIiiyE10Policy1000ELNS0_9SortOrderE0EiyNS1_21identity_decomposer_tEEEvPT2_PKT1_SA_iiT3_:
	.zero		929


//--------------------- .nv.constant0._ZN3cub18CUB_300001_SM_10006detail10radix_sort31DeviceRadixSortSingleTileKernelINS1_5radix10policy_hubIiiyE10Policy1000ELNS0_9SortOrderE0EiiyNS1_21identity_decomposer_tEEEvPKT1_PSA_PKT2_PSE_T3_iiT4_ --------------------------
	.section	.nv.constant0._ZN3cub18CUB_300001_SM_10006detail10radix_sort31DeviceRadixSortSingleTileKernelINS1_5radix10policy_hubIiiyE10Policy1000ELNS0_9SortOrderE0EiiyNS1_21identity_decomposer_tEEEvPKT1_PSA_PKT2_PSE_T3_iiT4_,"a",@progbits
	.sectionflags	@""
	.align	4
.nv.constant0._ZN3cub18CUB_300001_SM_10006detail10radix_sort31DeviceRadixSortSingleTileKernelINS1_5radix10policy_hubIiiyE10Policy1000ELNS0_9SortOrderE0EiiyNS1_21identity_decomposer_tEEEvPKT1_PSA_PKT2_PSE_T3_iiT4_:
	.zero		945


//--------------------- .nv.constant0._ZN3cub18CUB_300001_SM_10006detail10radix_sort29DeviceRadixSortOnesweepKernelINS1_5radix10policy_hubIiN4cuda3std3__45tupleIJ6float2SA_EEEyE10Policy1000ELNS0_9SortOrderE0EiSB_yiiNS1_21identity_decomposer_tEEEvPT5_SH_PT3_PKSI_PT1_PKSM_PT2_PKSQ_T4_iiT6_ --------------------------
	.section	.nv.constant0._ZN3cub18CUB_300001_SM_10006detail10radix_sort29DeviceRadixSortOnesweepKernelINS1_5radix10policy_hubIiN4cuda3std3__45tupleIJ6float2SA_EEEyE10Policy1000ELNS0_9SortOrderE0EiSB_yiiNS1_21identity_decomposer_tEEEvPT5_SH_PT3_PKSI_PT1_PKSM_PT2_PKSQ_T4_iiT6_,"a",@progbits
	.sectionflags	@""
	.align	4
.nv.constant0._ZN3cub18CUB_300001_SM_10006detail10radix_sort29DeviceRadixSortOnesweepKernelINS1_5radix10policy_hubIiN4cuda3std3__45tupleIJ6float2SA_EEEyE10Policy1000ELNS0_9SortOrderE0EiSB_yiiNS1_21identity_decomposer_tEEEvPT5_SH_PT3_PKSI_PT1_PKSM_PT2_PKSQ_T4_iiT6_:
	.zero		973


//--------------------- .nv.constant0._ZN3cub18CUB_300001_SM_10006detail10radix_sort33DeviceRadixSortExclusiveSumKernelINS1_5radix10policy_hubIiN4cuda3std3__45tupleIJ6float2SA_EEEyE10Policy1000EyEEvPT0_ --------------------------
	.section	.nv.constant0._ZN3cub18CUB_300001_SM_10006detail10radix_sort33DeviceRadixSortExclusiveSumKernelINS1_5radix10policy_hubIiN4cuda3std3__45tupleIJ6float2SA_EEEyE10Policy1000EyEEvPT0_,"a",@progbits
	.sectionflags	@""
	.align	4
.nv.constant0._ZN3cub18CUB_300001_SM_10006detail10radix_sort33DeviceRadixSortExclusiveSumKernelINS1_5radix10policy_hubIiN4cuda3std3__45tupleIJ6float2SA_EEEyE10Policy1000EyEEvPT0_:
	.zero		904


//--------------------- .nv.constant0._ZN3cub18CUB_300001_SM_10006detail10radix_sort30DeviceRadixSortHistogramKernelINS1_5radix10policy_hubIiN4cuda3std3__45tupleIJ6float2SA_EEEyE10Policy1000ELNS0_9SortOrderE0EiyNS1_21identity_decomposer_tEEEvPT2_PKT1_SG_iiT3_ --------------------------
	.section	.nv.constant0._ZN3cub18CUB_300001_SM_10006detail10radix_sort30DeviceRadixSortHistogramKernelINS1_5radix10policy_hubIiN4cuda3std3__45tupleIJ6float2SA_EEEyE10Policy1000ELNS0_9SortOrderE0EiyNS1_21identity_decomposer_tEEEvPT2_PKT1_SG_iiT3_,"a",@progbits
	.sectionflags	@""
	.align	4
.nv.constant0._ZN3cub18CUB_300001_SM_10006detail10radix_sort30DeviceRadixSortHistogramKernelINS1_5radix10policy_hubIiN4cuda3std3__45tupleIJ6float2SA_EEEyE10Policy1000ELNS0_9SortOrderE0EiyNS1_21identity_decomposer_tEEEvPT2_PKT1_SG_iiT3_:
	.zero		929


//--------------------- .nv.constant0._ZN3cub18CUB_300001_SM_10006detail10radix_sort31DeviceRadixSortSingleTileKernelINS1_5radix10policy_hubIiN4cuda3std3__45tupleIJ6float2SA_EEEyE10Policy1000ELNS0_9SortOrderE0EiSB_yNS1_21identity_decomposer_tEEEvPKT1_PSG_PKT2_PSK_T3_iiT4_ --------------------------
	.section	.nv.constant0._ZN3cub18CUB_300001_SM_10006detail10radix_sort31DeviceRadixSortSingleTileKernelINS1_5radix10policy_hubIiN4cuda3std3__45tupleIJ6float2SA_EEEyE10Policy1000ELNS0_9SortOrderE0EiSB_yNS1_21identity_decomposer_tEEEvPKT1_PSG_PKT2_PSK_T3_iiT4_,"a",@progbits
	.sectionflags	@""
	.align	4
.nv.constant0._ZN3cub18CUB_300001_SM_10006detail10radix_sort31DeviceRadixSortSingleTileKernelINS1_5radix10policy_hubIiN4cuda3std3__45tupleIJ6float2SA_EEEyE10Policy1000ELNS0_9SortOrderE0EiSB_yNS1_21identity_decomposer_tEEEvPKT1_PSG_PKT2_PSK_T3_iiT4_:
	.zero		945


//--------------------- .nv.constant0._ZN3cub18CUB_300001_SM_10006detail9transform16transform_kernelINS2_10policy_hubILb1EN4cuda3std3__45tupleIJN6thrust24THRUST_300001_SM_1000_NS6detail15normal_iteratorINSA_7pointerINS8_IJ6float2SE_EEENSA_8cuda_cub3tagENSA_11use_defaultESI_EEEEEEEE10policy1000ElNS7_10__identityENSA_12zip_iteratorINS8_IJNSA_10device_ptrISE_EESR_EEEEEJPSF_EEEvT0_iT1_T2_DpNS2_10kernel_argIT3_EE --------------------------
	.section	.nv.constant0._ZN3cub18CUB_300001_SM_10006detail9transform16transform_kernelINS2_10policy_hubILb1EN4cuda3std3__45tupleIJN6thrust24THRUST_300001_SM_1000_NS6detail15normal_iteratorINSA_7pointerINS8_IJ6float2SE_EEENSA_8cuda_cub3tagENSA_11use_defaultESI_EEEEEEEE10policy1000ElNS7_10__identityENSA_12zip_iteratorINS8_IJNSA_10device_ptrISE_EESR_EEEEEJPSF_EEEvT0_iT1_T2_DpNS2_10kernel_argIT3_EE,"a",@progbits
	.sectionflags	@""
	.align	4
.nv.constant0._ZN3cub18CUB_300001_SM_10006detail9transform16transform_kernelINS2_10policy_hubILb1EN4cuda3std3__45tupleIJN6thrust24THRUST_300001_SM_1000_NS6detail15normal_iteratorINSA_7pointerINS8_IJ6float2SE_EEENSA_8cuda_cub3tagENSA_11use_defaultESI_EEEEEEEE10policy1000ElNS7_10__identityENSA_12zip_iteratorINS8_IJNSA_10device_ptrISE_EESR_EEEEEJPSF_EEEvT0_iT1_T2_DpNS2_10kernel_argIT3_EE:
	.zero		944


//--------------------- .nv.constant0._ZN3cub18CUB_300001_SM_10006detail9transform16transform_kernelINS2_10policy_hubILb1EN4cuda3std3__45tupleIJN6thrust24THRUST_300001_SM_1000_NS6detail15normal_iteratorINSA_7pointerINS8_IJ6float2SE_EEENSA_8cuda_cub3tagENSA_11use_defaultESI_EEEEEEEE10policy1000EiNS7_10__identityENSA_12zip_iteratorINS8_IJNSA_10device_ptrISE_EESR_EEEEEJPSF_EEEvT0_iT1_T2_DpNS2_10kernel_argIT3_EE --------------------------
	.section	.nv.constant0._ZN3cub18CUB_300001_SM_10006detail9transform16transform_kernelINS2_10policy_hubILb1EN4cuda3std3__45tupleIJN6thrust24THRUST_300001_SM_1000_NS6detail15normal_iteratorINSA_7pointerINS8_IJ6float2SE_EEENSA_8cuda_cub3tagENSA_11use_defaultESI_EEEEEEEE10policy1000EiNS7_10__identityENSA_12zip_iteratorINS8_IJNSA_10device_ptrISE_EESR_EEEEEJPSF_EEEvT0_iT1_T2_DpNS2_10kernel_argIT3_EE,"a",@progbits
	.sectionflags	@""
	.align	4
.nv.constant0._ZN3cub18CUB_300001_SM_10006detail9transform16transform_kernelINS2_10policy_hubILb1EN4cuda3std3__45tupleIJN6thrust24THRUST_300001_SM_1000_NS6detail15normal_iteratorINSA_7pointerINS8_IJ6float2SE_EEENSA_8cuda_cub3tagENSA_11use_defaultESI_EEEEEEEE10policy1000EiNS7_10__identityENSA_12zip_iteratorINS8_IJNSA_10device_ptrISE_EESR_EEEEEJPSF_EEEvT0_iT1_T2_DpNS2_10kernel_argIT3_EE:
	.zero		944


//--------------------- .nv.constant0._ZN3cub18CUB_300001_SM_10006detail9transform16transform_kernelINS2_10policy_hubILb1EN4cuda3std3__45tupleIJN6thrust24THRUST_300001_SM_1000_NS12zip_iteratorINS8_IJNSA_10device_ptrI6float2EESE_EEEEEEEEE10policy1000ElNS7_10__identityENSA_7pointerINS8_IJSD_SD_EEENSA_8cuda_cub3tagENSA_11use_defaultESP_EEJSG_EEEvT0_iT1_T2_DpNS2_10kernel_argIT3_EE --------------------------
	.section	.nv.constant0._ZN3cub18CUB_300001_SM_10006detail9transform16transform_kernelINS2_10policy_hubILb1EN4cuda3std3__45tupleIJN6thrust24THRUST_300001_SM_1000_NS12zip_iteratorINS8_IJNSA_10device_ptrI6float2EESE_EEEEEEEEE10policy1000ElNS7_10__identityENSA_7pointerINS8_IJSD_SD_EEENSA_8cuda_cub3tagENSA_11use_defaultESP_EEJSG_EEEvT0_iT1_T2_DpNS2_10kernel_argIT3_EE,"a",@progbits
	.sectionflags	@""
	.align	4
.nv.constant0._ZN3cub18CUB_300001_SM_10006detail9transform16transform_kernelINS2_10policy_hubILb1EN4cuda3std3__45tupleIJN6thrust24THRUST_300001_SM_1000_NS12zip_iteratorINS8_IJNSA_10device_ptrI6float2EESE_EEEEEEEEE10policy1000ElNS7_10__identityENSA_7pointerINS8_IJSD_SD_EEENSA_8cuda_cub3tagENSA_11use_defaultESP_EEJSG_EEEvT0_iT1_T2_DpNS2_10kernel_argIT3_EE:
	.zero		936


//--------------------- .nv.constant0._ZN3cub18CUB_300001_SM_10006detail9transform16transform_kernelINS2_10policy_hubILb1EN4cuda3std3__45tupleIJN6thrust24THRUST_300001_SM_1000_NS12zip_iteratorINS8_IJNSA_10device_ptrI6float2EESE_EEEEEEEEE10policy1000EiNS7_10__identityENSA_7pointerINS8_IJSD_SD_EEENSA_8cuda_cub3tagENSA_11use_defaultESP_EEJSG_EEEvT0_iT1_T2_DpNS2_10kernel_argIT3_EE --------------------------
	.section	.nv.constant0._ZN3cub18CUB_300001_SM_10006detail9transform16transform_kernelINS2_10policy_hubILb1EN4cuda3std3__45tupleIJN6thrust24THRUST_300001_SM_1000_NS12zip_iteratorINS8_IJNSA_10device_ptrI6float2EESE_EEEEEEEEE10policy1000EiNS7_10__identityENSA_7pointerINS8_IJSD_SD_EEENSA_8cuda_cub3tagENSA_11use_defaultESP_EEJSG_EEEvT0_iT1_T2_DpNS2_10kernel_argIT3_EE,"a",@progbits
	.sectionflags	@""
	.align	4
.nv.constant0._ZN3cub18CUB_300001_SM_10006detail9transform16transform_kernelINS2_10policy_hubILb1EN4cuda3std3__45tupleIJN6thrust24THRUST_300001_SM_1000_NS12zip_iteratorINS8_IJNSA_10device_ptrI6float2EESE_EEEEEEEEE10policy1000EiNS7_10__identityENSA_7pointerINS8_IJSD_SD_EEENSA_8cuda_cub3tagENSA_11use_defaultESP_EEJSG_EEEvT0_iT1_T2_DpNS2_10kernel_argIT3_EE:
	.zero		936


//--------------------- .nv.constant0._ZN3cub18CUB_300001_SM_10006detail11EmptyKernelIvEEvv --------------------------
	.section	.nv.constant0._ZN3cub18CUB_300001_SM_10006detail11EmptyKernelIvEEvv,"a",@progbits
	.sectionflags	@""
	.align	4
.nv.constant0._ZN3cub18CUB_300001_SM_10006detail11EmptyKernelIvEEvv:
	.zero		896


//--------------------- .nv.constant0._Z12update_boidsPK6float2S1_PS_S2_PKiS4_iii --------------------------
	.section	.nv.constant0._Z12update_boidsPK6float2S1_PS_S2_PKiS4_iii,"a",@progbits
	.sectionflags	@""
	.align	4
.nv.constant0._Z12update_boidsPK6float2S1_PS_S2_PKiS4_iii:
	.zero		956


//--------------------- .nv.constant0._Z16find_cell_boundsPKiPiS1_i --------------------------
	.section	.nv.constant0._Z16find_cell_boundsPKiPiS1_i,"a",@progbits
	.sectionflags	@""
	.align	4
.nv.constant0._Z16find_cell_boundsPKiPiS1_i:
	.zero		924


//--------------------- .nv.constant0._Z10hash_boidsPK6float2Piiii --------------------------
	.section	.nv.constant0._Z10hash_boidsPK6float2Piiii,"a",@progbits
	.sectionflags	@""
	.align	4
.nv.constant0._Z10hash_boidsPK6float2Piiii:
	.zero		924


//--------------------- SYMBOLS --------------------------

	.type		.nv.reservedSmem.offset0,@object
	.size		.nv.reservedSmem.offset0,0x4
	.type		.nv.reservedSmem.cap,@object
	.size		.nv.reservedSmem.cap,0x4
